//
// Generated by NVIDIA NVVM Compiler
//
// Compiler Build ID: CL-36424714
// Cuda compilation tools, release 13.0, V13.0.88
// Based on NVVM 20.0.0
//

.version 9.0
.target sm_100
.address_size 64

	// .globl	_Z16packToBlobKernelPK16SerializedHeaderPKiS3_S3_PKdS3_PKlPKxPKjimPh
.shared .align 8 .b8 _ZZ14blockReduceSumdE6shared[256];
.shared .align 8 .b8 _ZZ14blockReduceMaxxE6shared[256];
// _ZZN3cub18CUB_300001_SM_10006detail10radix_sort31DeviceRadixSortSingleTileKernelINS1_5radix10policy_hubIfNS0_8NullTypeEyE10Policy1000ELNS0_9SortOrderE0EfS6_yNS1_21identity_decomposer_tEEEvPKT1_PSB_PKT2_PSF_T3_iiT4_E12temp_storage has been demoted
// _ZZN3cub18CUB_300001_SM_10006detail10radix_sort30DeviceRadixSortHistogramKernelINS1_5radix10policy_hubIfNS0_8NullTypeEyE10Policy1000ELNS0_9SortOrderE0EfyNS1_21identity_decomposer_tEEEvPT2_PKT1_SB_iiT3_E12temp_storage has been demoted
// _ZZN3cub18CUB_300001_SM_10006detail10radix_sort33DeviceRadixSortExclusiveSumKernelINS1_5radix10policy_hubIfNS0_8NullTypeEyE10Policy1000EyEEvPT0_E12temp_storage has been demoted
// _ZZN3cub18CUB_300001_SM_10006detail10radix_sort29DeviceRadixSortOnesweepKernelINS1_5radix10policy_hubIfNS0_8NullTypeEyE10Policy1000ELNS0_9SortOrderE0EfS6_yiiNS1_21identity_decomposer_tEEEvPT5_SC_PT3_PKSD_PT1_PKSH_PT2_PKSL_T4_iiT6_E1s has been demoted
// _ZZN3cub18CUB_300001_SM_10006detail10radix_sort31DeviceRadixSortSingleTileKernelINS1_5radix10policy_hubIiiyE10Policy1000ELNS0_9SortOrderE0EiiyNS1_21identity_decomposer_tEEEvPKT1_PSA_PKT2_PSE_T3_iiT4_E12temp_storage has been demoted
// _ZZN3cub18CUB_300001_SM_10006detail10radix_sort30DeviceRadixSortHistogramKernelINS1_5radix10policy_hubIiiyE10Policy1000ELNS0_9SortOrderE0EiyNS1_21identity_decomposer_tEEEvPT2_PKT1_SA_iiT3_E12temp_storage has been demoted
// _ZZN3cub18CUB_300001_SM_10006detail10radix_sort33DeviceRadixSortExclusiveSumKernelINS1_5radix10policy_hubIiiyE10Policy1000EyEEvPT0_E12temp_storage has been demoted
// _ZZN3cub18CUB_300001_SM_10006detail10radix_sort29DeviceRadixSortOnesweepKernelINS1_5radix10policy_hubIiiyE10Policy1000ELNS0_9SortOrderE0EiiyiiNS1_21identity_decomposer_tEEEvPT5_SB_PT3_PKSC_PT1_PKSG_PT2_PKSK_T4_iiT6_E1s has been demoted
// _ZZ30fitPartitionsBatched_OptimizedIiEvPKT_PKiS4_PiPdS6_S5_PxS6_iE8s_theta1 has been demoted
// _ZZ30fitPartitionsBatched_OptimizedIiEvPKT_PKiS4_PiPdS6_S5_PxS6_iE19s_has_overflow_flag has been demoted
// _ZZ24wprocessPartitionsKernelIiEvPKT_PiS3_S3_PdS3_PxiPlE6theta0 has been demoted
// _ZZ24wprocessPartitionsKernelIiEvPKT_PiS3_S3_PdS3_PxiPlE6theta1 has been demoted
// _ZZ40decompressFullFile_OnTheFly_Optimized_V2IiEvPK14CompressedDataIT_EPS1_iE6s_meta_$_0 has been demoted
// _ZZ40decompressFullFile_OnTheFly_Optimized_V2IiEvPK14CompressedDataIT_EPS1_iE6s_meta_$_1 has been demoted
// _ZZ40decompressFullFile_OnTheFly_Optimized_V2IiEvPK14CompressedDataIT_EPS1_iE6s_meta_$_2 has been demoted
// _ZZ40decompressFullFile_OnTheFly_Optimized_V2IiEvPK14CompressedDataIT_EPS1_iE6s_meta_$_3 has been demoted
// _ZZ40decompressFullFile_OnTheFly_Optimized_V2IiEvPK14CompressedDataIT_EPS1_iE6s_meta_$_4 has been demoted
// _ZZ40decompressFullFile_OnTheFly_Optimized_V2IiEvPK14CompressedDataIT_EPS1_iE6s_meta_$_5 has been demoted
// _ZZ40decompressFullFile_OnTheFly_Optimized_V2IiEvPK14CompressedDataIT_EPS1_iE6s_meta_$_6 has been demoted
// _ZZ30fitPartitionsBatched_OptimizedIlEvPKT_PKiS4_PiPdS6_S5_PxS6_iE8s_theta1 has been demoted
// _ZZ30fitPartitionsBatched_OptimizedIlEvPKT_PKiS4_PiPdS6_S5_PxS6_iE19s_has_overflow_flag has been demoted
// _ZZ24wprocessPartitionsKernelIlEvPKT_PiS3_S3_PdS3_PxiPlE6theta0 has been demoted
// _ZZ24wprocessPartitionsKernelIlEvPKT_PiS3_S3_PdS3_PxiPlE6theta1 has been demoted
// _ZZ40decompressFullFile_OnTheFly_Optimized_V2IlEvPK14CompressedDataIT_EPS1_iE6s_meta_$_0 has been demoted
// _ZZ40decompressFullFile_OnTheFly_Optimized_V2IlEvPK14CompressedDataIT_EPS1_iE6s_meta_$_1 has been demoted
// _ZZ40decompressFullFile_OnTheFly_Optimized_V2IlEvPK14CompressedDataIT_EPS1_iE6s_meta_$_2 has been demoted
// _ZZ40decompressFullFile_OnTheFly_Optimized_V2IlEvPK14CompressedDataIT_EPS1_iE6s_meta_$_3 has been demoted
// _ZZ40decompressFullFile_OnTheFly_Optimized_V2IlEvPK14CompressedDataIT_EPS1_iE6s_meta_$_4 has been demoted
// _ZZ40decompressFullFile_OnTheFly_Optimized_V2IlEvPK14CompressedDataIT_EPS1_iE6s_meta_$_5 has been demoted
// _ZZ40decompressFullFile_OnTheFly_Optimized_V2IlEvPK14CompressedDataIT_EPS1_iE6s_meta_$_6 has been demoted
// _ZZ30fitPartitionsBatched_OptimizedIxEvPKT_PKiS4_PiPdS6_S5_PxS6_iE8s_theta1 has been demoted
// _ZZ30fitPartitionsBatched_OptimizedIxEvPKT_PKiS4_PiPdS6_S5_PxS6_iE19s_has_overflow_flag has been demoted
// _ZZ24wprocessPartitionsKernelIxEvPKT_PiS3_S3_PdS3_PxiPlE6theta0 has been demoted
// _ZZ24wprocessPartitionsKernelIxEvPKT_PiS3_S3_PdS3_PxiPlE6theta1 has been demoted
// _ZZ40decompressFullFile_OnTheFly_Optimized_V2IxEvPK14CompressedDataIT_EPS1_iE6s_meta_$_0 has been demoted
// _ZZ40decompressFullFile_OnTheFly_Optimized_V2IxEvPK14CompressedDataIT_EPS1_iE6s_meta_$_1 has been demoted
// _ZZ40decompressFullFile_OnTheFly_Optimized_V2IxEvPK14CompressedDataIT_EPS1_iE6s_meta_$_2 has been demoted
// _ZZ40decompressFullFile_OnTheFly_Optimized_V2IxEvPK14CompressedDataIT_EPS1_iE6s_meta_$_3 has been demoted
// _ZZ40decompressFullFile_OnTheFly_Optimized_V2IxEvPK14CompressedDataIT_EPS1_iE6s_meta_$_4 has been demoted
// _ZZ40decompressFullFile_OnTheFly_Optimized_V2IxEvPK14CompressedDataIT_EPS1_iE6s_meta_$_5 has been demoted
// _ZZ40decompressFullFile_OnTheFly_Optimized_V2IxEvPK14CompressedDataIT_EPS1_iE6s_meta_$_6 has been demoted
// _ZZ30fitPartitionsBatched_OptimizedIyEvPKT_PKiS4_PiPdS6_S5_PxS6_iE8s_theta1 has been demoted
// _ZZ30fitPartitionsBatched_OptimizedIyEvPKT_PKiS4_PiPdS6_S5_PxS6_iE19s_has_overflow_flag has been demoted
// _ZZ24wprocessPartitionsKernelIyEvPKT_PiS3_S3_PdS3_PxiPlE6theta0 has been demoted
// _ZZ24wprocessPartitionsKernelIyEvPKT_PiS3_S3_PdS3_PxiPlE6theta1 has been demoted
// _ZZ40decompressFullFile_OnTheFly_Optimized_V2IyEvPK14CompressedDataIT_EPS1_iE6s_meta_$_0 has been demoted
// _ZZ40decompressFullFile_OnTheFly_Optimized_V2IyEvPK14CompressedDataIT_EPS1_iE6s_meta_$_1 has been demoted
// _ZZ40decompressFullFile_OnTheFly_Optimized_V2IyEvPK14CompressedDataIT_EPS1_iE6s_meta_$_2 has been demoted
// _ZZ40decompressFullFile_OnTheFly_Optimized_V2IyEvPK14CompressedDataIT_EPS1_iE6s_meta_$_3 has been demoted
// _ZZ40decompressFullFile_OnTheFly_Optimized_V2IyEvPK14CompressedDataIT_EPS1_iE6s_meta_$_4 has been demoted
// _ZZ40decompressFullFile_OnTheFly_Optimized_V2IyEvPK14CompressedDataIT_EPS1_iE6s_meta_$_5 has been demoted
// _ZZ40decompressFullFile_OnTheFly_Optimized_V2IyEvPK14CompressedDataIT_EPS1_iE6s_meta_$_6 has been demoted
// _ZZ30fitPartitionsBatched_OptimizedIjEvPKT_PKiS4_PiPdS6_S5_PxS6_iE8s_theta1 has been demoted
// _ZZ30fitPartitionsBatched_OptimizedIjEvPKT_PKiS4_PiPdS6_S5_PxS6_iE19s_has_overflow_flag has been demoted
// _ZZ24wprocessPartitionsKernelIjEvPKT_PiS3_S3_PdS3_PxiPlE6theta0 has been demoted
// _ZZ24wprocessPartitionsKernelIjEvPKT_PiS3_S3_PdS3_PxiPlE6theta1 has been demoted
// _ZZ40decompressFullFile_OnTheFly_Optimized_V2IjEvPK14CompressedDataIT_EPS1_iE6s_meta_$_0 has been demoted
// _ZZ40decompressFullFile_OnTheFly_Optimized_V2IjEvPK14CompressedDataIT_EPS1_iE6s_meta_$_1 has been demoted
// _ZZ40decompressFullFile_OnTheFly_Optimized_V2IjEvPK14CompressedDataIT_EPS1_iE6s_meta_$_2 has been demoted
// _ZZ40decompressFullFile_OnTheFly_Optimized_V2IjEvPK14CompressedDataIT_EPS1_iE6s_meta_$_3 has been demoted
// _ZZ40decompressFullFile_OnTheFly_Optimized_V2IjEvPK14CompressedDataIT_EPS1_iE6s_meta_$_4 has been demoted
// _ZZ40decompressFullFile_OnTheFly_Optimized_V2IjEvPK14CompressedDataIT_EPS1_iE6s_meta_$_5 has been demoted
// _ZZ40decompressFullFile_OnTheFly_Optimized_V2IjEvPK14CompressedDataIT_EPS1_iE6s_meta_$_6 has been demoted
.global .align 1 .b8 _ZN34_INTERNAL_ae631cfe_4_k_cu_4bc63ad14cuda3std3__45__cpo5beginE[1];
.global .align 1 .b8 _ZN34_INTERNAL_ae631cfe_4_k_cu_4bc63ad14cuda3std3__45__cpo3endE[1];
.global .align 1 .b8 _ZN34_INTERNAL_ae631cfe_4_k_cu_4bc63ad14cuda3std3__45__cpo6cbeginE[1];
.global .align 1 .b8 _ZN34_INTERNAL_ae631cfe_4_k_cu_4bc63ad14cuda3std3__45__cpo4cendE[1];
.global .align 1 .b8 _ZN34_INTERNAL_ae631cfe_4_k_cu_4bc63ad14cuda3std3__45__cpo6rbeginE[1];
.global .align 1 .b8 _ZN34_INTERNAL_ae631cfe_4_k_cu_4bc63ad14cuda3std3__45__cpo4rendE[1];
.global .align 1 .b8 _ZN34_INTERNAL_ae631cfe_4_k_cu_4bc63ad14cuda3std3__45__cpo7crbeginE[1];
.global .align 1 .b8 _ZN34_INTERNAL_ae631cfe_4_k_cu_4bc63ad14cuda3std3__45__cpo5crendE[1];
.global .align 1 .b8 _ZN34_INTERNAL_ae631cfe_4_k_cu_4bc63ad14cuda3std3__436_GLOBAL__N__ae631cfe_4_k_cu_4bc63ad16ignoreE[1];
.global .align 1 .b8 _ZN34_INTERNAL_ae631cfe_4_k_cu_4bc63ad14cuda3std3__419piecewise_constructE[1];
.global .align 1 .b8 _ZN34_INTERNAL_ae631cfe_4_k_cu_4bc63ad14cuda3std3__48in_placeE[1];
.global .align 1 .b8 _ZN34_INTERNAL_ae631cfe_4_k_cu_4bc63ad14cuda3std3__420unreachable_sentinelE[1];
.global .align 1 .b8 _ZN34_INTERNAL_ae631cfe_4_k_cu_4bc63ad14cuda3std3__47nulloptE[1];
.global .align 1 .b8 _ZN34_INTERNAL_ae631cfe_4_k_cu_4bc63ad14cuda3std3__48unexpectE[1];
.global .align 1 .b8 _ZN34_INTERNAL_ae631cfe_4_k_cu_4bc63ad14cuda3std6ranges3__45__cpo4swapE[1];
.global .align 1 .b8 _ZN34_INTERNAL_ae631cfe_4_k_cu_4bc63ad14cuda3std6ranges3__45__cpo9iter_moveE[1];
.global .align 1 .b8 _ZN34_INTERNAL_ae631cfe_4_k_cu_4bc63ad14cuda3std6ranges3__45__cpo5beginE[1];
.global .align 1 .b8 _ZN34_INTERNAL_ae631cfe_4_k_cu_4bc63ad14cuda3std6ranges3__45__cpo3endE[1];
.global .align 1 .b8 _ZN34_INTERNAL_ae631cfe_4_k_cu_4bc63ad14cuda3std6ranges3__45__cpo6cbeginE[1];
.global .align 1 .b8 _ZN34_INTERNAL_ae631cfe_4_k_cu_4bc63ad14cuda3std6ranges3__45__cpo4cendE[1];
.global .align 1 .b8 _ZN34_INTERNAL_ae631cfe_4_k_cu_4bc63ad14cuda3std6ranges3__45__cpo7advanceE[1];
.global .align 1 .b8 _ZN34_INTERNAL_ae631cfe_4_k_cu_4bc63ad14cuda3std6ranges3__45__cpo9iter_swapE[1];
.global .align 1 .b8 _ZN34_INTERNAL_ae631cfe_4_k_cu_4bc63ad14cuda3std6ranges3__45__cpo4nextE[1];
.global .align 1 .b8 _ZN34_INTERNAL_ae631cfe_4_k_cu_4bc63ad14cuda3std6ranges3__45__cpo4prevE[1];
.global .align 1 .b8 _ZN34_INTERNAL_ae631cfe_4_k_cu_4bc63ad14cuda3std6ranges3__45__cpo4dataE[1];
.global .align 1 .b8 _ZN34_INTERNAL_ae631cfe_4_k_cu_4bc63ad14cuda3std6ranges3__45__cpo5cdataE[1];
.global .align 1 .b8 _ZN34_INTERNAL_ae631cfe_4_k_cu_4bc63ad14cuda3std6ranges3__45__cpo4sizeE[1];
.global .align 1 .b8 _ZN34_INTERNAL_ae631cfe_4_k_cu_4bc63ad14cuda3std6ranges3__45__cpo5ssizeE[1];
.global .align 1 .b8 _ZN34_INTERNAL_ae631cfe_4_k_cu_4bc63ad14cuda3std6ranges3__45__cpo8distanceE[1];
.global .align 1 .b8 _ZN34_INTERNAL_ae631cfe_4_k_cu_4bc63ad16thrust24THRUST_300001_SM_1000_NS8cuda_cub3parE[1];
.global .align 1 .b8 _ZN34_INTERNAL_ae631cfe_4_k_cu_4bc63ad16thrust24THRUST_300001_SM_1000_NS8cuda_cub10par_nosyncE[1];
.global .align 1 .b8 _ZN34_INTERNAL_ae631cfe_4_k_cu_4bc63ad16thrust24THRUST_300001_SM_1000_NS6system6detail10sequential3seqE[1];
.global .align 1 .b8 _ZN34_INTERNAL_ae631cfe_4_k_cu_4bc63ad16thrust24THRUST_300001_SM_1000_NS6system3cpp3parE[1];
.global .align 1 .b8 _ZN34_INTERNAL_ae631cfe_4_k_cu_4bc63ad16thrust24THRUST_300001_SM_1000_NS12placeholders2_1E[1];
.global .align 1 .b8 _ZN34_INTERNAL_ae631cfe_4_k_cu_4bc63ad16thrust24THRUST_300001_SM_1000_NS12placeholders2_2E[1];
.global .align 1 .b8 _ZN34_INTERNAL_ae631cfe_4_k_cu_4bc63ad16thrust24THRUST_300001_SM_1000_NS12placeholders2_3E[1];
.global .align 1 .b8 _ZN34_INTERNAL_ae631cfe_4_k_cu_4bc63ad16thrust24THRUST_300001_SM_1000_NS12placeholders2_4E[1];
.global .align 1 .b8 _ZN34_INTERNAL_ae631cfe_4_k_cu_4bc63ad16thrust24THRUST_300001_SM_1000_NS12placeholders2_5E[1];
.global .align 1 .b8 _ZN34_INTERNAL_ae631cfe_4_k_cu_4bc63ad16thrust24THRUST_300001_SM_1000_NS12placeholders2_6E[1];
.global .align 1 .b8 _ZN34_INTERNAL_ae631cfe_4_k_cu_4bc63ad16thrust24THRUST_300001_SM_1000_NS12placeholders2_7E[1];
.global .align 1 .b8 _ZN34_INTERNAL_ae631cfe_4_k_cu_4bc63ad16thrust24THRUST_300001_SM_1000_NS12placeholders2_8E[1];
.global .align 1 .b8 _ZN34_INTERNAL_ae631cfe_4_k_cu_4bc63ad16thrust24THRUST_300001_SM_1000_NS12placeholders2_9E[1];
.global .align 1 .b8 _ZN34_INTERNAL_ae631cfe_4_k_cu_4bc63ad16thrust24THRUST_300001_SM_1000_NS12placeholders3_10E[1];
.global .align 1 .b8 _ZN34_INTERNAL_ae631cfe_4_k_cu_4bc63ad16thrust24THRUST_300001_SM_1000_NS3seqE[1];
.global .align 1 .b8 _ZN34_INTERNAL_ae631cfe_4_k_cu_4bc63ad16thrust24THRUST_300001_SM_1000_NS6deviceE[1];
.extern .shared .align 16 .b8 shared_mem[];

.visible .entry _Z16packToBlobKernelPK16SerializedHeaderPKiS3_S3_PKdS3_PKlPKxPKjimPh(
	.param .u64 .ptr .align 1 _Z16packToBlobKernelPK16SerializedHeaderPKiS3_S3_PKdS3_PKlPKxPKjimPh_param_0,
	.param .u64 .ptr .align 1 _Z16packToBlobKernelPK16SerializedHeaderPKiS3_S3_PKdS3_PKlPKxPKjimPh_param_1,
	.param .u64 .ptr .align 1 _Z16packToBlobKernelPK16SerializedHeaderPKiS3_S3_PKdS3_PKlPKxPKjimPh_param_2,
	.param .u64 .ptr .align 1 _Z16packToBlobKernelPK16SerializedHeaderPKiS3_S3_PKdS3_PKlPKxPKjimPh_param_3,
	.param .u64 .ptr .align 1 _Z16packToBlobKernelPK16SerializedHeaderPKiS3_S3_PKdS3_PKlPKxPKjimPh_param_4,
	.param .u64 .ptr .align 1 _Z16packToBlobKernelPK16SerializedHeaderPKiS3_S3_PKdS3_PKlPKxPKjimPh_param_5,
	.param .u64 .ptr .align 1 _Z16packToBlobKernelPK16SerializedHeaderPKiS3_S3_PKdS3_PKlPKxPKjimPh_param_6,
	.param .u64 .ptr .align 1 _Z16packToBlobKernelPK16SerializedHeaderPKiS3_S3_PKdS3_PKlPKxPKjimPh_param_7,
	.param .u64 .ptr .align 1 _Z16packToBlobKernelPK16SerializedHeaderPKiS3_S3_PKdS3_PKlPKxPKjimPh_param_8,
	.param .u32 _Z16packToBlobKernelPK16SerializedHeaderPKiS3_S3_PKdS3_PKlPKxPKjimPh_param_9,
	.param .u64 _Z16packToBlobKernelPK16SerializedHeaderPKiS3_S3_PKdS3_PKlPKxPKjimPh_param_10,
	.param .u64 .ptr .align 1 _Z16packToBlobKernelPK16SerializedHeaderPKiS3_S3_PKdS3_PKlPKxPKjimPh_param_11
)
{
	.reg .pred 	%p<26>;
	.reg .b16 	%rs<19>;
	.reg .b32 	%r<9>;
	.reg .b64 	%rd<77>;

	ld.param.u64 	%rd39, [_Z16packToBlobKernelPK16SerializedHeaderPKiS3_S3_PKdS3_PKlPKxPKjimPh_param_0];
	ld.param.u64 	%rd34, [_Z16packToBlobKernelPK16SerializedHeaderPKiS3_S3_PKdS3_PKlPKxPKjimPh_param_4];
	ld.param.u64 	%rd35, [_Z16packToBlobKernelPK16SerializedHeaderPKiS3_S3_PKdS3_PKlPKxPKjimPh_param_5];
	ld.param.u64 	%rd38, [_Z16packToBlobKernelPK16SerializedHeaderPKiS3_S3_PKdS3_PKlPKxPKjimPh_param_8];
	ld.param.u32 	%r2, [_Z16packToBlobKernelPK16SerializedHeaderPKiS3_S3_PKdS3_PKlPKxPKjimPh_param_9];
	ld.param.u64 	%rd40, [_Z16packToBlobKernelPK16SerializedHeaderPKiS3_S3_PKdS3_PKlPKxPKjimPh_param_10];
	ld.param.u64 	%rd41, [_Z16packToBlobKernelPK16SerializedHeaderPKiS3_S3_PKdS3_PKlPKxPKjimPh_param_11];
	cvta.to.global.u64 	%rd1, %rd41;
	cvta.to.global.u64 	%rd2, %rd39;
	mov.u32 	%r3, %tid.x;
	mov.u32 	%r4, %ctaid.x;
	mov.u32 	%r1, %ntid.x;
	mad.lo.s32 	%r5, %r4, %r1, %r3;
	bar.sync 	0;
	ld.global.nc.u64 	%rd3, [%rd2+16];
	ld.global.nc.u64 	%rd4, [%rd2+24];
	ld.global.nc.u64 	%rd5, [%rd2+32];
	ld.global.nc.u64 	%rd6, [%rd2+40];
	ld.global.nc.u64 	%rd7, [%rd2+48];
	ld.global.nc.u64 	%rd8, [%rd2+56];
	ld.global.nc.u64 	%rd9, [%rd2+64];
	ld.global.nc.u64 	%rd10, [%rd2+72];
	cvt.s64.s32 	%rd76, %r5;
	add.s64 	%rd12, %rd10, %rd40;
	setp.le.u64 	%p1, %rd12, %rd76;
	@%p1 bra 	$L__BB0_21;
	ld.param.u64 	%rd75, [_Z16packToBlobKernelPK16SerializedHeaderPKiS3_S3_PKdS3_PKlPKxPKjimPh_param_7];
	ld.param.u64 	%rd74, [_Z16packToBlobKernelPK16SerializedHeaderPKiS3_S3_PKdS3_PKlPKxPKjimPh_param_6];
	ld.param.u64 	%rd73, [_Z16packToBlobKernelPK16SerializedHeaderPKiS3_S3_PKdS3_PKlPKxPKjimPh_param_3];
	ld.param.u64 	%rd72, [_Z16packToBlobKernelPK16SerializedHeaderPKiS3_S3_PKdS3_PKlPKxPKjimPh_param_2];
	ld.param.u64 	%rd71, [_Z16packToBlobKernelPK16SerializedHeaderPKiS3_S3_PKdS3_PKlPKxPKjimPh_param_1];
	mul.wide.s32 	%rd42, %r2, 8;
	shl.b32 	%r6, %r2, 2;
	mul.wide.s32 	%rd43, %r6, 8;
	mul.wide.s32 	%rd44, %r2, 4;
	add.s64 	%rd13, %rd3, %rd44;
	add.s64 	%rd14, %rd4, %rd44;
	add.s64 	%rd15, %rd5, %rd44;
	add.s64 	%rd16, %rd6, %rd43;
	add.s64 	%rd17, %rd7, %rd44;
	add.s64 	%rd18, %rd8, %rd42;
	add.s64 	%rd19, %rd9, %rd42;
	mov.u32 	%r7, %nctaid.x;
	mul.lo.s32 	%r8, %r1, %r7;
	cvt.s64.s32 	%rd20, %r8;
	cvta.to.global.u64 	%rd21, %rd38;
	cvta.to.global.u64 	%rd22, %rd75;
	cvta.to.global.u64 	%rd23, %rd74;
	cvta.to.global.u64 	%rd24, %rd35;
	cvta.to.global.u64 	%rd25, %rd34;
	cvta.to.global.u64 	%rd26, %rd73;
	cvta.to.global.u64 	%rd27, %rd72;
	cvta.to.global.u64 	%rd28, %rd71;
$L__BB0_2:
	setp.gt.u64 	%p2, %rd76, 119;
	@%p2 bra 	$L__BB0_4;
	add.s64 	%rd69, %rd2, %rd76;
	ld.global.nc.u8 	%rs17, [%rd69];
	cvt.u16.u8 	%rs18, %rs17;
	add.s64 	%rd70, %rd1, %rd76;
	st.global.u8 	[%rd70], %rs18;
	bra.uni 	$L__BB0_20;
$L__BB0_4:
	setp.lt.u64 	%p3, %rd76, %rd3;
	setp.ge.u64 	%p4, %rd76, %rd13;
	or.pred  	%p5, %p3, %p4;
	@%p5 bra 	$L__BB0_6;
	sub.s64 	%rd66, %rd76, %rd3;
	add.s64 	%rd67, %rd28, %rd66;
	ld.global.nc.u8 	%rs15, [%rd67];
	cvt.u16.u8 	%rs16, %rs15;
	add.s64 	%rd68, %rd1, %rd76;
	st.global.u8 	[%rd68], %rs16;
	bra.uni 	$L__BB0_20;
$L__BB0_6:
	setp.lt.u64 	%p6, %rd76, %rd4;
	setp.ge.u64 	%p7, %rd76, %rd14;
	or.pred  	%p8, %p6, %p7;
	@%p8 bra 	$L__BB0_8;
	sub.s64 	%rd63, %rd76, %rd4;
	add.s64 	%rd64, %rd27, %rd63;
	ld.global.nc.u8 	%rs13, [%rd64];
	cvt.u16.u8 	%rs14, %rs13;
	add.s64 	%rd65, %rd1, %rd76;
	st.global.u8 	[%rd65], %rs14;
	bra.uni 	$L__BB0_20;
$L__BB0_8:
	setp.lt.u64 	%p9, %rd76, %rd5;
	setp.ge.u64 	%p10, %rd76, %rd15;
	or.pred  	%p11, %p9, %p10;
	@%p11 bra 	$L__BB0_10;
	sub.s64 	%rd60, %rd76, %rd5;
	add.s64 	%rd61, %rd26, %rd60;
	ld.global.nc.u8 	%rs11, [%rd61];
	cvt.u16.u8 	%rs12, %rs11;
	add.s64 	%rd62, %rd1, %rd76;
	st.global.u8 	[%rd62], %rs12;
	bra.uni 	$L__BB0_20;
$L__BB0_10:
	setp.lt.u64 	%p12, %rd76, %rd6;
	setp.ge.u64 	%p13, %rd76, %rd16;
	or.pred  	%p14, %p12, %p13;
	@%p14 bra 	$L__BB0_12;
	sub.s64 	%rd57, %rd76, %rd6;
	add.s64 	%rd58, %rd25, %rd57;
	ld.global.nc.u8 	%rs9, [%rd58];
	cvt.u16.u8 	%rs10, %rs9;
	add.s64 	%rd59, %rd1, %rd76;
	st.global.u8 	[%rd59], %rs10;
	bra.uni 	$L__BB0_20;
$L__BB0_12:
	setp.lt.u64 	%p15, %rd76, %rd7;
	setp.ge.u64 	%p16, %rd76, %rd17;
	or.pred  	%p17, %p15, %p16;
	@%p17 bra 	$L__BB0_14;
	sub.s64 	%rd54, %rd76, %rd7;
	add.s64 	%rd55, %rd24, %rd54;
	ld.global.nc.u8 	%rs7, [%rd55];
	cvt.u16.u8 	%rs8, %rs7;
	add.s64 	%rd56, %rd1, %rd76;
	st.global.u8 	[%rd56], %rs8;
	bra.uni 	$L__BB0_20;
$L__BB0_14:
	setp.lt.u64 	%p18, %rd76, %rd8;
	setp.ge.u64 	%p19, %rd76, %rd18;
	or.pred  	%p20, %p18, %p19;
	@%p20 bra 	$L__BB0_16;
	sub.s64 	%rd51, %rd76, %rd8;
	add.s64 	%rd52, %rd23, %rd51;
	ld.global.nc.u8 	%rs5, [%rd52];
	cvt.u16.u8 	%rs6, %rs5;
	add.s64 	%rd53, %rd1, %rd76;
	st.global.u8 	[%rd53], %rs6;
	bra.uni 	$L__BB0_20;
$L__BB0_16:
	setp.lt.u64 	%p21, %rd76, %rd9;
	setp.ge.u64 	%p22, %rd76, %rd19;
	or.pred  	%p23, %p21, %p22;
	@%p23 bra 	$L__BB0_18;
	sub.s64 	%rd48, %rd76, %rd9;
	add.s64 	%rd49, %rd22, %rd48;
	ld.global.nc.u8 	%rs3, [%rd49];
	cvt.u16.u8 	%rs4, %rs3;
	add.s64 	%rd50, %rd1, %rd76;
	st.global.u8 	[%rd50], %rs4;
	bra.uni 	$L__BB0_20;
$L__BB0_18:
	setp.lt.u64 	%p24, %rd76, %rd10;
	@%p24 bra 	$L__BB0_20;
	sub.s64 	%rd45, %rd76, %rd10;
	add.s64 	%rd46, %rd21, %rd45;
	ld.global.nc.u8 	%rs1, [%rd46];
	cvt.u16.u8 	%rs2, %rs1;
	add.s64 	%rd47, %rd1, %rd76;
	st.global.u8 	[%rd47], %rs2;
$L__BB0_20:
	add.s64 	%rd76, %rd76, %rd20;
	setp.lt.u64 	%p25, %rd76, %rd12;
	@%p25 bra 	$L__BB0_2;
$L__BB0_21:
	ret;

}
	// .globl	_Z20unpackFromBlobKernelPKhimPiS1_S1_PdS1_PlPxPj
.visible .entry _Z20unpackFromBlobKernelPKhimPiS1_S1_PdS1_PlPxPj(
	.param .u64 .ptr .align 1 _Z20unpackFromBlobKernelPKhimPiS1_S1_PdS1_PlPxPj_param_0,
	.param .u32 _Z20unpackFromBlobKernelPKhimPiS1_S1_PdS1_PlPxPj_param_1,
	.param .u64 _Z20unpackFromBlobKernelPKhimPiS1_S1_PdS1_PlPxPj_param_2,
	.param .u64 .ptr .align 1 _Z20unpackFromBlobKernelPKhimPiS1_S1_PdS1_PlPxPj_param_3,
	.param .u64 .ptr .align 1 _Z20unpackFromBlobKernelPKhimPiS1_S1_PdS1_PlPxPj_param_4,
	.param .u64 .ptr .align 1 _Z20unpackFromBlobKernelPKhimPiS1_S1_PdS1_PlPxPj_param_5,
	.param .u64 .ptr .align 1 _Z20unpackFromBlobKernelPKhimPiS1_S1_PdS1_PlPxPj_param_6,
	.param .u64 .ptr .align 1 _Z20unpackFromBlobKernelPKhimPiS1_S1_PdS1_PlPxPj_param_7,
	.param .u64 .ptr .align 1 _Z20unpackFromBlobKernelPKhimPiS1_S1_PdS1_PlPxPj_param_8,
	.param .u64 .ptr .align 1 _Z20unpackFromBlobKernelPKhimPiS1_S1_PdS1_PlPxPj_param_9,
	.param .u64 .ptr .align 1 _Z20unpackFromBlobKernelPKhimPiS1_S1_PdS1_PlPxPj_param_10
)
{
	.reg .pred 	%p<38>;
	.reg .b32 	%r<165>;
	.reg .b64 	%rd<199>;
	.reg .b64 	%fd<6>;

	ld.param.u64 	%rd32, [_Z20unpackFromBlobKernelPKhimPiS1_S1_PdS1_PlPxPj_param_0];
	ld.param.u32 	%r67, [_Z20unpackFromBlobKernelPKhimPiS1_S1_PdS1_PlPxPj_param_1];
	ld.param.u64 	%rd30, [_Z20unpackFromBlobKernelPKhimPiS1_S1_PdS1_PlPxPj_param_2];
	ld.param.u64 	%rd33, [_Z20unpackFromBlobKernelPKhimPiS1_S1_PdS1_PlPxPj_param_3];
	ld.param.u64 	%rd34, [_Z20unpackFromBlobKernelPKhimPiS1_S1_PdS1_PlPxPj_param_4];
	ld.param.u64 	%rd35, [_Z20unpackFromBlobKernelPKhimPiS1_S1_PdS1_PlPxPj_param_5];
	ld.param.u64 	%rd36, [_Z20unpackFromBlobKernelPKhimPiS1_S1_PdS1_PlPxPj_param_6];
	ld.param.u64 	%rd37, [_Z20unpackFromBlobKernelPKhimPiS1_S1_PdS1_PlPxPj_param_7];
	ld.param.u64 	%rd38, [_Z20unpackFromBlobKernelPKhimPiS1_S1_PdS1_PlPxPj_param_8];
	ld.param.u64 	%rd39, [_Z20unpackFromBlobKernelPKhimPiS1_S1_PdS1_PlPxPj_param_9];
	cvta.to.global.u64 	%rd1, %rd33;
	cvta.to.global.u64 	%rd2, %rd34;
	cvta.to.global.u64 	%rd3, %rd35;
	cvta.to.global.u64 	%rd4, %rd36;
	cvta.to.global.u64 	%rd5, %rd37;
	cvta.to.global.u64 	%rd6, %rd38;
	cvta.to.global.u64 	%rd7, %rd39;
	cvta.to.global.u64 	%rd8, %rd32;
	mov.u32 	%r68, %tid.x;
	mov.u32 	%r69, %ctaid.x;
	mov.u32 	%r70, %ntid.x;
	mad.lo.s32 	%r1, %r69, %r70, %r68;
	mov.u32 	%r71, %nctaid.x;
	mul.lo.s32 	%r2, %r70, %r71;
	add.s64 	%rd40, %rd30, 3;
	shr.u64 	%rd9, %rd40, 2;
	setp.ge.s32 	%p1, %r1, %r67;
	@%p1 bra 	$L__BB1_13;
	ld.global.nc.u64 	%rd10, [%rd8+16];
	add.s32 	%r72, %r1, %r2;
	max.s32 	%r73, %r67, %r72;
	setp.lt.s32 	%p2, %r72, %r67;
	selp.u32 	%r74, 1, 0, %p2;
	add.s32 	%r75, %r72, %r74;
	sub.s32 	%r76, %r73, %r75;
	div.u32 	%r77, %r76, %r2;
	add.s32 	%r3, %r77, %r74;
	add.s32 	%r78, %r3, 1;
	and.b32  	%r4, %r78, 3;
	and.b32  	%r5, %r3, 3;
	setp.eq.s32 	%p3, %r5, 3;
	mov.u32 	%r139, %r1;
	@%p3 bra 	$L__BB1_4;
	add.s64 	%rd11, %rd8, %rd10;
	neg.s32 	%r137, %r4;
	mov.u32 	%r139, %r1;
$L__BB1_3:
	.pragma "nounroll";
	mul.wide.s32 	%rd41, %r139, 4;
	add.s64 	%rd42, %rd1, %rd41;
	add.s64 	%rd43, %rd11, %rd41;
	ld.global.nc.u32 	%r79, [%rd43];
	st.global.u32 	[%rd42], %r79;
	add.s32 	%r139, %r139, %r2;
	add.s32 	%r137, %r137, 1;
	setp.ne.s32 	%p4, %r137, 0;
	@%p4 bra 	$L__BB1_3;
$L__BB1_4:
	setp.lt.u32 	%p5, %r3, 3;
	@%p5 bra 	$L__BB1_5;
	bra.uni 	$L__BB1_38;
$L__BB1_5:
	setp.eq.s32 	%p7, %r5, 3;
	ld.global.nc.u64 	%rd12, [%rd8+24];
	mov.u32 	%r142, %r1;
	@%p7 bra 	$L__BB1_8;
	add.s64 	%rd13, %rd8, %rd12;
	neg.s32 	%r140, %r4;
	mov.u32 	%r142, %r1;
$L__BB1_7:
	.pragma "nounroll";
	mul.wide.s32 	%rd61, %r142, 4;
	add.s64 	%rd62, %rd2, %rd61;
	add.s64 	%rd63, %rd13, %rd61;
	ld.global.nc.u32 	%r87, [%rd63];
	st.global.u32 	[%rd62], %r87;
	add.s32 	%r142, %r142, %r2;
	add.s32 	%r140, %r140, 1;
	setp.ne.s32 	%p8, %r140, 0;
	@%p8 bra 	$L__BB1_7;
$L__BB1_8:
	setp.lt.u32 	%p9, %r3, 3;
	@%p9 bra 	$L__BB1_9;
	bra.uni 	$L__BB1_39;
$L__BB1_9:
	setp.eq.s32 	%p11, %r5, 3;
	ld.global.nc.u64 	%rd14, [%rd8+32];
	mov.u32 	%r146, %r1;
	@%p11 bra 	$L__BB1_12;
	add.s64 	%rd15, %rd8, %rd14;
	neg.s32 	%r144, %r4;
	mov.u32 	%r146, %r1;
$L__BB1_11:
	.pragma "nounroll";
	mul.wide.s32 	%rd81, %r146, 4;
	add.s64 	%rd82, %rd3, %rd81;
	add.s64 	%rd83, %rd15, %rd81;
	ld.global.nc.u32 	%r95, [%rd83];
	st.global.u32 	[%rd82], %r95;
	add.s32 	%r146, %r146, %r2;
	add.s32 	%r144, %r144, 1;
	setp.ne.s32 	%p12, %r144, 0;
	@%p12 bra 	$L__BB1_11;
$L__BB1_12:
	setp.lt.u32 	%p13, %r3, 3;
	@%p13 bra 	$L__BB1_13;
	bra.uni 	$L__BB1_40;
$L__BB1_13:
	shl.b32 	%r28, %r67, 2;
	setp.ge.s32 	%p15, %r1, %r28;
	@%p15 bra 	$L__BB1_18;
	ld.global.nc.u64 	%rd16, [%rd8+40];
	add.s32 	%r103, %r1, %r2;
	max.s32 	%r104, %r28, %r103;
	setp.lt.s32 	%p16, %r103, %r28;
	selp.u32 	%r105, 1, 0, %p16;
	add.s32 	%r106, %r103, %r105;
	sub.s32 	%r107, %r104, %r106;
	div.u32 	%r108, %r107, %r2;
	add.s32 	%r29, %r108, %r105;
	and.b32  	%r109, %r29, 3;
	setp.eq.s32 	%p17, %r109, 3;
	mov.u32 	%r150, %r1;
	@%p17 bra 	$L__BB1_17;
	add.s64 	%rd17, %rd8, %rd16;
	add.s32 	%r110, %r29, 1;
	and.b32  	%r111, %r110, 3;
	neg.s32 	%r148, %r111;
	mov.u32 	%r150, %r1;
$L__BB1_16:
	.pragma "nounroll";
	mul.wide.s32 	%rd101, %r150, 8;
	add.s64 	%rd102, %rd4, %rd101;
	add.s64 	%rd103, %rd17, %rd101;
	ld.global.nc.f64 	%fd1, [%rd103];
	st.global.f64 	[%rd102], %fd1;
	add.s32 	%r150, %r150, %r2;
	add.s32 	%r148, %r148, 1;
	setp.ne.s32 	%p18, %r148, 0;
	@%p18 bra 	$L__BB1_16;
$L__BB1_17:
	setp.lt.u32 	%p19, %r29, 3;
	@%p19 bra 	$L__BB1_18;
	bra.uni 	$L__BB1_41;
$L__BB1_18:
	setp.ge.s32 	%p21, %r1, %r67;
	@%p21 bra 	$L__BB1_32;
	ld.global.nc.u64 	%rd18, [%rd8+48];
	add.s32 	%r115, %r1, %r2;
	max.s32 	%r116, %r67, %r115;
	setp.lt.s32 	%p22, %r115, %r67;
	selp.u32 	%r117, 1, 0, %p22;
	add.s32 	%r118, %r115, %r117;
	sub.s32 	%r119, %r116, %r118;
	div.u32 	%r120, %r119, %r2;
	add.s32 	%r38, %r120, %r117;
	add.s32 	%r121, %r38, 1;
	and.b32  	%r39, %r121, 3;
	and.b32  	%r40, %r38, 3;
	setp.eq.s32 	%p23, %r40, 3;
	mov.u32 	%r154, %r1;
	@%p23 bra 	$L__BB1_22;
	add.s64 	%rd19, %rd8, %rd18;
	neg.s32 	%r152, %r39;
	mov.u32 	%r154, %r1;
$L__BB1_21:
	.pragma "nounroll";
	mul.wide.s32 	%rd121, %r154, 4;
	add.s64 	%rd122, %rd5, %rd121;
	add.s64 	%rd123, %rd19, %rd121;
	ld.global.nc.u32 	%r122, [%rd123];
	st.global.u32 	[%rd122], %r122;
	add.s32 	%r154, %r154, %r2;
	add.s32 	%r152, %r152, 1;
	setp.ne.s32 	%p24, %r152, 0;
	@%p24 bra 	$L__BB1_21;
$L__BB1_22:
	setp.lt.u32 	%p25, %r38, 3;
	@%p25 bra 	$L__BB1_23;
	bra.uni 	$L__BB1_42;
$L__BB1_23:
	setp.eq.s32 	%p27, %r40, 3;
	ld.global.nc.u64 	%rd20, [%rd8+56];
	mov.u32 	%r158, %r1;
	@%p27 bra 	$L__BB1_26;
	add.s64 	%rd21, %rd8, %rd20;
	neg.s32 	%r156, %r39;
	mov.u32 	%r158, %r1;
$L__BB1_25:
	.pragma "nounroll";
	mul.wide.s32 	%rd141, %r158, 8;
	add.s64 	%rd142, %rd6, %rd141;
	add.s64 	%rd143, %rd21, %rd141;
	ld.global.nc.u64 	%rd144, [%rd143];
	st.global.u64 	[%rd142], %rd144;
	add.s32 	%r158, %r158, %r2;
	add.s32 	%r156, %r156, 1;
	setp.ne.s32 	%p28, %r156, 0;
	@%p28 bra 	$L__BB1_25;
$L__BB1_26:
	setp.lt.u32 	%p29, %r38, 3;
	@%p29 bra 	$L__BB1_27;
	bra.uni 	$L__BB1_43;
$L__BB1_27:
	setp.eq.s32 	%p31, %r40, 3;
	ld.global.nc.u64 	%rd22, [%rd8+64];
	mov.u32 	%r162, %r1;
	@%p31 bra 	$L__BB1_30;
	add.s64 	%rd23, %rd8, %rd22;
	neg.s32 	%r160, %r39;
	mov.u32 	%r162, %r1;
$L__BB1_29:
	.pragma "nounroll";
	mul.wide.s32 	%rd166, %r162, 8;
	add.s64 	%rd167, %rd7, %rd166;
	add.s64 	%rd168, %rd23, %rd166;
	ld.global.nc.u64 	%rd169, [%rd168];
	st.global.u64 	[%rd167], %rd169;
	add.s32 	%r162, %r162, %r2;
	add.s32 	%r160, %r160, 1;
	setp.ne.s32 	%p32, %r160, 0;
	@%p32 bra 	$L__BB1_29;
$L__BB1_30:
	setp.lt.u32 	%p33, %r38, 3;
	@%p33 bra 	$L__BB1_32;
$L__BB1_31:
	mul.wide.s32 	%rd170, %r162, 8;
	add.s64 	%rd171, %rd22, %rd170;
	add.s64 	%rd172, %rd8, %rd171;
	ld.global.nc.u64 	%rd173, [%rd172];
	add.s64 	%rd174, %rd7, %rd170;
	st.global.u64 	[%rd174], %rd173;
	add.s32 	%r133, %r162, %r2;
	mul.wide.s32 	%rd175, %r133, 8;
	add.s64 	%rd176, %rd22, %rd175;
	add.s64 	%rd177, %rd8, %rd176;
	ld.global.nc.u64 	%rd178, [%rd177];
	mul.wide.s32 	%rd179, %r2, 8;
	add.s64 	%rd180, %rd174, %rd179;
	st.global.u64 	[%rd180], %rd178;
	add.s32 	%r134, %r133, %r2;
	mul.wide.s32 	%rd181, %r134, 8;
	add.s64 	%rd182, %rd22, %rd181;
	add.s64 	%rd183, %rd8, %rd182;
	ld.global.nc.u64 	%rd184, [%rd183];
	add.s64 	%rd185, %rd180, %rd179;
	st.global.u64 	[%rd185], %rd184;
	add.s32 	%r135, %r134, %r2;
	mul.wide.s32 	%rd186, %r135, 8;
	add.s64 	%rd187, %rd22, %rd186;
	add.s64 	%rd188, %rd8, %rd187;
	ld.global.nc.u64 	%rd189, [%rd188];
	add.s64 	%rd190, %rd185, %rd179;
	st.global.u64 	[%rd190], %rd189;
	add.s32 	%r162, %r135, %r2;
	setp.lt.s32 	%p34, %r162, %r67;
	@%p34 bra 	$L__BB1_31;
$L__BB1_32:
	cvt.s64.s32 	%rd198, %r1;
	setp.le.u64 	%p35, %rd9, %rd198;
	@%p35 bra 	$L__BB1_37;
	ld.param.u64 	%rd197, [_Z20unpackFromBlobKernelPKhimPiS1_S1_PdS1_PlPxPj_param_10];
	cvt.s64.s32 	%rd25, %r2;
	cvta.to.global.u64 	%rd26, %rd197;
$L__BB1_34:
	ld.param.u64 	%rd196, [_Z20unpackFromBlobKernelPKhimPiS1_S1_PdS1_PlPxPj_param_2];
	shl.b64 	%rd28, %rd198, 2;
	setp.ge.u64 	%p36, %rd28, %rd196;
	@%p36 bra 	$L__BB1_36;
	ld.global.nc.u64 	%rd191, [%rd8+72];
	add.s64 	%rd192, %rd191, %rd28;
	add.s64 	%rd193, %rd8, %rd192;
	ld.global.nc.u32 	%r136, [%rd193];
	add.s64 	%rd195, %rd26, %rd28;
	st.global.u32 	[%rd195], %r136;
$L__BB1_36:
	add.s64 	%rd198, %rd198, %rd25;
	setp.lt.u64 	%p37, %rd198, %rd9;
	@%p37 bra 	$L__BB1_34;
$L__BB1_37:
	ret;
$L__BB1_38:
	mul.wide.s32 	%rd44, %r139, 4;
	add.s64 	%rd45, %rd10, %rd44;
	add.s64 	%rd46, %rd8, %rd45;
	ld.global.nc.u32 	%r80, [%rd46];
	add.s64 	%rd47, %rd1, %rd44;
	st.global.u32 	[%rd47], %r80;
	add.s32 	%r81, %r139, %r2;
	mul.wide.s32 	%rd48, %r81, 4;
	add.s64 	%rd49, %rd10, %rd48;
	add.s64 	%rd50, %rd8, %rd49;
	ld.global.nc.u32 	%r82, [%rd50];
	mul.wide.s32 	%rd51, %r2, 4;
	add.s64 	%rd52, %rd47, %rd51;
	st.global.u32 	[%rd52], %r82;
	add.s32 	%r83, %r81, %r2;
	mul.wide.s32 	%rd53, %r83, 4;
	add.s64 	%rd54, %rd10, %rd53;
	add.s64 	%rd55, %rd8, %rd54;
	ld.global.nc.u32 	%r84, [%rd55];
	add.s64 	%rd56, %rd52, %rd51;
	st.global.u32 	[%rd56], %r84;
	add.s32 	%r85, %r83, %r2;
	mul.wide.s32 	%rd57, %r85, 4;
	add.s64 	%rd58, %rd10, %rd57;
	add.s64 	%rd59, %rd8, %rd58;
	ld.global.nc.u32 	%r86, [%rd59];
	add.s64 	%rd60, %rd56, %rd51;
	st.global.u32 	[%rd60], %r86;
	add.s32 	%r139, %r85, %r2;
	setp.lt.s32 	%p6, %r139, %r67;
	@%p6 bra 	$L__BB1_38;
	bra.uni 	$L__BB1_5;
$L__BB1_39:
	mul.wide.s32 	%rd64, %r142, 4;
	add.s64 	%rd65, %rd12, %rd64;
	add.s64 	%rd66, %rd8, %rd65;
	ld.global.nc.u32 	%r88, [%rd66];
	add.s64 	%rd67, %rd2, %rd64;
	st.global.u32 	[%rd67], %r88;
	add.s32 	%r89, %r142, %r2;
	mul.wide.s32 	%rd68, %r89, 4;
	add.s64 	%rd69, %rd12, %rd68;
	add.s64 	%rd70, %rd8, %rd69;
	ld.global.nc.u32 	%r90, [%rd70];
	mul.wide.s32 	%rd71, %r2, 4;
	add.s64 	%rd72, %rd67, %rd71;
	st.global.u32 	[%rd72], %r90;
	add.s32 	%r91, %r89, %r2;
	mul.wide.s32 	%rd73, %r91, 4;
	add.s64 	%rd74, %rd12, %rd73;
	add.s64 	%rd75, %rd8, %rd74;
	ld.global.nc.u32 	%r92, [%rd75];
	add.s64 	%rd76, %rd72, %rd71;
	st.global.u32 	[%rd76], %r92;
	add.s32 	%r93, %r91, %r2;
	mul.wide.s32 	%rd77, %r93, 4;
	add.s64 	%rd78, %rd12, %rd77;
	add.s64 	%rd79, %rd8, %rd78;
	ld.global.nc.u32 	%r94, [%rd79];
	add.s64 	%rd80, %rd76, %rd71;
	st.global.u32 	[%rd80], %r94;
	add.s32 	%r142, %r93, %r2;
	setp.lt.s32 	%p10, %r142, %r67;
	@%p10 bra 	$L__BB1_39;
	bra.uni 	$L__BB1_9;
$L__BB1_40:
	mul.wide.s32 	%rd84, %r146, 4;
	add.s64 	%rd85, %rd14, %rd84;
	add.s64 	%rd86, %rd8, %rd85;
	ld.global.nc.u32 	%r96, [%rd86];
	add.s64 	%rd87, %rd3, %rd84;
	st.global.u32 	[%rd87], %r96;
	add.s32 	%r97, %r146, %r2;
	mul.wide.s32 	%rd88, %r97, 4;
	add.s64 	%rd89, %rd14, %rd88;
	add.s64 	%rd90, %rd8, %rd89;
	ld.global.nc.u32 	%r98, [%rd90];
	mul.wide.s32 	%rd91, %r2, 4;
	add.s64 	%rd92, %rd87, %rd91;
	st.global.u32 	[%rd92], %r98;
	add.s32 	%r99, %r97, %r2;
	mul.wide.s32 	%rd93, %r99, 4;
	add.s64 	%rd94, %rd14, %rd93;
	add.s64 	%rd95, %rd8, %rd94;
	ld.global.nc.u32 	%r100, [%rd95];
	add.s64 	%rd96, %rd92, %rd91;
	st.global.u32 	[%rd96], %r100;
	add.s32 	%r101, %r99, %r2;
	mul.wide.s32 	%rd97, %r101, 4;
	add.s64 	%rd98, %rd14, %rd97;
	add.s64 	%rd99, %rd8, %rd98;
	ld.global.nc.u32 	%r102, [%rd99];
	add.s64 	%rd100, %rd96, %rd91;
	st.global.u32 	[%rd100], %r102;
	add.s32 	%r146, %r101, %r2;
	setp.lt.s32 	%p14, %r146, %r67;
	@%p14 bra 	$L__BB1_40;
	bra.uni 	$L__BB1_13;
$L__BB1_41:
	mul.wide.s32 	%rd104, %r150, 8;
	add.s64 	%rd105, %rd16, %rd104;
	add.s64 	%rd106, %rd8, %rd105;
	ld.global.nc.f64 	%fd2, [%rd106];
	add.s64 	%rd107, %rd4, %rd104;
	st.global.f64 	[%rd107], %fd2;
	add.s32 	%r112, %r150, %r2;
	mul.wide.s32 	%rd108, %r112, 8;
	add.s64 	%rd109, %rd16, %rd108;
	add.s64 	%rd110, %rd8, %rd109;
	ld.global.nc.f64 	%fd3, [%rd110];
	mul.wide.s32 	%rd111, %r2, 8;
	add.s64 	%rd112, %rd107, %rd111;
	st.global.f64 	[%rd112], %fd3;
	add.s32 	%r113, %r112, %r2;
	mul.wide.s32 	%rd113, %r113, 8;
	add.s64 	%rd114, %rd16, %rd113;
	add.s64 	%rd115, %rd8, %rd114;
	ld.global.nc.f64 	%fd4, [%rd115];
	add.s64 	%rd116, %rd112, %rd111;
	st.global.f64 	[%rd116], %fd4;
	add.s32 	%r114, %r113, %r2;
	mul.wide.s32 	%rd117, %r114, 8;
	add.s64 	%rd118, %rd16, %rd117;
	add.s64 	%rd119, %rd8, %rd118;
	ld.global.nc.f64 	%fd5, [%rd119];
	add.s64 	%rd120, %rd116, %rd111;
	st.global.f64 	[%rd120], %fd5;
	add.s32 	%r150, %r114, %r2;
	setp.lt.s32 	%p20, %r150, %r28;
	@%p20 bra 	$L__BB1_41;
	bra.uni 	$L__BB1_18;
$L__BB1_42:
	mul.wide.s32 	%rd124, %r154, 4;
	add.s64 	%rd125, %rd18, %rd124;
	add.s64 	%rd126, %rd8, %rd125;
	ld.global.nc.u32 	%r123, [%rd126];
	add.s64 	%rd127, %rd5, %rd124;
	st.global.u32 	[%rd127], %r123;
	add.s32 	%r124, %r154, %r2;
	mul.wide.s32 	%rd128, %r124, 4;
	add.s64 	%rd129, %rd18, %rd128;
	add.s64 	%rd130, %rd8, %rd129;
	ld.global.nc.u32 	%r125, [%rd130];
	mul.wide.s32 	%rd131, %r2, 4;
	add.s64 	%rd132, %rd127, %rd131;
	st.global.u32 	[%rd132], %r125;
	add.s32 	%r126, %r124, %r2;
	mul.wide.s32 	%rd133, %r126, 4;
	add.s64 	%rd134, %rd18, %rd133;
	add.s64 	%rd135, %rd8, %rd134;
	ld.global.nc.u32 	%r127, [%rd135];
	add.s64 	%rd136, %rd132, %rd131;
	st.global.u32 	[%rd136], %r127;
	add.s32 	%r128, %r126, %r2;
	mul.wide.s32 	%rd137, %r128, 4;
	add.s64 	%rd138, %rd18, %rd137;
	add.s64 	%rd139, %rd8, %rd138;
	ld.global.nc.u32 	%r129, [%rd139];
	add.s64 	%rd140, %rd136, %rd131;
	st.global.u32 	[%rd140], %r129;
	add.s32 	%r154, %r128, %r2;
	setp.lt.s32 	%p26, %r154, %r67;
	@%p26 bra 	$L__BB1_42;
	bra.uni 	$L__BB1_23;
$L__BB1_43:
	mul.wide.s32 	%rd145, %r158, 8;
	add.s64 	%rd146, %rd20, %rd145;
	add.s64 	%rd147, %rd8, %rd146;
	ld.global.nc.u64 	%rd148, [%rd147];
	add.s64 	%rd149, %rd6, %rd145;
	st.global.u64 	[%rd149], %rd148;
	add.s32 	%r130, %r158, %r2;
	mul.wide.s32 	%rd150, %r130, 8;
	add.s64 	%rd151, %rd20, %rd150;
	add.s64 	%rd152, %rd8, %rd151;
	ld.global.nc.u64 	%rd153, [%rd152];
	mul.wide.s32 	%rd154, %r2, 8;
	add.s64 	%rd155, %rd149, %rd154;
	st.global.u64 	[%rd155], %rd153;
	add.s32 	%r131, %r130, %r2;
	mul.wide.s32 	%rd156, %r131, 8;
	add.s64 	%rd157, %rd20, %rd156;
	add.s64 	%rd158, %rd8, %rd157;
	ld.global.nc.u64 	%rd159, [%rd158];
	add.s64 	%rd160, %rd155, %rd154;
	st.global.u64 	[%rd160], %rd159;
	add.s32 	%r132, %r131, %r2;
	mul.wide.s32 	%rd161, %r132, 8;
	add.s64 	%rd162, %rd20, %rd161;
	add.s64 	%rd163, %rd8, %rd162;
	ld.global.nc.u64 	%rd164, [%rd163];
	add.s64 	%rd165, %rd160, %rd154;
	st.global.u64 	[%rd165], %rd164;
	add.s32 	%r158, %r132, %r2;
	setp.lt.s32 	%p30, %r158, %r67;
	@%p30 bra 	$L__BB1_43;
	bra.uni 	$L__BB1_27;

}
	// .globl	_Z25packToBlobKernelOptimizedPK16SerializedHeaderPKiS3_S3_PKdS3_PKlPKxPKjimPh
.visible .entry _Z25packToBlobKernelOptimizedPK16SerializedHeaderPKiS3_S3_PKdS3_PKlPKxPKjimPh(
	.param .u64 .ptr .align 1 _Z25packToBlobKernelOptimizedPK16SerializedHeaderPKiS3_S3_PKdS3_PKlPKxPKjimPh_param_0,
	.param .u64 .ptr .align 1 _Z25packToBlobKernelOptimizedPK16SerializedHeaderPKiS3_S3_PKdS3_PKlPKxPKjimPh_param_1,
	.param .u64 .ptr .align 1 _Z25packToBlobKernelOptimizedPK16SerializedHeaderPKiS3_S3_PKdS3_PKlPKxPKjimPh_param_2,
	.param .u64 .ptr .align 1 _Z25packToBlobKernelOptimizedPK16SerializedHeaderPKiS3_S3_PKdS3_PKlPKxPKjimPh_param_3,
	.param .u64 .ptr .align 1 _Z25packToBlobKernelOptimizedPK16SerializedHeaderPKiS3_S3_PKdS3_PKlPKxPKjimPh_param_4,
	.param .u64 .ptr .align 1 _Z25packToBlobKernelOptimizedPK16SerializedHeaderPKiS3_S3_PKdS3_PKlPKxPKjimPh_param_5,
	.param .u64 .ptr .align 1 _Z25packToBlobKernelOptimizedPK16SerializedHeaderPKiS3_S3_PKdS3_PKlPKxPKjimPh_param_6,
	.param .u64 .ptr .align 1 _Z25packToBlobKernelOptimizedPK16SerializedHeaderPKiS3_S3_PKdS3_PKlPKxPKjimPh_param_7,
	.param .u64 .ptr .align 1 _Z25packToBlobKernelOptimizedPK16SerializedHeaderPKiS3_S3_PKdS3_PKlPKxPKjimPh_param_8,
	.param .u32 _Z25packToBlobKernelOptimizedPK16SerializedHeaderPKiS3_S3_PKdS3_PKlPKxPKjimPh_param_9,
	.param .u64 _Z25packToBlobKernelOptimizedPK16SerializedHeaderPKiS3_S3_PKdS3_PKlPKxPKjimPh_param_10,
	.param .u64 .ptr .align 1 _Z25packToBlobKernelOptimizedPK16SerializedHeaderPKiS3_S3_PKdS3_PKlPKxPKjimPh_param_11
)
{
	.reg .pred 	%p<20>;
	.reg .b16 	%rs<15>;
	.reg .b32 	%r<49>;
	.reg .b64 	%rd<86>;

	ld.param.u64 	%rd50, [_Z25packToBlobKernelOptimizedPK16SerializedHeaderPKiS3_S3_PKdS3_PKlPKxPKjimPh_param_0];
	ld.param.u64 	%rd82, [_Z25packToBlobKernelOptimizedPK16SerializedHeaderPKiS3_S3_PKdS3_PKlPKxPKjimPh_param_1];
	ld.param.u64 	%rd42, [_Z25packToBlobKernelOptimizedPK16SerializedHeaderPKiS3_S3_PKdS3_PKlPKxPKjimPh_param_2];
	ld.param.u64 	%rd43, [_Z25packToBlobKernelOptimizedPK16SerializedHeaderPKiS3_S3_PKdS3_PKlPKxPKjimPh_param_3];
	ld.param.u64 	%rd44, [_Z25packToBlobKernelOptimizedPK16SerializedHeaderPKiS3_S3_PKdS3_PKlPKxPKjimPh_param_4];
	ld.param.u64 	%rd45, [_Z25packToBlobKernelOptimizedPK16SerializedHeaderPKiS3_S3_PKdS3_PKlPKxPKjimPh_param_5];
	ld.param.u64 	%rd46, [_Z25packToBlobKernelOptimizedPK16SerializedHeaderPKiS3_S3_PKdS3_PKlPKxPKjimPh_param_6];
	ld.param.u64 	%rd47, [_Z25packToBlobKernelOptimizedPK16SerializedHeaderPKiS3_S3_PKdS3_PKlPKxPKjimPh_param_7];
	ld.param.u64 	%rd48, [_Z25packToBlobKernelOptimizedPK16SerializedHeaderPKiS3_S3_PKdS3_PKlPKxPKjimPh_param_8];
	ld.param.u32 	%r22, [_Z25packToBlobKernelOptimizedPK16SerializedHeaderPKiS3_S3_PKdS3_PKlPKxPKjimPh_param_9];
	ld.param.u64 	%rd49, [_Z25packToBlobKernelOptimizedPK16SerializedHeaderPKiS3_S3_PKdS3_PKlPKxPKjimPh_param_10];
	ld.param.u64 	%rd51, [_Z25packToBlobKernelOptimizedPK16SerializedHeaderPKiS3_S3_PKdS3_PKlPKxPKjimPh_param_11];
	cvta.to.global.u64 	%rd1, %rd51;
	cvta.to.global.u64 	%rd2, %rd50;
	mov.u32 	%r44, %tid.x;
	mov.u32 	%r2, %ntid.x;
	mov.u32 	%r3, %ctaid.x;
	setp.ne.s32 	%p1, %r3, 0;
	@%p1 bra 	$L__BB2_8;
	setp.gt.u32 	%p14, %r44, 119;
	@%p14 bra 	$L__BB2_31;
	add.s32 	%r30, %r44, %r2;
	max.u32 	%r31, %r30, 120;
	setp.lt.u32 	%p15, %r30, 120;
	selp.u32 	%r32, 1, 0, %p15;
	add.s32 	%r33, %r30, %r32;
	sub.s32 	%r34, %r31, %r33;
	div.u32 	%r35, %r34, %r2;
	add.s32 	%r4, %r35, %r32;
	and.b32  	%r36, %r4, 3;
	setp.eq.s32 	%p16, %r36, 3;
	@%p16 bra 	$L__BB2_5;
	cvt.u64.u32 	%rd79, %r44;
	cvt.u64.u32 	%rd4, %r2;
	add.s32 	%r37, %r4, 1;
	and.b32  	%r38, %r37, 3;
	neg.s32 	%r43, %r38;
$L__BB2_4:
	.pragma "nounroll";
	add.s64 	%rd65, %rd2, %rd79;
	ld.global.nc.u8 	%rs5, [%rd65];
	cvt.u16.u8 	%rs6, %rs5;
	add.s64 	%rd66, %rd1, %rd79;
	st.global.u8 	[%rd66], %rs6;
	add.s64 	%rd79, %rd79, %rd4;
	cvt.u32.u64 	%r44, %rd79;
	add.s32 	%r43, %r43, 1;
	setp.ne.s32 	%p17, %r43, 0;
	@%p17 bra 	$L__BB2_4;
$L__BB2_5:
	setp.lt.u32 	%p18, %r4, 3;
	@%p18 bra 	$L__BB2_31;
	shl.b32 	%r39, %r2, 1;
	add.s32 	%r47, %r44, %r39;
	shl.b32 	%r11, %r2, 2;
	mad.lo.s32 	%r46, %r2, 3, %r44;
	add.s32 	%r45, %r2, %r44;
$L__BB2_7:
	cvt.u64.u32 	%rd67, %r44;
	add.s64 	%rd68, %rd2, %rd67;
	ld.global.nc.u8 	%rs7, [%rd68];
	cvt.u16.u8 	%rs8, %rs7;
	add.s64 	%rd69, %rd1, %rd67;
	st.global.u8 	[%rd69], %rs8;
	add.s32 	%r40, %r44, %r2;
	cvt.u64.u32 	%rd70, %r45;
	add.s64 	%rd71, %rd2, %rd70;
	ld.global.nc.u8 	%rs9, [%rd71];
	cvt.u16.u8 	%rs10, %rs9;
	add.s64 	%rd72, %rd1, %rd70;
	st.global.u8 	[%rd72], %rs10;
	add.s32 	%r41, %r40, %r2;
	cvt.u64.u32 	%rd73, %r47;
	add.s64 	%rd74, %rd2, %rd73;
	ld.global.nc.u8 	%rs11, [%rd74];
	cvt.u16.u8 	%rs12, %rs11;
	add.s64 	%rd75, %rd1, %rd73;
	st.global.u8 	[%rd75], %rs12;
	add.s32 	%r42, %r41, %r2;
	cvt.u64.u32 	%rd76, %r46;
	add.s64 	%rd77, %rd2, %rd76;
	ld.global.nc.u8 	%rs13, [%rd77];
	cvt.u16.u8 	%rs14, %rs13;
	add.s64 	%rd78, %rd1, %rd76;
	st.global.u8 	[%rd78], %rs14;
	add.s32 	%r44, %r42, %r2;
	add.s32 	%r47, %r47, %r11;
	add.s32 	%r46, %r46, %r11;
	add.s32 	%r45, %r45, %r11;
	setp.lt.u32 	%p19, %r44, 120;
	@%p19 bra 	$L__BB2_7;
	bra.uni 	$L__BB2_31;
$L__BB2_8:
	setp.gt.u32 	%p2, %r3, 7;
	@%p2 bra 	$L__BB2_25;
	setp.gt.s32 	%p6, %r3, 3;
	@%p6 bra 	$L__BB2_13;
	setp.eq.s32 	%p10, %r3, 1;
	@%p10 bra 	$L__BB2_16;
	setp.eq.s32 	%p11, %r3, 2;
	@%p11 bra 	$L__BB2_12;
	bra.uni 	$L__BB2_17;
$L__BB2_12:
	ld.global.nc.u64 	%rd80, [%rd2+24];
	mul.wide.s32 	%rd81, %r22, 4;
	mov.u64 	%rd82, %rd42;
	bra.uni 	$L__BB2_22;
$L__BB2_13:
	setp.gt.s32 	%p7, %r3, 5;
	@%p7 bra 	$L__BB2_20;
	setp.eq.s32 	%p9, %r3, 4;
	@%p9 bra 	$L__BB2_15;
	bra.uni 	$L__BB2_18;
$L__BB2_15:
	ld.global.nc.u64 	%rd80, [%rd2+40];
	shl.b32 	%r29, %r22, 2;
	mul.wide.s32 	%rd81, %r29, 8;
	mov.u64 	%rd82, %rd44;
	bra.uni 	$L__BB2_22;
$L__BB2_16:
	ld.global.nc.u64 	%rd80, [%rd2+16];
	mul.wide.s32 	%rd81, %r22, 4;
	bra.uni 	$L__BB2_22;
$L__BB2_17:
	ld.global.nc.u64 	%rd80, [%rd2+32];
	mul.wide.s32 	%rd81, %r22, 4;
	mov.u64 	%rd82, %rd43;
	bra.uni 	$L__BB2_22;
$L__BB2_18:
	ld.global.nc.u64 	%rd80, [%rd2+48];
	mul.wide.s32 	%rd81, %r22, 4;
	mov.u64 	%rd82, %rd45;
	bra.uni 	$L__BB2_22;
$L__BB2_19:
	ld.global.nc.u64 	%rd80, [%rd2+56];
	mul.wide.s32 	%rd81, %r22, 8;
	mov.u64 	%rd82, %rd46;
	bra.uni 	$L__BB2_22;
$L__BB2_20:
	setp.eq.s32 	%p8, %r3, 6;
	@%p8 bra 	$L__BB2_19;
	ld.global.nc.u64 	%rd80, [%rd2+64];
	mul.wide.s32 	%rd81, %r22, 8;
	mov.u64 	%rd82, %rd47;
$L__BB2_22:
	cvt.u64.u32 	%rd83, %r44;
	setp.le.u64 	%p12, %rd81, %rd83;
	@%p12 bra 	$L__BB2_31;
	cvt.u64.u32 	%rd25, %r2;
	cvta.to.global.u64 	%rd26, %rd82;
$L__BB2_24:
	add.s64 	%rd62, %rd26, %rd83;
	ld.global.nc.u8 	%rs3, [%rd62];
	cvt.u16.u8 	%rs4, %rs3;
	add.s64 	%rd63, %rd83, %rd80;
	add.s64 	%rd64, %rd1, %rd63;
	st.global.u8 	[%rd64], %rs4;
	add.s64 	%rd83, %rd83, %rd25;
	setp.lt.u64 	%p13, %rd83, %rd81;
	@%p13 bra 	$L__BB2_24;
	bra.uni 	$L__BB2_31;
$L__BB2_25:
	ld.global.nc.u64 	%rd29, [%rd2+72];
	mov.u32 	%r23, %nctaid.x;
	cvt.u64.u32 	%rd52, %r23;
	add.s64 	%rd53, %rd52, %rd49;
	add.s64 	%rd30, %rd53, -9;
	add.s32 	%r24, %r23, -8;
	cvt.u64.u32 	%rd31, %r24;
	and.b64  	%rd54, %rd30, -4294967296;
	setp.ne.s64 	%p3, %rd54, 0;
	@%p3 bra 	$L__BB2_27;
	cvt.u32.u64 	%r25, %rd31;
	cvt.u32.u64 	%r26, %rd30;
	div.u32 	%r27, %r26, %r25;
	cvt.u64.u32 	%rd84, %r27;
	bra.uni 	$L__BB2_28;
$L__BB2_27:
	div.u64 	%rd84, %rd30, %rd31;
$L__BB2_28:
	add.s32 	%r28, %r3, -8;
	cvt.u64.u32 	%rd55, %r28;
	mul.lo.s64 	%rd56, %rd84, %rd55;
	add.s64 	%rd57, %rd56, %rd84;
	min.u64 	%rd35, %rd57, %rd49;
	cvt.u64.u32 	%rd58, %r44;
	add.s64 	%rd85, %rd56, %rd58;
	setp.ge.u64 	%p4, %rd85, %rd35;
	@%p4 bra 	$L__BB2_31;
	cvt.u64.u32 	%rd37, %r2;
	cvta.to.global.u64 	%rd38, %rd48;
$L__BB2_30:
	add.s64 	%rd59, %rd38, %rd85;
	ld.global.nc.u8 	%rs1, [%rd59];
	cvt.u16.u8 	%rs2, %rs1;
	add.s64 	%rd60, %rd85, %rd29;
	add.s64 	%rd61, %rd1, %rd60;
	st.global.u8 	[%rd61], %rs2;
	add.s64 	%rd85, %rd85, %rd37;
	setp.lt.u64 	%p5, %rd85, %rd35;
	@%p5 bra 	$L__BB2_30;
$L__BB2_31:
	ret;

}
	// .globl	_Z19setBitOffsetsKernelPiS_S_Pli
.visible .entry _Z19setBitOffsetsKernelPiS_S_Pli(
	.param .u64 .ptr .align 1 _Z19setBitOffsetsKernelPiS_S_Pli_param_0,
	.param .u64 .ptr .align 1 _Z19setBitOffsetsKernelPiS_S_Pli_param_1,
	.param .u64 .ptr .align 1 _Z19setBitOffsetsKernelPiS_S_Pli_param_2,
	.param .u64 .ptr .align 1 _Z19setBitOffsetsKernelPiS_S_Pli_param_3,
	.param .u32 _Z19setBitOffsetsKernelPiS_S_Pli_param_4
)
{
	.reg .pred 	%p<11>;
	.reg .b32 	%r<83>;
	.reg .b64 	%rd<87>;

	ld.param.u64 	%rd26, [_Z19setBitOffsetsKernelPiS_S_Pli_param_0];
	ld.param.u64 	%rd27, [_Z19setBitOffsetsKernelPiS_S_Pli_param_1];
	ld.param.u64 	%rd28, [_Z19setBitOffsetsKernelPiS_S_Pli_param_2];
	ld.param.u64 	%rd25, [_Z19setBitOffsetsKernelPiS_S_Pli_param_3];
	ld.param.u32 	%r13, [_Z19setBitOffsetsKernelPiS_S_Pli_param_4];
	cvta.to.global.u64 	%rd1, %rd28;
	cvta.to.global.u64 	%rd2, %rd26;
	cvta.to.global.u64 	%rd3, %rd27;
	mov.u32 	%r14, %tid.x;
	mov.u32 	%r15, %ctaid.x;
	mov.u32 	%r16, %ntid.x;
	mad.lo.s32 	%r1, %r15, %r16, %r14;
	setp.ge.s32 	%p1, %r1, %r13;
	@%p1 bra 	$L__BB3_14;
	setp.lt.s32 	%p2, %r1, 1;
	mov.b64 	%rd86, 0;
	@%p2 bra 	$L__BB3_13;
	and.b32  	%r2, %r1, 7;
	setp.lt.u32 	%p3, %r1, 8;
	mov.b64 	%rd86, 0;
	mov.b32 	%r81, 0;
	@%p3 bra 	$L__BB3_5;
	and.b32  	%r81, %r1, 2147483640;
	neg.s32 	%r79, %r81;
	add.s64 	%rd78, %rd3, 16;
	add.s64 	%rd77, %rd2, 16;
	add.s64 	%rd76, %rd1, 16;
	mov.b64 	%rd86, 0;
$L__BB3_4:
	.pragma "nounroll";
	ld.global.u32 	%r18, [%rd78+-16];
	ld.global.u32 	%r19, [%rd77+-16];
	sub.s32 	%r20, %r18, %r19;
	ld.global.u32 	%r21, [%rd76+-16];
	mul.wide.s32 	%rd33, %r20, %r21;
	add.s64 	%rd34, %rd33, %rd86;
	ld.global.u32 	%r22, [%rd78+-12];
	ld.global.u32 	%r23, [%rd77+-12];
	sub.s32 	%r24, %r22, %r23;
	ld.global.u32 	%r25, [%rd76+-12];
	mul.wide.s32 	%rd35, %r24, %r25;
	add.s64 	%rd36, %rd35, %rd34;
	ld.global.u32 	%r26, [%rd78+-8];
	ld.global.u32 	%r27, [%rd77+-8];
	sub.s32 	%r28, %r26, %r27;
	ld.global.u32 	%r29, [%rd76+-8];
	mul.wide.s32 	%rd37, %r28, %r29;
	add.s64 	%rd38, %rd37, %rd36;
	ld.global.u32 	%r30, [%rd78+-4];
	ld.global.u32 	%r31, [%rd77+-4];
	sub.s32 	%r32, %r30, %r31;
	ld.global.u32 	%r33, [%rd76+-4];
	mul.wide.s32 	%rd39, %r32, %r33;
	add.s64 	%rd40, %rd39, %rd38;
	ld.global.u32 	%r34, [%rd78];
	ld.global.u32 	%r35, [%rd77];
	sub.s32 	%r36, %r34, %r35;
	ld.global.u32 	%r37, [%rd76];
	mul.wide.s32 	%rd41, %r36, %r37;
	add.s64 	%rd42, %rd41, %rd40;
	ld.global.u32 	%r38, [%rd78+4];
	ld.global.u32 	%r39, [%rd77+4];
	sub.s32 	%r40, %r38, %r39;
	ld.global.u32 	%r41, [%rd76+4];
	mul.wide.s32 	%rd43, %r40, %r41;
	add.s64 	%rd44, %rd43, %rd42;
	ld.global.u32 	%r42, [%rd78+8];
	ld.global.u32 	%r43, [%rd77+8];
	sub.s32 	%r44, %r42, %r43;
	ld.global.u32 	%r45, [%rd76+8];
	mul.wide.s32 	%rd45, %r44, %r45;
	add.s64 	%rd46, %rd45, %rd44;
	ld.global.u32 	%r46, [%rd78+12];
	ld.global.u32 	%r47, [%rd77+12];
	sub.s32 	%r48, %r46, %r47;
	ld.global.u32 	%r49, [%rd76+12];
	mul.wide.s32 	%rd47, %r48, %r49;
	add.s64 	%rd86, %rd47, %rd46;
	add.s32 	%r79, %r79, 8;
	add.s64 	%rd78, %rd78, 32;
	add.s64 	%rd77, %rd77, 32;
	add.s64 	%rd76, %rd76, 32;
	setp.ne.s32 	%p4, %r79, 0;
	@%p4 bra 	$L__BB3_4;
$L__BB3_5:
	setp.eq.s32 	%p5, %r2, 0;
	@%p5 bra 	$L__BB3_13;
	and.b32  	%r8, %r1, 3;
	setp.lt.u32 	%p6, %r2, 4;
	@%p6 bra 	$L__BB3_8;
	mul.wide.u32 	%rd49, %r81, 4;
	add.s64 	%rd50, %rd3, %rd49;
	ld.global.u32 	%r50, [%rd50];
	add.s64 	%rd51, %rd2, %rd49;
	ld.global.u32 	%r51, [%rd51];
	sub.s32 	%r52, %r50, %r51;
	add.s64 	%rd52, %rd1, %rd49;
	ld.global.u32 	%r53, [%rd52];
	mul.wide.s32 	%rd53, %r52, %r53;
	add.s64 	%rd54, %rd53, %rd86;
	ld.global.u32 	%r54, [%rd50+4];
	ld.global.u32 	%r55, [%rd51+4];
	sub.s32 	%r56, %r54, %r55;
	ld.global.u32 	%r57, [%rd52+4];
	mul.wide.s32 	%rd55, %r56, %r57;
	add.s64 	%rd56, %rd55, %rd54;
	ld.global.u32 	%r58, [%rd50+8];
	ld.global.u32 	%r59, [%rd51+8];
	sub.s32 	%r60, %r58, %r59;
	ld.global.u32 	%r61, [%rd52+8];
	mul.wide.s32 	%rd57, %r60, %r61;
	add.s64 	%rd58, %rd57, %rd56;
	ld.global.u32 	%r62, [%rd50+12];
	ld.global.u32 	%r63, [%rd51+12];
	sub.s32 	%r64, %r62, %r63;
	ld.global.u32 	%r65, [%rd52+12];
	mul.wide.s32 	%rd59, %r64, %r65;
	add.s64 	%rd86, %rd59, %rd58;
	add.s32 	%r81, %r81, 4;
$L__BB3_8:
	setp.eq.s32 	%p7, %r8, 0;
	@%p7 bra 	$L__BB3_13;
	setp.eq.s32 	%p8, %r8, 1;
	@%p8 bra 	$L__BB3_11;
	mul.wide.u32 	%rd61, %r81, 4;
	add.s64 	%rd62, %rd3, %rd61;
	ld.global.u32 	%r66, [%rd62];
	add.s64 	%rd63, %rd2, %rd61;
	ld.global.u32 	%r67, [%rd63];
	sub.s32 	%r68, %r66, %r67;
	add.s64 	%rd64, %rd1, %rd61;
	ld.global.u32 	%r69, [%rd64];
	mul.wide.s32 	%rd65, %r68, %r69;
	add.s64 	%rd66, %rd65, %rd86;
	ld.global.u32 	%r70, [%rd62+4];
	ld.global.u32 	%r71, [%rd63+4];
	sub.s32 	%r72, %r70, %r71;
	ld.global.u32 	%r73, [%rd64+4];
	mul.wide.s32 	%rd67, %r72, %r73;
	add.s64 	%rd86, %rd67, %rd66;
	add.s32 	%r81, %r81, 2;
$L__BB3_11:
	and.b32  	%r74, %r1, 1;
	setp.eq.b32 	%p9, %r74, 1;
	not.pred 	%p10, %p9;
	@%p10 bra 	$L__BB3_13;
	mul.wide.u32 	%rd68, %r81, 4;
	add.s64 	%rd69, %rd3, %rd68;
	ld.global.u32 	%r75, [%rd69];
	add.s64 	%rd70, %rd2, %rd68;
	ld.global.u32 	%r76, [%rd70];
	sub.s32 	%r77, %r75, %r76;
	add.s64 	%rd71, %rd1, %rd68;
	ld.global.u32 	%r78, [%rd71];
	mul.wide.s32 	%rd72, %r77, %r78;
	add.s64 	%rd86, %rd72, %rd86;
$L__BB3_13:
	cvta.to.global.u64 	%rd73, %rd25;
	mul.wide.s32 	%rd74, %r1, 8;
	add.s64 	%rd75, %rd73, %rd74;
	st.global.u64 	[%rd75], %rd86;
$L__BB3_14:
	ret;

}
	// .globl	_Z23analyzeDataVarianceFastIiEvPKT_iiPfi
.visible .entry _Z23analyzeDataVarianceFastIiEvPKT_iiPfi(
	.param .u64 .ptr .align 1 _Z23analyzeDataVarianceFastIiEvPKT_iiPfi_param_0,
	.param .u32 _Z23analyzeDataVarianceFastIiEvPKT_iiPfi_param_1,
	.param .u32 _Z23analyzeDataVarianceFastIiEvPKT_iiPfi_param_2,
	.param .u64 .ptr .align 1 _Z23analyzeDataVarianceFastIiEvPKT_iiPfi_param_3,
	.param .u32 _Z23analyzeDataVarianceFastIiEvPKT_iiPfi_param_4
)
{
	.reg .pred 	%p<27>;
	.reg .b32 	%r<61>;
	.reg .b32 	%f<3>;
	.reg .b64 	%rd<9>;
	.reg .b64 	%fd<52>;

	ld.param.u64 	%rd3, [_Z23analyzeDataVarianceFastIiEvPKT_iiPfi_param_0];
	ld.param.u32 	%r14, [_Z23analyzeDataVarianceFastIiEvPKT_iiPfi_param_1];
	ld.param.u32 	%r15, [_Z23analyzeDataVarianceFastIiEvPKT_iiPfi_param_2];
	ld.param.u64 	%rd4, [_Z23analyzeDataVarianceFastIiEvPKT_iiPfi_param_3];
	ld.param.u32 	%r16, [_Z23analyzeDataVarianceFastIiEvPKT_iiPfi_param_4];
	mov.u32 	%r59, %ctaid.x;
	setp.ge.s32 	%p1, %r59, %r16;
	@%p1 bra 	$L__BB4_9;
	mov.u32 	%r2, %tid.x;
	mov.u32 	%r3, %ntid.x;
	and.b32  	%r4, %r2, 31;
	mov.u32 	%r5, %nctaid.x;
	cvta.to.global.u64 	%rd1, %rd4;
	cvta.to.global.u64 	%rd2, %rd3;
$L__BB4_2:
	mul.lo.s32 	%r7, %r59, %r15;
	add.s32 	%r17, %r7, %r15;
	min.s32 	%r8, %r17, %r14;
	sub.s32 	%r9, %r8, %r7;
	setp.lt.s32 	%p2, %r9, 1;
	@%p2 bra 	$L__BB4_8;
	add.s32 	%r60, %r7, %r2;
	setp.ge.s32 	%p3, %r60, %r8;
	mov.f64 	%fd50, 0d0000000000000000;
	mov.f64 	%fd51, %fd50;
	@%p3 bra 	$L__BB4_6;
	mov.f64 	%fd46, 0d0000000000000000;
	mov.f64 	%fd47, %fd46;
	mov.f64 	%fd48, %fd46;
	mov.f64 	%fd49, %fd46;
$L__BB4_5:
	mul.wide.s32 	%rd5, %r60, 4;
	add.s64 	%rd6, %rd2, %rd5;
	ld.global.nc.u32 	%r18, [%rd6];
	cvt.rn.f64.s32 	%fd15, %r18;
	sub.f64 	%fd16, %fd15, %fd47;
	add.f64 	%fd50, %fd49, %fd16;
	sub.f64 	%fd17, %fd50, %fd49;
	sub.f64 	%fd47, %fd17, %fd16;
	mul.f64 	%fd18, %fd15, %fd15;
	sub.f64 	%fd19, %fd18, %fd46;
	add.f64 	%fd51, %fd48, %fd19;
	sub.f64 	%fd20, %fd51, %fd48;
	sub.f64 	%fd46, %fd20, %fd19;
	add.s32 	%r60, %r60, %r3;
	setp.lt.s32 	%p4, %r60, %r8;
	mov.f64 	%fd48, %fd51;
	mov.f64 	%fd49, %fd50;
	@%p4 bra 	$L__BB4_5;
$L__BB4_6:
	setp.ne.s32 	%p5, %r4, 0;
	// begin inline asm
	mov.b64 {%r19,%r20}, %fd50;
	// end inline asm
	shfl.sync.down.b32	%r22|%p6, %r20, 16, 31, -1;
	shfl.sync.down.b32	%r21|%p7, %r19, 16, 31, -1;
	// begin inline asm
	mov.b64 %fd22, {%r21,%r22};
	// end inline asm
	add.f64 	%fd23, %fd50, %fd22;
	// begin inline asm
	mov.b64 {%r23,%r24}, %fd23;
	// end inline asm
	shfl.sync.down.b32	%r26|%p8, %r24, 8, 31, -1;
	shfl.sync.down.b32	%r25|%p9, %r23, 8, 31, -1;
	// begin inline asm
	mov.b64 %fd24, {%r25,%r26};
	// end inline asm
	add.f64 	%fd25, %fd23, %fd24;
	// begin inline asm
	mov.b64 {%r27,%r28}, %fd25;
	// end inline asm
	shfl.sync.down.b32	%r30|%p10, %r28, 4, 31, -1;
	shfl.sync.down.b32	%r29|%p11, %r27, 4, 31, -1;
	// begin inline asm
	mov.b64 %fd26, {%r29,%r30};
	// end inline asm
	add.f64 	%fd27, %fd25, %fd26;
	// begin inline asm
	mov.b64 {%r31,%r32}, %fd27;
	// end inline asm
	shfl.sync.down.b32	%r34|%p12, %r32, 2, 31, -1;
	shfl.sync.down.b32	%r33|%p13, %r31, 2, 31, -1;
	// begin inline asm
	mov.b64 %fd28, {%r33,%r34};
	// end inline asm
	add.f64 	%fd29, %fd27, %fd28;
	// begin inline asm
	mov.b64 {%r35,%r36}, %fd29;
	// end inline asm
	shfl.sync.down.b32	%r38|%p14, %r36, 1, 31, -1;
	shfl.sync.down.b32	%r37|%p15, %r35, 1, 31, -1;
	// begin inline asm
	mov.b64 %fd30, {%r37,%r38};
	// end inline asm
	add.f64 	%fd11, %fd29, %fd30;
	// begin inline asm
	mov.b64 {%r39,%r40}, %fd51;
	// end inline asm
	shfl.sync.down.b32	%r42|%p16, %r40, 16, 31, -1;
	shfl.sync.down.b32	%r41|%p17, %r39, 16, 31, -1;
	// begin inline asm
	mov.b64 %fd32, {%r41,%r42};
	// end inline asm
	add.f64 	%fd33, %fd51, %fd32;
	// begin inline asm
	mov.b64 {%r43,%r44}, %fd33;
	// end inline asm
	shfl.sync.down.b32	%r46|%p18, %r44, 8, 31, -1;
	shfl.sync.down.b32	%r45|%p19, %r43, 8, 31, -1;
	// begin inline asm
	mov.b64 %fd34, {%r45,%r46};
	// end inline asm
	add.f64 	%fd35, %fd33, %fd34;
	// begin inline asm
	mov.b64 {%r47,%r48}, %fd35;
	// end inline asm
	shfl.sync.down.b32	%r50|%p20, %r48, 4, 31, -1;
	shfl.sync.down.b32	%r49|%p21, %r47, 4, 31, -1;
	// begin inline asm
	mov.b64 %fd36, {%r49,%r50};
	// end inline asm
	add.f64 	%fd37, %fd35, %fd36;
	// begin inline asm
	mov.b64 {%r51,%r52}, %fd37;
	// end inline asm
	shfl.sync.down.b32	%r54|%p22, %r52, 2, 31, -1;
	shfl.sync.down.b32	%r53|%p23, %r51, 2, 31, -1;
	// begin inline asm
	mov.b64 %fd38, {%r53,%r54};
	// end inline asm
	add.f64 	%fd39, %fd37, %fd38;
	// begin inline asm
	mov.b64 {%r55,%r56}, %fd39;
	// end inline asm
	shfl.sync.down.b32	%r58|%p24, %r56, 1, 31, -1;
	shfl.sync.down.b32	%r57|%p25, %r55, 1, 31, -1;
	// begin inline asm
	mov.b64 %fd40, {%r57,%r58};
	// end inline asm
	add.f64 	%fd12, %fd39, %fd40;
	@%p5 bra 	$L__BB4_8;
	mul.wide.s32 	%rd7, %r59, 4;
	add.s64 	%rd8, %rd1, %rd7;
	cvt.rn.f64.u32 	%fd41, %r9;
	div.rn.f64 	%fd42, %fd12, %fd41;
	div.rn.f64 	%fd43, %fd11, %fd41;
	mul.f64 	%fd44, %fd43, %fd43;
	sub.f64 	%fd45, %fd42, %fd44;
	cvt.rn.f32.f64 	%f1, %fd45;
	atom.global.add.f32 	%f2, [%rd8], %f1;
$L__BB4_8:
	add.s32 	%r59, %r59, %r5;
	setp.lt.s32 	%p26, %r59, %r16;
	@%p26 bra 	$L__BB4_2;
$L__BB4_9:
	ret;

}
	// .globl	_Z20createPartitionsFastIiEviiPKfiPiS2_S2_S1_PKiii
.visible .entry _Z20createPartitionsFastIiEviiPKfiPiS2_S2_S1_PKiii(
	.param .u32 _Z20createPartitionsFastIiEviiPKfiPiS2_S2_S1_PKiii_param_0,
	.param .u32 _Z20createPartitionsFastIiEviiPKfiPiS2_S2_S1_PKiii_param_1,
	.param .u64 .ptr .align 1 _Z20createPartitionsFastIiEviiPKfiPiS2_S2_S1_PKiii_param_2,
	.param .u32 _Z20createPartitionsFastIiEviiPKfiPiS2_S2_S1_PKiii_param_3,
	.param .u64 .ptr .align 1 _Z20createPartitionsFastIiEviiPKfiPiS2_S2_S1_PKiii_param_4,
	.param .u64 .ptr .align 1 _Z20createPartitionsFastIiEviiPKfiPiS2_S2_S1_PKiii_param_5,
	.param .u64 .ptr .align 1 _Z20createPartitionsFastIiEviiPKfiPiS2_S2_S1_PKiii_param_6,
	.param .u64 .ptr .align 1 _Z20createPartitionsFastIiEviiPKfiPiS2_S2_S1_PKiii_param_7,
	.param .u64 .ptr .align 1 _Z20createPartitionsFastIiEviiPKfiPiS2_S2_S1_PKiii_param_8,
	.param .u32 _Z20createPartitionsFastIiEviiPKfiPiS2_S2_S1_PKiii_param_9,
	.param .u32 _Z20createPartitionsFastIiEviiPKfiPiS2_S2_S1_PKiii_param_10
)
{
	.reg .pred 	%p<17>;
	.reg .b32 	%r<49>;
	.reg .b32 	%f<3>;
	.reg .b64 	%rd<27>;

	ld.param.u32 	%r25, [_Z20createPartitionsFastIiEviiPKfiPiS2_S2_S1_PKiii_param_0];
	ld.param.u32 	%r26, [_Z20createPartitionsFastIiEviiPKfiPiS2_S2_S1_PKiii_param_1];
	ld.param.u64 	%rd7, [_Z20createPartitionsFastIiEviiPKfiPiS2_S2_S1_PKiii_param_2];
	ld.param.u32 	%r27, [_Z20createPartitionsFastIiEviiPKfiPiS2_S2_S1_PKiii_param_3];
	ld.param.u64 	%rd9, [_Z20createPartitionsFastIiEviiPKfiPiS2_S2_S1_PKiii_param_4];
	ld.param.u64 	%rd10, [_Z20createPartitionsFastIiEviiPKfiPiS2_S2_S1_PKiii_param_5];
	ld.param.u64 	%rd11, [_Z20createPartitionsFastIiEviiPKfiPiS2_S2_S1_PKiii_param_6];
	ld.param.u64 	%rd8, [_Z20createPartitionsFastIiEviiPKfiPiS2_S2_S1_PKiii_param_7];
	ld.param.u64 	%rd12, [_Z20createPartitionsFastIiEviiPKfiPiS2_S2_S1_PKiii_param_8];
	ld.param.u32 	%r28, [_Z20createPartitionsFastIiEviiPKfiPiS2_S2_S1_PKiii_param_9];
	ld.param.u32 	%r29, [_Z20createPartitionsFastIiEviiPKfiPiS2_S2_S1_PKiii_param_10];
	cvta.to.global.u64 	%rd1, %rd10;
	cvta.to.global.u64 	%rd2, %rd9;
	cvta.to.global.u64 	%rd3, %rd11;
	cvta.to.global.u64 	%rd4, %rd12;
	mov.u32 	%r30, %ctaid.x;
	mov.u32 	%r1, %ntid.x;
	mov.u32 	%r31, %tid.x;
	mad.lo.s32 	%r43, %r30, %r1, %r31;
	setp.ge.s32 	%p1, %r43, %r27;
	@%p1 bra 	$L__BB5_17;
	mul.lo.s32 	%r3, %r29, %r26;
	mul.wide.s32 	%rd13, %r28, 4;
	add.s64 	%rd14, %rd4, %rd13;
	ld.global.nc.u32 	%r4, [%rd14];
	setp.lt.s32 	%p2, %r28, 1;
	shr.s32 	%r32, %r25, 31;
	shr.u32 	%r33, %r32, 25;
	add.s32 	%r34, %r25, %r33;
	shr.s32 	%r5, %r34, 7;
	mov.u32 	%r35, %nctaid.x;
	mul.lo.s32 	%r6, %r1, %r35;
	@%p2 bra 	$L__BB5_12;
	cvta.to.global.u64 	%rd5, %rd7;
	cvta.to.global.u64 	%rd6, %rd8;
$L__BB5_3:
	mul.wide.s32 	%rd18, %r43, 4;
	add.s64 	%rd19, %rd5, %rd18;
	ld.global.nc.f32 	%f1, [%rd19];
	mul.lo.s32 	%r46, %r3, %r43;
	add.s32 	%r40, %r46, %r3;
	min.s32 	%r9, %r40, %r25;
	mov.b32 	%r44, 0;
$L__BB5_4:
	mul.wide.u32 	%rd20, %r44, 4;
	add.s64 	%rd21, %rd6, %rd20;
	ld.global.nc.f32 	%f2, [%rd21];
	setp.lt.f32 	%p9, %f1, %f2;
	@%p9 bra 	$L__BB5_6;
	add.s32 	%r44, %r44, 1;
	setp.eq.s32 	%p10, %r44, %r28;
	mov.u32 	%r45, %r4;
	@%p10 bra 	$L__BB5_7;
	bra.uni 	$L__BB5_4;
$L__BB5_6:
	add.s64 	%rd23, %rd4, %rd20;
	ld.global.nc.u32 	%r45, [%rd23];
$L__BB5_7:
	setp.lt.s32 	%p11, %r45, 1;
	setp.ge.s32 	%p12, %r46, %r9;
	or.pred  	%p13, %p11, %p12;
	@%p13 bra 	$L__BB5_11;
$L__BB5_8:
	atom.global.add.u32 	%r15, [%rd3], 1;
	setp.ge.s32 	%p14, %r15, %r5;
	@%p14 bra 	$L__BB5_10;
	mul.wide.s32 	%rd24, %r15, 4;
	add.s64 	%rd25, %rd2, %rd24;
	st.global.u32 	[%rd25], %r46;
	add.s32 	%r41, %r46, %r45;
	min.s32 	%r42, %r41, %r25;
	add.s64 	%rd26, %rd1, %rd24;
	st.global.u32 	[%rd26], %r42;
$L__BB5_10:
	add.s32 	%r46, %r46, %r45;
	setp.lt.s32 	%p15, %r46, %r9;
	@%p15 bra 	$L__BB5_8;
$L__BB5_11:
	add.s32 	%r43, %r43, %r6;
	setp.lt.s32 	%p16, %r43, %r27;
	@%p16 bra 	$L__BB5_3;
	bra.uni 	$L__BB5_17;
$L__BB5_12:
	setp.lt.s32 	%p3, %r4, 1;
	mul.lo.s32 	%r48, %r3, %r43;
	add.s32 	%r36, %r48, %r3;
	min.s32 	%r20, %r36, %r25;
	setp.ge.s32 	%p4, %r48, %r20;
	or.pred  	%p5, %p3, %p4;
	@%p5 bra 	$L__BB5_16;
$L__BB5_13:
	atom.global.add.u32 	%r22, [%rd3], 1;
	setp.ge.s32 	%p6, %r22, %r5;
	@%p6 bra 	$L__BB5_15;
	mul.wide.s32 	%rd15, %r22, 4;
	add.s64 	%rd16, %rd2, %rd15;
	st.global.u32 	[%rd16], %r48;
	add.s32 	%r37, %r48, %r4;
	min.s32 	%r38, %r37, %r25;
	add.s64 	%rd17, %rd1, %rd15;
	st.global.u32 	[%rd17], %r38;
$L__BB5_15:
	add.s32 	%r48, %r48, %r4;
	setp.lt.s32 	%p7, %r48, %r20;
	@%p7 bra 	$L__BB5_13;
$L__BB5_16:
	add.s32 	%r43, %r43, %r6;
	setp.lt.s32 	%p8, %r43, %r27;
	@%p8 bra 	$L__BB5_12;
$L__BB5_17:
	ret;

}
	// .globl	_Z30fitPartitionsBatched_OptimizedIiEvPKT_PKiS4_PiPdS6_S5_PxS6_i
.visible .entry _Z30fitPartitionsBatched_OptimizedIiEvPKT_PKiS4_PiPdS6_S5_PxS6_i(
	.param .u64 .ptr .align 1 _Z30fitPartitionsBatched_OptimizedIiEvPKT_PKiS4_PiPdS6_S5_PxS6_i_param_0,
	.param .u64 .ptr .align 1 _Z30fitPartitionsBatched_OptimizedIiEvPKT_PKiS4_PiPdS6_S5_PxS6_i_param_1,
	.param .u64 .ptr .align 1 _Z30fitPartitionsBatched_OptimizedIiEvPKT_PKiS4_PiPdS6_S5_PxS6_i_param_2,
	.param .u64 .ptr .align 1 _Z30fitPartitionsBatched_OptimizedIiEvPKT_PKiS4_PiPdS6_S5_PxS6_i_param_3,
	.param .u64 .ptr .align 1 _Z30fitPartitionsBatched_OptimizedIiEvPKT_PKiS4_PiPdS6_S5_PxS6_i_param_4,
	.param .u64 .ptr .align 1 _Z30fitPartitionsBatched_OptimizedIiEvPKT_PKiS4_PiPdS6_S5_PxS6_i_param_5,
	.param .u64 .ptr .align 1 _Z30fitPartitionsBatched_OptimizedIiEvPKT_PKiS4_PiPdS6_S5_PxS6_i_param_6,
	.param .u64 .ptr .align 1 _Z30fitPartitionsBatched_OptimizedIiEvPKT_PKiS4_PiPdS6_S5_PxS6_i_param_7,
	.param .u64 .ptr .align 1 _Z30fitPartitionsBatched_OptimizedIiEvPKT_PKiS4_PiPdS6_S5_PxS6_i_param_8,
	.param .u32 _Z30fitPartitionsBatched_OptimizedIiEvPKT_PKiS4_PiPdS6_S5_PxS6_i_param_9
)
{
	.reg .pred 	%p<130>;
	.reg .b32 	%r<262>;
	.reg .b64 	%rd<93>;
	.reg .b64 	%fd<165>;
	// demoted variable
	.shared .align 8 .f64 _ZZ30fitPartitionsBatched_OptimizedIiEvPKT_PKiS4_PiPdS6_S5_PxS6_iE8s_theta1;
	// demoted variable
	.shared .align 4 .u32 _ZZ30fitPartitionsBatched_OptimizedIiEvPKT_PKiS4_PiPdS6_S5_PxS6_iE19s_has_overflow_flag;
	ld.param.u64 	%rd21, [_Z30fitPartitionsBatched_OptimizedIiEvPKT_PKiS4_PiPdS6_S5_PxS6_i_param_0];
	ld.param.u64 	%rd22, [_Z30fitPartitionsBatched_OptimizedIiEvPKT_PKiS4_PiPdS6_S5_PxS6_i_param_3];
	ld.param.u64 	%rd23, [_Z30fitPartitionsBatched_OptimizedIiEvPKT_PKiS4_PiPdS6_S5_PxS6_i_param_4];
	ld.param.u64 	%rd24, [_Z30fitPartitionsBatched_OptimizedIiEvPKT_PKiS4_PiPdS6_S5_PxS6_i_param_5];
	ld.param.u64 	%rd19, [_Z30fitPartitionsBatched_OptimizedIiEvPKT_PKiS4_PiPdS6_S5_PxS6_i_param_6];
	ld.param.u64 	%rd20, [_Z30fitPartitionsBatched_OptimizedIiEvPKT_PKiS4_PiPdS6_S5_PxS6_i_param_7];
	ld.param.u64 	%rd25, [_Z30fitPartitionsBatched_OptimizedIiEvPKT_PKiS4_PiPdS6_S5_PxS6_i_param_8];
	ld.param.u32 	%r13, [_Z30fitPartitionsBatched_OptimizedIiEvPKT_PKiS4_PiPdS6_S5_PxS6_i_param_9];
	cvta.to.global.u64 	%rd1, %rd25;
	cvta.to.global.u64 	%rd2, %rd20;
	cvta.to.global.u64 	%rd3, %rd19;
	cvta.to.global.u64 	%rd4, %rd24;
	cvta.to.global.u64 	%rd5, %rd23;
	cvta.to.global.u64 	%rd6, %rd22;
	cvta.to.global.u64 	%rd7, %rd21;
	mov.u32 	%r1, %ctaid.x;
	setp.ge.s32 	%p1, %r1, %r13;
	@%p1 bra 	$L__BB6_50;
	ld.param.u64 	%rd87, [_Z30fitPartitionsBatched_OptimizedIiEvPKT_PKiS4_PiPdS6_S5_PxS6_i_param_2];
	ld.param.u64 	%rd86, [_Z30fitPartitionsBatched_OptimizedIiEvPKT_PKiS4_PiPdS6_S5_PxS6_i_param_1];
	cvta.to.global.u64 	%rd26, %rd86;
	cvta.to.global.u64 	%rd27, %rd87;
	mul.wide.u32 	%rd28, %r1, 4;
	add.s64 	%rd29, %rd26, %rd28;
	ld.global.nc.u32 	%r2, [%rd29];
	add.s64 	%rd30, %rd27, %rd28;
	ld.global.nc.u32 	%r14, [%rd30];
	sub.s32 	%r3, %r14, %r2;
	mov.u32 	%r4, %tid.x;
	setp.ne.s32 	%p2, %r4, 0;
	@%p2 bra 	$L__BB6_3;
	mov.b32 	%r15, 0;
	st.shared.u32 	[_ZZ30fitPartitionsBatched_OptimizedIiEvPKT_PKiS4_PiPdS6_S5_PxS6_iE19s_has_overflow_flag], %r15;
$L__BB6_3:
	bar.sync 	0;
	setp.lt.s32 	%p3, %r3, 1;
	@%p3 bra 	$L__BB6_34;
	bar.sync 	0;
	ld.shared.u32 	%r16, [_ZZ30fitPartitionsBatched_OptimizedIiEvPKT_PKiS4_PiPdS6_S5_PxS6_iE19s_has_overflow_flag];
	setp.eq.s32 	%p4, %r16, 0;
	@%p4 bra 	$L__BB6_5;
	bra.uni 	$L__BB6_36;
$L__BB6_5:
	setp.ge.u32 	%p6, %r4, %r3;
	mov.f64 	%fd152, 0d0000000000000000;
	mov.f64 	%fd153, %fd152;
	mov.f64 	%fd154, %fd152;
	mov.f64 	%fd155, %fd152;
	@%p6 bra 	$L__BB6_8;
	mov.f64 	%fd155, 0d0000000000000000;
	mov.u32 	%r21, %ntid.x;
	mov.u32 	%r260, %r4;
	mov.f64 	%fd154, %fd155;
	mov.f64 	%fd153, %fd155;
	mov.f64 	%fd152, %fd155;
$L__BB6_7:
	cvt.rn.f64.s32 	%fd43, %r260;
	add.s32 	%r19, %r260, %r2;
	mul.wide.s32 	%rd42, %r19, 4;
	add.s64 	%rd43, %rd7, %rd42;
	ld.global.nc.u32 	%r20, [%rd43];
	cvt.rn.f64.s32 	%fd44, %r20;
	add.f64 	%fd152, %fd152, %fd43;
	add.f64 	%fd153, %fd153, %fd44;
	fma.rn.f64 	%fd154, %fd43, %fd43, %fd154;
	fma.rn.f64 	%fd155, %fd43, %fd44, %fd155;
	add.s32 	%r260, %r260, %r21;
	setp.lt.s32 	%p7, %r260, %r3;
	@%p7 bra 	$L__BB6_7;
$L__BB6_8:
	and.b32  	%r7, %r4, 31;
	// begin inline asm
	mov.b64 {%r22,%r23}, %fd152;
	// end inline asm
	shfl.sync.down.b32	%r25|%p8, %r23, 16, 31, -1;
	shfl.sync.down.b32	%r24|%p9, %r22, 16, 31, -1;
	// begin inline asm
	mov.b64 %fd46, {%r24,%r25};
	// end inline asm
	add.f64 	%fd47, %fd152, %fd46;
	// begin inline asm
	mov.b64 {%r26,%r27}, %fd47;
	// end inline asm
	shfl.sync.down.b32	%r29|%p10, %r27, 8, 31, -1;
	shfl.sync.down.b32	%r28|%p11, %r26, 8, 31, -1;
	// begin inline asm
	mov.b64 %fd48, {%r28,%r29};
	// end inline asm
	add.f64 	%fd49, %fd47, %fd48;
	// begin inline asm
	mov.b64 {%r30,%r31}, %fd49;
	// end inline asm
	shfl.sync.down.b32	%r33|%p12, %r31, 4, 31, -1;
	shfl.sync.down.b32	%r32|%p13, %r30, 4, 31, -1;
	// begin inline asm
	mov.b64 %fd50, {%r32,%r33};
	// end inline asm
	add.f64 	%fd51, %fd49, %fd50;
	// begin inline asm
	mov.b64 {%r34,%r35}, %fd51;
	// end inline asm
	shfl.sync.down.b32	%r37|%p14, %r35, 2, 31, -1;
	shfl.sync.down.b32	%r36|%p15, %r34, 2, 31, -1;
	// begin inline asm
	mov.b64 %fd52, {%r36,%r37};
	// end inline asm
	add.f64 	%fd53, %fd51, %fd52;
	// begin inline asm
	mov.b64 {%r38,%r39}, %fd53;
	// end inline asm
	shfl.sync.down.b32	%r41|%p16, %r39, 1, 31, -1;
	shfl.sync.down.b32	%r40|%p17, %r38, 1, 31, -1;
	// begin inline asm
	mov.b64 %fd54, {%r40,%r41};
	// end inline asm
	add.f64 	%fd13, %fd53, %fd54;
	setp.ne.s32 	%p18, %r7, 0;
	shr.u32 	%r8, %r4, 2;
	@%p18 bra 	$L__BB6_10;
	mov.u32 	%r42, _ZZ14blockReduceSumdE6shared;
	add.s32 	%r43, %r42, %r8;
	st.shared.f64 	[%r43], %fd13;
$L__BB6_10:
	bar.sync 	0;
	mov.u32 	%r9, %ntid.x;
	shr.u32 	%r10, %r9, 5;
	setp.ge.u32 	%p19, %r4, %r10;
	mov.f64 	%fd157, 0d0000000000000000;
	@%p19 bra 	$L__BB6_12;
	shl.b32 	%r44, %r7, 3;
	mov.u32 	%r45, _ZZ14blockReduceSumdE6shared;
	add.s32 	%r46, %r45, %r44;
	ld.shared.f64 	%fd157, [%r46];
$L__BB6_12:
	setp.gt.u32 	%p20, %r4, 31;
	@%p20 bra 	$L__BB6_14;
	// begin inline asm
	mov.b64 {%r47,%r48}, %fd157;
	// end inline asm
	shfl.sync.down.b32	%r50|%p21, %r48, 16, 31, -1;
	shfl.sync.down.b32	%r49|%p22, %r47, 16, 31, -1;
	// begin inline asm
	mov.b64 %fd57, {%r49,%r50};
	// end inline asm
	add.f64 	%fd58, %fd157, %fd57;
	// begin inline asm
	mov.b64 {%r51,%r52}, %fd58;
	// end inline asm
	shfl.sync.down.b32	%r54|%p23, %r52, 8, 31, -1;
	shfl.sync.down.b32	%r53|%p24, %r51, 8, 31, -1;
	// begin inline asm
	mov.b64 %fd59, {%r53,%r54};
	// end inline asm
	add.f64 	%fd60, %fd58, %fd59;
	// begin inline asm
	mov.b64 {%r55,%r56}, %fd60;
	// end inline asm
	shfl.sync.down.b32	%r58|%p25, %r56, 4, 31, -1;
	shfl.sync.down.b32	%r57|%p26, %r55, 4, 31, -1;
	// begin inline asm
	mov.b64 %fd61, {%r57,%r58};
	// end inline asm
	add.f64 	%fd62, %fd60, %fd61;
	// begin inline asm
	mov.b64 {%r59,%r60}, %fd62;
	// end inline asm
	shfl.sync.down.b32	%r62|%p27, %r60, 2, 31, -1;
	shfl.sync.down.b32	%r61|%p28, %r59, 2, 31, -1;
	// begin inline asm
	mov.b64 %fd63, {%r61,%r62};
	// end inline asm
	add.f64 	%fd64, %fd62, %fd63;
	// begin inline asm
	mov.b64 {%r63,%r64}, %fd64;
	// end inline asm
	shfl.sync.down.b32	%r66|%p29, %r64, 1, 31, -1;
	shfl.sync.down.b32	%r65|%p30, %r63, 1, 31, -1;
	// begin inline asm
	mov.b64 %fd65, {%r65,%r66};
	// end inline asm
	add.f64 	%fd157, %fd64, %fd65;
$L__BB6_14:
	setp.ne.s32 	%p31, %r7, 0;
	// begin inline asm
	mov.b64 {%r67,%r68}, %fd153;
	// end inline asm
	shfl.sync.down.b32	%r70|%p32, %r68, 16, 31, -1;
	shfl.sync.down.b32	%r69|%p33, %r67, 16, 31, -1;
	// begin inline asm
	mov.b64 %fd67, {%r69,%r70};
	// end inline asm
	add.f64 	%fd68, %fd153, %fd67;
	// begin inline asm
	mov.b64 {%r71,%r72}, %fd68;
	// end inline asm
	shfl.sync.down.b32	%r74|%p34, %r72, 8, 31, -1;
	shfl.sync.down.b32	%r73|%p35, %r71, 8, 31, -1;
	// begin inline asm
	mov.b64 %fd69, {%r73,%r74};
	// end inline asm
	add.f64 	%fd70, %fd68, %fd69;
	// begin inline asm
	mov.b64 {%r75,%r76}, %fd70;
	// end inline asm
	shfl.sync.down.b32	%r78|%p36, %r76, 4, 31, -1;
	shfl.sync.down.b32	%r77|%p37, %r75, 4, 31, -1;
	// begin inline asm
	mov.b64 %fd71, {%r77,%r78};
	// end inline asm
	add.f64 	%fd72, %fd70, %fd71;
	// begin inline asm
	mov.b64 {%r79,%r80}, %fd72;
	// end inline asm
	shfl.sync.down.b32	%r82|%p38, %r80, 2, 31, -1;
	shfl.sync.down.b32	%r81|%p39, %r79, 2, 31, -1;
	// begin inline asm
	mov.b64 %fd73, {%r81,%r82};
	// end inline asm
	add.f64 	%fd74, %fd72, %fd73;
	// begin inline asm
	mov.b64 {%r83,%r84}, %fd74;
	// end inline asm
	shfl.sync.down.b32	%r86|%p40, %r84, 1, 31, -1;
	shfl.sync.down.b32	%r85|%p41, %r83, 1, 31, -1;
	// begin inline asm
	mov.b64 %fd75, {%r85,%r86};
	// end inline asm
	add.f64 	%fd18, %fd74, %fd75;
	@%p31 bra 	$L__BB6_16;
	mov.u32 	%r87, _ZZ14blockReduceSumdE6shared;
	add.s32 	%r88, %r87, %r8;
	st.shared.f64 	[%r88], %fd18;
$L__BB6_16:
	setp.ge.u32 	%p42, %r4, %r10;
	bar.sync 	0;
	mov.f64 	%fd159, 0d0000000000000000;
	@%p42 bra 	$L__BB6_18;
	shl.b32 	%r89, %r7, 3;
	mov.u32 	%r90, _ZZ14blockReduceSumdE6shared;
	add.s32 	%r91, %r90, %r89;
	ld.shared.f64 	%fd159, [%r91];
$L__BB6_18:
	setp.gt.u32 	%p43, %r4, 31;
	@%p43 bra 	$L__BB6_20;
	// begin inline asm
	mov.b64 {%r92,%r93}, %fd159;
	// end inline asm
	shfl.sync.down.b32	%r95|%p44, %r93, 16, 31, -1;
	shfl.sync.down.b32	%r94|%p45, %r92, 16, 31, -1;
	// begin inline asm
	mov.b64 %fd78, {%r94,%r95};
	// end inline asm
	add.f64 	%fd79, %fd159, %fd78;
	// begin inline asm
	mov.b64 {%r96,%r97}, %fd79;
	// end inline asm
	shfl.sync.down.b32	%r99|%p46, %r97, 8, 31, -1;
	shfl.sync.down.b32	%r98|%p47, %r96, 8, 31, -1;
	// begin inline asm
	mov.b64 %fd80, {%r98,%r99};
	// end inline asm
	add.f64 	%fd81, %fd79, %fd80;
	// begin inline asm
	mov.b64 {%r100,%r101}, %fd81;
	// end inline asm
	shfl.sync.down.b32	%r103|%p48, %r101, 4, 31, -1;
	shfl.sync.down.b32	%r102|%p49, %r100, 4, 31, -1;
	// begin inline asm
	mov.b64 %fd82, {%r102,%r103};
	// end inline asm
	add.f64 	%fd83, %fd81, %fd82;
	// begin inline asm
	mov.b64 {%r104,%r105}, %fd83;
	// end inline asm
	shfl.sync.down.b32	%r107|%p50, %r105, 2, 31, -1;
	shfl.sync.down.b32	%r106|%p51, %r104, 2, 31, -1;
	// begin inline asm
	mov.b64 %fd84, {%r106,%r107};
	// end inline asm
	add.f64 	%fd85, %fd83, %fd84;
	// begin inline asm
	mov.b64 {%r108,%r109}, %fd85;
	// end inline asm
	shfl.sync.down.b32	%r111|%p52, %r109, 1, 31, -1;
	shfl.sync.down.b32	%r110|%p53, %r108, 1, 31, -1;
	// begin inline asm
	mov.b64 %fd86, {%r110,%r111};
	// end inline asm
	add.f64 	%fd159, %fd85, %fd86;
$L__BB6_20:
	setp.ne.s32 	%p54, %r7, 0;
	// begin inline asm
	mov.b64 {%r112,%r113}, %fd154;
	// end inline asm
	shfl.sync.down.b32	%r115|%p55, %r113, 16, 31, -1;
	shfl.sync.down.b32	%r114|%p56, %r112, 16, 31, -1;
	// begin inline asm
	mov.b64 %fd88, {%r114,%r115};
	// end inline asm
	add.f64 	%fd89, %fd154, %fd88;
	// begin inline asm
	mov.b64 {%r116,%r117}, %fd89;
	// end inline asm
	shfl.sync.down.b32	%r119|%p57, %r117, 8, 31, -1;
	shfl.sync.down.b32	%r118|%p58, %r116, 8, 31, -1;
	// begin inline asm
	mov.b64 %fd90, {%r118,%r119};
	// end inline asm
	add.f64 	%fd91, %fd89, %fd90;
	// begin inline asm
	mov.b64 {%r120,%r121}, %fd91;
	// end inline asm
	shfl.sync.down.b32	%r123|%p59, %r121, 4, 31, -1;
	shfl.sync.down.b32	%r122|%p60, %r120, 4, 31, -1;
	// begin inline asm
	mov.b64 %fd92, {%r122,%r123};
	// end inline asm
	add.f64 	%fd93, %fd91, %fd92;
	// begin inline asm
	mov.b64 {%r124,%r125}, %fd93;
	// end inline asm
	shfl.sync.down.b32	%r127|%p61, %r125, 2, 31, -1;
	shfl.sync.down.b32	%r126|%p62, %r124, 2, 31, -1;
	// begin inline asm
	mov.b64 %fd94, {%r126,%r127};
	// end inline asm
	add.f64 	%fd95, %fd93, %fd94;
	// begin inline asm
	mov.b64 {%r128,%r129}, %fd95;
	// end inline asm
	shfl.sync.down.b32	%r131|%p63, %r129, 1, 31, -1;
	shfl.sync.down.b32	%r130|%p64, %r128, 1, 31, -1;
	// begin inline asm
	mov.b64 %fd96, {%r130,%r131};
	// end inline asm
	add.f64 	%fd23, %fd95, %fd96;
	@%p54 bra 	$L__BB6_22;
	mov.u32 	%r132, _ZZ14blockReduceSumdE6shared;
	add.s32 	%r133, %r132, %r8;
	st.shared.f64 	[%r133], %fd23;
$L__BB6_22:
	setp.ge.u32 	%p65, %r4, %r10;
	bar.sync 	0;
	mov.f64 	%fd161, 0d0000000000000000;
	@%p65 bra 	$L__BB6_24;
	shl.b32 	%r134, %r7, 3;
	mov.u32 	%r135, _ZZ14blockReduceSumdE6shared;
	add.s32 	%r136, %r135, %r134;
	ld.shared.f64 	%fd161, [%r136];
$L__BB6_24:
	setp.gt.u32 	%p66, %r4, 31;
	@%p66 bra 	$L__BB6_26;
	// begin inline asm
	mov.b64 {%r137,%r138}, %fd161;
	// end inline asm
	shfl.sync.down.b32	%r140|%p67, %r138, 16, 31, -1;
	shfl.sync.down.b32	%r139|%p68, %r137, 16, 31, -1;
	// begin inline asm
	mov.b64 %fd99, {%r139,%r140};
	// end inline asm
	add.f64 	%fd100, %fd161, %fd99;
	// begin inline asm
	mov.b64 {%r141,%r142}, %fd100;
	// end inline asm
	shfl.sync.down.b32	%r144|%p69, %r142, 8, 31, -1;
	shfl.sync.down.b32	%r143|%p70, %r141, 8, 31, -1;
	// begin inline asm
	mov.b64 %fd101, {%r143,%r144};
	// end inline asm
	add.f64 	%fd102, %fd100, %fd101;
	// begin inline asm
	mov.b64 {%r145,%r146}, %fd102;
	// end inline asm
	shfl.sync.down.b32	%r148|%p71, %r146, 4, 31, -1;
	shfl.sync.down.b32	%r147|%p72, %r145, 4, 31, -1;
	// begin inline asm
	mov.b64 %fd103, {%r147,%r148};
	// end inline asm
	add.f64 	%fd104, %fd102, %fd103;
	// begin inline asm
	mov.b64 {%r149,%r150}, %fd104;
	// end inline asm
	shfl.sync.down.b32	%r152|%p73, %r150, 2, 31, -1;
	shfl.sync.down.b32	%r151|%p74, %r149, 2, 31, -1;
	// begin inline asm
	mov.b64 %fd105, {%r151,%r152};
	// end inline asm
	add.f64 	%fd106, %fd104, %fd105;
	// begin inline asm
	mov.b64 {%r153,%r154}, %fd106;
	// end inline asm
	shfl.sync.down.b32	%r156|%p75, %r154, 1, 31, -1;
	shfl.sync.down.b32	%r155|%p76, %r153, 1, 31, -1;
	// begin inline asm
	mov.b64 %fd107, {%r155,%r156};
	// end inline asm
	add.f64 	%fd161, %fd106, %fd107;
$L__BB6_26:
	setp.ne.s32 	%p77, %r7, 0;
	// begin inline asm
	mov.b64 {%r157,%r158}, %fd155;
	// end inline asm
	shfl.sync.down.b32	%r160|%p78, %r158, 16, 31, -1;
	shfl.sync.down.b32	%r159|%p79, %r157, 16, 31, -1;
	// begin inline asm
	mov.b64 %fd109, {%r159,%r160};
	// end inline asm
	add.f64 	%fd110, %fd155, %fd109;
	// begin inline asm
	mov.b64 {%r161,%r162}, %fd110;
	// end inline asm
	shfl.sync.down.b32	%r164|%p80, %r162, 8, 31, -1;
	shfl.sync.down.b32	%r163|%p81, %r161, 8, 31, -1;
	// begin inline asm
	mov.b64 %fd111, {%r163,%r164};
	// end inline asm
	add.f64 	%fd112, %fd110, %fd111;
	// begin inline asm
	mov.b64 {%r165,%r166}, %fd112;
	// end inline asm
	shfl.sync.down.b32	%r168|%p82, %r166, 4, 31, -1;
	shfl.sync.down.b32	%r167|%p83, %r165, 4, 31, -1;
	// begin inline asm
	mov.b64 %fd113, {%r167,%r168};
	// end inline asm
	add.f64 	%fd114, %fd112, %fd113;
	// begin inline asm
	mov.b64 {%r169,%r170}, %fd114;
	// end inline asm
	shfl.sync.down.b32	%r172|%p84, %r170, 2, 31, -1;
	shfl.sync.down.b32	%r171|%p85, %r169, 2, 31, -1;
	// begin inline asm
	mov.b64 %fd115, {%r171,%r172};
	// end inline asm
	add.f64 	%fd116, %fd114, %fd115;
	// begin inline asm
	mov.b64 {%r173,%r174}, %fd116;
	// end inline asm
	shfl.sync.down.b32	%r176|%p86, %r174, 1, 31, -1;
	shfl.sync.down.b32	%r175|%p87, %r173, 1, 31, -1;
	// begin inline asm
	mov.b64 %fd117, {%r175,%r176};
	// end inline asm
	add.f64 	%fd28, %fd116, %fd117;
	@%p77 bra 	$L__BB6_28;
	mov.u32 	%r177, _ZZ14blockReduceSumdE6shared;
	add.s32 	%r178, %r177, %r8;
	st.shared.f64 	[%r178], %fd28;
$L__BB6_28:
	setp.ge.u32 	%p88, %r4, %r10;
	bar.sync 	0;
	mov.f64 	%fd162, 0d0000000000000000;
	@%p88 bra 	$L__BB6_30;
	shl.b32 	%r179, %r7, 3;
	mov.u32 	%r180, _ZZ14blockReduceSumdE6shared;
	add.s32 	%r181, %r180, %r179;
	ld.shared.f64 	%fd162, [%r181];
$L__BB6_30:
	setp.gt.u32 	%p89, %r4, 31;
	mul.wide.u32 	%rd44, %r1, 8;
	add.s64 	%rd8, %rd5, %rd44;
	add.s64 	%rd9, %rd4, %rd44;
	@%p89 bra 	$L__BB6_40;
	setp.ne.s32 	%p90, %r4, 0;
	// begin inline asm
	mov.b64 {%r182,%r183}, %fd162;
	// end inline asm
	shfl.sync.down.b32	%r185|%p91, %r183, 16, 31, -1;
	shfl.sync.down.b32	%r184|%p92, %r182, 16, 31, -1;
	// begin inline asm
	mov.b64 %fd120, {%r184,%r185};
	// end inline asm
	add.f64 	%fd121, %fd162, %fd120;
	// begin inline asm
	mov.b64 {%r186,%r187}, %fd121;
	// end inline asm
	shfl.sync.down.b32	%r189|%p93, %r187, 8, 31, -1;
	shfl.sync.down.b32	%r188|%p94, %r186, 8, 31, -1;
	// begin inline asm
	mov.b64 %fd122, {%r188,%r189};
	// end inline asm
	add.f64 	%fd123, %fd121, %fd122;
	// begin inline asm
	mov.b64 {%r190,%r191}, %fd123;
	// end inline asm
	shfl.sync.down.b32	%r193|%p95, %r191, 4, 31, -1;
	shfl.sync.down.b32	%r192|%p96, %r190, 4, 31, -1;
	// begin inline asm
	mov.b64 %fd124, {%r192,%r193};
	// end inline asm
	add.f64 	%fd125, %fd123, %fd124;
	// begin inline asm
	mov.b64 {%r194,%r195}, %fd125;
	// end inline asm
	shfl.sync.down.b32	%r197|%p97, %r195, 2, 31, -1;
	shfl.sync.down.b32	%r196|%p98, %r194, 2, 31, -1;
	// begin inline asm
	mov.b64 %fd126, {%r196,%r197};
	// end inline asm
	add.f64 	%fd127, %fd125, %fd126;
	// begin inline asm
	mov.b64 {%r198,%r199}, %fd127;
	// end inline asm
	shfl.sync.down.b32	%r201|%p99, %r199, 1, 31, -1;
	shfl.sync.down.b32	%r200|%p100, %r198, 1, 31, -1;
	// begin inline asm
	mov.b64 %fd128, {%r200,%r201};
	// end inline asm
	add.f64 	%fd31, %fd127, %fd128;
	@%p90 bra 	$L__BB6_40;
	cvt.rn.f64.u32 	%fd32, %r3;
	neg.f64 	%fd129, %fd157;
	mul.f64 	%fd130, %fd157, %fd129;
	fma.rn.f64 	%fd33, %fd32, %fd161, %fd130;
	abs.f64 	%fd131, %fd33;
	setp.leu.f64 	%p101, %fd131, 0d3DDB7CDFD9D7BDBB;
	@%p101 bra 	$L__BB6_38;
	neg.f64 	%fd133, %fd159;
	mul.f64 	%fd134, %fd157, %fd133;
	fma.rn.f64 	%fd135, %fd32, %fd31, %fd134;
	div.rn.f64 	%fd163, %fd135, %fd33;
	st.shared.f64 	[_ZZ30fitPartitionsBatched_OptimizedIiEvPKT_PKiS4_PiPdS6_S5_PxS6_iE8s_theta1], %fd163;
	neg.f64 	%fd136, %fd163;
	fma.rn.f64 	%fd159, %fd136, %fd157, %fd159;
	bra.uni 	$L__BB6_39;
$L__BB6_34:
	setp.ne.s32 	%p129, %r4, 0;
	@%p129 bra 	$L__BB6_50;
	add.s64 	%rd82, %rd6, %rd28;
	mov.b32 	%r259, 4;
	st.global.u32 	[%rd82], %r259;
	mul.wide.u32 	%rd83, %r1, 8;
	add.s64 	%rd84, %rd1, %rd83;
	mov.b64 	%rd85, 0;
	st.global.u64 	[%rd84], %rd85;
	bra.uni 	$L__BB6_50;
$L__BB6_36:
	setp.ne.s32 	%p5, %r4, 0;
	@%p5 bra 	$L__BB6_50;
	add.s64 	%rd32, %rd6, %rd28;
	mov.b32 	%r17, 4;
	st.global.u32 	[%rd32], %r17;
	mul.wide.u32 	%rd33, %r1, 8;
	add.s64 	%rd34, %rd5, %rd33;
	mov.b64 	%rd35, 0;
	st.global.u64 	[%rd34], %rd35;
	add.s64 	%rd36, %rd4, %rd33;
	st.global.u64 	[%rd36], %rd35;
	add.s64 	%rd37, %rd3, %rd28;
	mov.b32 	%r18, 32;
	st.global.u32 	[%rd37], %r18;
	add.s64 	%rd38, %rd2, %rd33;
	st.global.u64 	[%rd38], %rd35;
	mul.wide.u32 	%rd39, %r3, 4;
	add.s64 	%rd40, %rd39, 80;
	cvt.rn.f64.u64 	%fd40, %rd40;
	add.s64 	%rd41, %rd1, %rd33;
	st.global.f64 	[%rd41], %fd40;
	bra.uni 	$L__BB6_50;
$L__BB6_38:
	mov.b64 	%rd45, 0;
	st.shared.u64 	[_ZZ30fitPartitionsBatched_OptimizedIiEvPKT_PKiS4_PiPdS6_S5_PxS6_iE8s_theta1], %rd45;
	mov.f64 	%fd163, 0d0000000000000000;
$L__BB6_39:
	div.rn.f64 	%fd137, %fd159, %fd32;
	mul.wide.u32 	%rd46, %r1, 4;
	add.s64 	%rd47, %rd6, %rd46;
	mov.b32 	%r202, 1;
	st.global.u32 	[%rd47], %r202;
	st.global.f64 	[%rd8], %fd137;
	st.global.f64 	[%rd9], %fd163;
$L__BB6_40:
	setp.ge.u32 	%p102, %r4, %r3;
	bar.sync 	0;
	mov.b64 	%rd91, 0;
	@%p102 bra 	$L__BB6_43;
	ld.global.f64 	%fd38, [%rd8];
	ld.global.f64 	%fd39, [%rd9];
	mov.b64 	%rd91, 0;
	mov.u32 	%r261, %r4;
$L__BB6_42:
	cvt.rn.f64.s32 	%fd138, %r261;
	fma.rn.f64 	%fd139, %fd39, %fd138, %fd38;
	mov.f64 	%fd140, 0d3FE0000000000000;
	copysign.f64 	%fd141, %fd139, %fd140;
	add.rz.f64 	%fd142, %fd139, %fd141;
	cvt.rzi.f64.f64 	%fd143, %fd142;
	cvt.rzi.s32.f64 	%r203, %fd143;
	add.s32 	%r205, %r261, %r2;
	mul.wide.s32 	%rd50, %r205, 4;
	add.s64 	%rd51, %rd7, %rd50;
	ld.global.nc.u32 	%r206, [%rd51];
	min.s32 	%r208, %r206, %r203;
	max.s32 	%r209, %r206, %r203;
	sub.s32 	%r210, %r209, %r208;
	cvt.u64.u32 	%rd52, %r210;
	max.s64 	%rd91, %rd91, %rd52;
	add.s32 	%r261, %r261, %r9;
	setp.lt.s32 	%p103, %r261, %r3;
	@%p103 bra 	$L__BB6_42;
$L__BB6_43:
	setp.ne.s32 	%p104, %r7, 0;
	// begin inline asm
	mov.b64 {%r211,%r212}, %rd91;
	// end inline asm
	shfl.sync.down.b32	%r214|%p105, %r212, 16, 31, -1;
	shfl.sync.down.b32	%r213|%p106, %r211, 16, 31, -1;
	// begin inline asm
	mov.b64 %rd54, {%r213,%r214};
	// end inline asm
	max.s64 	%rd55, %rd91, %rd54;
	// begin inline asm
	mov.b64 {%r215,%r216}, %rd55;
	// end inline asm
	shfl.sync.down.b32	%r218|%p107, %r216, 8, 31, -1;
	shfl.sync.down.b32	%r217|%p108, %r215, 8, 31, -1;
	// begin inline asm
	mov.b64 %rd56, {%r217,%r218};
	// end inline asm
	max.s64 	%rd57, %rd55, %rd56;
	// begin inline asm
	mov.b64 {%r219,%r220}, %rd57;
	// end inline asm
	shfl.sync.down.b32	%r222|%p109, %r220, 4, 31, -1;
	shfl.sync.down.b32	%r221|%p110, %r219, 4, 31, -1;
	// begin inline asm
	mov.b64 %rd58, {%r221,%r222};
	// end inline asm
	max.s64 	%rd59, %rd57, %rd58;
	// begin inline asm
	mov.b64 {%r223,%r224}, %rd59;
	// end inline asm
	shfl.sync.down.b32	%r226|%p111, %r224, 2, 31, -1;
	shfl.sync.down.b32	%r225|%p112, %r223, 2, 31, -1;
	// begin inline asm
	mov.b64 %rd60, {%r225,%r226};
	// end inline asm
	max.s64 	%rd61, %rd59, %rd60;
	// begin inline asm
	mov.b64 {%r227,%r228}, %rd61;
	// end inline asm
	shfl.sync.down.b32	%r230|%p113, %r228, 1, 31, -1;
	shfl.sync.down.b32	%r229|%p114, %r227, 1, 31, -1;
	// begin inline asm
	mov.b64 %rd62, {%r229,%r230};
	// end inline asm
	max.s64 	%rd13, %rd61, %rd62;
	@%p104 bra 	$L__BB6_45;
	mov.u32 	%r231, _ZZ14blockReduceMaxxE6shared;
	add.s32 	%r232, %r231, %r8;
	st.shared.u64 	[%r232], %rd13;
$L__BB6_45:
	setp.ge.u32 	%p115, %r4, %r10;
	bar.sync 	0;
	mov.b64 	%rd92, 0;
	@%p115 bra 	$L__BB6_47;
	shl.b32 	%r233, %r7, 3;
	mov.u32 	%r234, _ZZ14blockReduceMaxxE6shared;
	add.s32 	%r235, %r234, %r233;
	ld.shared.u64 	%rd92, [%r235];
$L__BB6_47:
	setp.gt.u32 	%p116, %r4, 31;
	@%p116 bra 	$L__BB6_50;
	setp.ne.s32 	%p117, %r4, 0;
	// begin inline asm
	mov.b64 {%r236,%r237}, %rd92;
	// end inline asm
	shfl.sync.down.b32	%r239|%p118, %r237, 16, 31, -1;
	shfl.sync.down.b32	%r238|%p119, %r236, 16, 31, -1;
	// begin inline asm
	mov.b64 %rd65, {%r238,%r239};
	// end inline asm
	max.s64 	%rd66, %rd92, %rd65;
	// begin inline asm
	mov.b64 {%r240,%r241}, %rd66;
	// end inline asm
	shfl.sync.down.b32	%r243|%p120, %r241, 8, 31, -1;
	shfl.sync.down.b32	%r242|%p121, %r240, 8, 31, -1;
	// begin inline asm
	mov.b64 %rd67, {%r242,%r243};
	// end inline asm
	max.s64 	%rd68, %rd66, %rd67;
	// begin inline asm
	mov.b64 {%r244,%r245}, %rd68;
	// end inline asm
	shfl.sync.down.b32	%r247|%p122, %r245, 4, 31, -1;
	shfl.sync.down.b32	%r246|%p123, %r244, 4, 31, -1;
	// begin inline asm
	mov.b64 %rd69, {%r246,%r247};
	// end inline asm
	max.s64 	%rd70, %rd68, %rd69;
	// begin inline asm
	mov.b64 {%r248,%r249}, %rd70;
	// end inline asm
	shfl.sync.down.b32	%r251|%p124, %r249, 2, 31, -1;
	shfl.sync.down.b32	%r250|%p125, %r248, 2, 31, -1;
	// begin inline asm
	mov.b64 %rd71, {%r250,%r251};
	// end inline asm
	max.s64 	%rd72, %rd70, %rd71;
	// begin inline asm
	mov.b64 {%r252,%r253}, %rd72;
	// end inline asm
	shfl.sync.down.b32	%r255|%p126, %r253, 1, 31, -1;
	shfl.sync.down.b32	%r254|%p127, %r252, 1, 31, -1;
	// begin inline asm
	mov.b64 %rd73, {%r254,%r255};
	// end inline asm
	max.s64 	%rd16, %rd72, %rd73;
	@%p117 bra 	$L__BB6_50;
	ld.param.u64 	%rd89, [_Z30fitPartitionsBatched_OptimizedIiEvPKT_PKiS4_PiPdS6_S5_PxS6_i_param_7];
	ld.param.u64 	%rd88, [_Z30fitPartitionsBatched_OptimizedIiEvPKT_PKiS4_PiPdS6_S5_PxS6_i_param_6];
	cvta.to.global.u64 	%rd74, %rd89;
	mul.wide.u32 	%rd75, %r1, 8;
	add.s64 	%rd76, %rd74, %rd75;
	st.global.u64 	[%rd76], %rd16;
	setp.gt.s64 	%p128, %rd16, 0;
	clz.b64 	%r256, %rd16;
	sub.s32 	%r257, 65, %r256;
	selp.b32 	%r258, %r257, 0, %p128;
	cvta.to.global.u64 	%rd77, %rd88;
	mul.wide.u32 	%rd78, %r1, 4;
	add.s64 	%rd79, %rd77, %rd78;
	st.global.u32 	[%rd79], %r258;
	cvt.rn.f64.u32 	%fd144, %r3;
	cvt.rn.f64.u32 	%fd145, %r258;
	mul.f64 	%fd146, %fd144, %fd145;
	fma.rn.f64 	%fd147, %fd146, 0d3FC0000000000000, 0d4054000000000000;
	add.s64 	%rd80, %rd1, %rd75;
	st.global.f64 	[%rd80], %fd147;
$L__BB6_50:
	ret;

}
	// .globl	_Z24wprocessPartitionsKernelIiEvPKT_PiS3_S3_PdS3_PxiPl
.visible .entry _Z24wprocessPartitionsKernelIiEvPKT_PiS3_S3_PdS3_PxiPl(
	.param .u64 .ptr .align 1 _Z24wprocessPartitionsKernelIiEvPKT_PiS3_S3_PdS3_PxiPl_param_0,
	.param .u64 .ptr .align 1 _Z24wprocessPartitionsKernelIiEvPKT_PiS3_S3_PdS3_PxiPl_param_1,
	.param .u64 .ptr .align 1 _Z24wprocessPartitionsKernelIiEvPKT_PiS3_S3_PdS3_PxiPl_param_2,
	.param .u64 .ptr .align 1 _Z24wprocessPartitionsKernelIiEvPKT_PiS3_S3_PdS3_PxiPl_param_3,
	.param .u64 .ptr .align 1 _Z24wprocessPartitionsKernelIiEvPKT_PiS3_S3_PdS3_PxiPl_param_4,
	.param .u64 .ptr .align 1 _Z24wprocessPartitionsKernelIiEvPKT_PiS3_S3_PdS3_PxiPl_param_5,
	.param .u64 .ptr .align 1 _Z24wprocessPartitionsKernelIiEvPKT_PiS3_S3_PdS3_PxiPl_param_6,
	.param .u32 _Z24wprocessPartitionsKernelIiEvPKT_PiS3_S3_PdS3_PxiPl_param_7,
	.param .u64 .ptr .align 1 _Z24wprocessPartitionsKernelIiEvPKT_PiS3_S3_PdS3_PxiPl_param_8
)
{
	.reg .pred 	%p<31>;
	.reg .b16 	%rs<9>;
	.reg .b32 	%r<70>;
	.reg .b64 	%rd<62>;
	.reg .b64 	%fd<67>;
	// demoted variable
	.shared .align 8 .f64 _ZZ24wprocessPartitionsKernelIiEvPKT_PiS3_S3_PdS3_PxiPlE6theta0;
	// demoted variable
	.shared .align 8 .f64 _ZZ24wprocessPartitionsKernelIiEvPKT_PiS3_S3_PdS3_PxiPlE6theta1;
	ld.param.u64 	%rd10, [_Z24wprocessPartitionsKernelIiEvPKT_PiS3_S3_PdS3_PxiPl_param_1];
	ld.param.u64 	%rd11, [_Z24wprocessPartitionsKernelIiEvPKT_PiS3_S3_PdS3_PxiPl_param_2];
	ld.param.u64 	%rd16, [_Z24wprocessPartitionsKernelIiEvPKT_PiS3_S3_PdS3_PxiPl_param_4];
	ld.param.u64 	%rd13, [_Z24wprocessPartitionsKernelIiEvPKT_PiS3_S3_PdS3_PxiPl_param_5];
	ld.param.u64 	%rd14, [_Z24wprocessPartitionsKernelIiEvPKT_PiS3_S3_PdS3_PxiPl_param_6];
	ld.param.u32 	%r28, [_Z24wprocessPartitionsKernelIiEvPKT_PiS3_S3_PdS3_PxiPl_param_7];
	cvta.to.global.u64 	%rd1, %rd16;
	mov.u32 	%r1, %ctaid.x;
	setp.ge.s32 	%p3, %r1, %r28;
	@%p3 bra 	$L__BB7_37;
	cvta.to.global.u64 	%rd17, %rd10;
	cvta.to.global.u64 	%rd18, %rd11;
	mul.wide.u32 	%rd19, %r1, 4;
	add.s64 	%rd20, %rd17, %rd19;
	ld.global.u32 	%r2, [%rd20];
	add.s64 	%rd21, %rd18, %rd19;
	ld.global.u32 	%r29, [%rd21];
	sub.s32 	%r3, %r29, %r2;
	setp.lt.s32 	%p4, %r3, 1;
	@%p4 bra 	$L__BB7_37;
	mov.u32 	%r69, %ntid.x;
	shl.b32 	%r5, %r69, 5;
	mov.u32 	%r30, shared_mem;
	add.s32 	%r6, %r30, %r5;
	shl.b32 	%r7, %r69, 3;
	add.s32 	%r8, %r6, %r7;
	mov.u32 	%r9, %tid.x;
	add.s32 	%r10, %r8, %r9;
	mov.b16 	%rs2, 0;
	st.shared.u8 	[%r10], %rs2;
	bar.sync 	0;
	setp.lt.u32 	%p5, %r69, 2;
	@%p5 bra 	$L__BB7_9;
	mov.u32 	%r65, %r69;
$L__BB7_4:
	shr.u32 	%r12, %r65, 1;
	setp.ge.u32 	%p6, %r9, %r12;
	@%p6 bra 	$L__BB7_8;
	ld.shared.u8 	%rs3, [%r10];
	setp.ne.s16 	%p8, %rs3, 0;
	mov.pred 	%p30, -1;
	@%p8 bra 	$L__BB7_7;
	add.s32 	%r31, %r10, %r12;
	ld.shared.u8 	%rs4, [%r31];
	setp.ne.s16 	%p30, %rs4, 0;
$L__BB7_7:
	selp.u16 	%rs5, 1, 0, %p30;
	st.shared.u8 	[%r10], %rs5;
$L__BB7_8:
	bar.sync 	0;
	setp.gt.u32 	%p9, %r65, 3;
	mov.u32 	%r65, %r12;
	@%p9 bra 	$L__BB7_4;
$L__BB7_9:
	ld.param.u64 	%rd57, [_Z24wprocessPartitionsKernelIiEvPKT_PiS3_S3_PdS3_PxiPl_param_3];
	ld.shared.u8 	%rs6, [%r8];
	setp.ne.s32 	%p10, %r9, 0;
	setp.eq.s16 	%p11, %rs6, 0;
	cvta.to.global.u64 	%rd22, %rd57;
	add.s64 	%rd2, %rd22, %rd19;
	cvta.to.global.u64 	%rd24, %rd14;
	mul.wide.u32 	%rd25, %r1, 8;
	add.s64 	%rd3, %rd24, %rd25;
	cvta.to.global.u64 	%rd26, %rd13;
	add.s64 	%rd4, %rd26, %rd19;
	or.pred  	%p12, %p10, %p11;
	@%p12 bra 	$L__BB7_11;
	mov.b32 	%r32, 4;
	st.global.u32 	[%rd2], %r32;
	shl.b32 	%r33, %r1, 2;
	mul.wide.u32 	%rd27, %r33, 8;
	add.s64 	%rd28, %rd1, %rd27;
	mov.b64 	%rd29, 0;
	st.global.u64 	[%rd28], %rd29;
	st.global.u64 	[%rd28+8], %rd29;
	st.global.u64 	[%rd28+16], %rd29;
	st.global.u64 	[%rd28+24], %rd29;
	st.global.u64 	[%rd3], %rd29;
	mov.b32 	%r34, 32;
	st.global.u32 	[%rd4], %r34;
$L__BB7_11:
	bar.sync 	0;
	setp.ne.s16 	%p13, %rs6, 0;
	@%p13 bra 	$L__BB7_35;
	setp.ge.s32 	%p14, %r9, %r3;
	mov.f64 	%fd61, 0d0000000000000000;
	mov.f64 	%fd62, %fd61;
	mov.f64 	%fd63, %fd61;
	mov.f64 	%fd64, %fd61;
	@%p14 bra 	$L__BB7_15;
	mov.f64 	%fd64, 0d0000000000000000;
	mov.u32 	%r66, %r9;
	mov.f64 	%fd63, %fd64;
	mov.f64 	%fd62, %fd64;
	mov.f64 	%fd61, %fd64;
$L__BB7_14:
	ld.param.u64 	%rd55, [_Z24wprocessPartitionsKernelIiEvPKT_PiS3_S3_PdS3_PxiPl_param_0];
	cvt.rn.f64.s32 	%fd25, %r66;
	add.s32 	%r35, %r66, %r2;
	cvta.to.global.u64 	%rd30, %rd55;
	mul.wide.s32 	%rd31, %r35, 4;
	add.s64 	%rd32, %rd30, %rd31;
	ld.global.u32 	%r36, [%rd32];
	cvt.rn.f64.s32 	%fd26, %r36;
	add.f64 	%fd61, %fd61, %fd25;
	add.f64 	%fd62, %fd62, %fd26;
	fma.rn.f64 	%fd63, %fd25, %fd25, %fd63;
	fma.rn.f64 	%fd64, %fd25, %fd26, %fd64;
	add.s32 	%r66, %r66, %r69;
	setp.lt.s32 	%p15, %r66, %r3;
	@%p15 bra 	$L__BB7_14;
$L__BB7_15:
	setp.lt.u32 	%p16, %r69, 2;
	shl.b32 	%r37, %r9, 3;
	add.s32 	%r15, %r30, %r37;
	st.shared.f64 	[%r15], %fd61;
	add.s32 	%r16, %r15, %r7;
	st.shared.f64 	[%r16], %fd62;
	add.s32 	%r17, %r16, %r7;
	st.shared.f64 	[%r17], %fd63;
	add.s32 	%r18, %r17, %r7;
	st.shared.f64 	[%r18], %fd64;
	bar.sync 	0;
	@%p16 bra 	$L__BB7_20;
	mov.u32 	%r67, %r69;
$L__BB7_17:
	shr.u32 	%r20, %r67, 1;
	setp.ge.u32 	%p17, %r9, %r20;
	@%p17 bra 	$L__BB7_19;
	shl.b32 	%r39, %r20, 3;
	add.s32 	%r40, %r15, %r39;
	ld.shared.f64 	%fd27, [%r40];
	ld.shared.f64 	%fd28, [%r15];
	add.f64 	%fd29, %fd27, %fd28;
	st.shared.f64 	[%r15], %fd29;
	add.s32 	%r41, %r40, %r7;
	ld.shared.f64 	%fd30, [%r41];
	ld.shared.f64 	%fd31, [%r16];
	add.f64 	%fd32, %fd30, %fd31;
	st.shared.f64 	[%r16], %fd32;
	add.s32 	%r42, %r41, %r7;
	ld.shared.f64 	%fd33, [%r42];
	ld.shared.f64 	%fd34, [%r17];
	add.f64 	%fd35, %fd33, %fd34;
	st.shared.f64 	[%r17], %fd35;
	add.s32 	%r43, %r42, %r7;
	ld.shared.f64 	%fd36, [%r43];
	ld.shared.f64 	%fd37, [%r18];
	add.f64 	%fd38, %fd36, %fd37;
	st.shared.f64 	[%r18], %fd38;
$L__BB7_19:
	bar.sync 	0;
	setp.gt.u32 	%p18, %r67, 3;
	mov.u32 	%r67, %r20;
	@%p18 bra 	$L__BB7_17;
$L__BB7_20:
	setp.ne.s32 	%p19, %r9, 0;
	@%p19 bra 	$L__BB7_25;
	cvt.rn.f64.u32 	%fd13, %r3;
	shl.b32 	%r44, %r69, 4;
	neg.s32 	%r21, %r44;
	sub.s32 	%r22, %r6, %r44;
	ld.shared.f64 	%fd39, [%r22];
	mul.f64 	%fd40, %fd39, %fd13;
	ld.shared.f64 	%fd14, [shared_mem];
	mul.f64 	%fd41, %fd14, %fd14;
	sub.f64 	%fd15, %fd40, %fd41;
	abs.f64 	%fd42, %fd15;
	setp.leu.f64 	%p20, %fd42, 0d3DDB7CDFD9D7BDBB;
	@%p20 bra 	$L__BB7_23;
	add.s32 	%r47, %r22, %r7;
	ld.shared.f64 	%fd44, [%r47];
	mul.f64 	%fd45, %fd44, %fd13;
	add.s32 	%r48, %r47, %r21;
	ld.shared.f64 	%fd46, [%r48];
	mul.f64 	%fd47, %fd14, %fd46;
	sub.f64 	%fd48, %fd45, %fd47;
	div.rn.f64 	%fd65, %fd48, %fd15;
	st.shared.f64 	[_ZZ24wprocessPartitionsKernelIiEvPKT_PiS3_S3_PdS3_PxiPlE6theta1], %fd65;
	mul.f64 	%fd49, %fd14, %fd65;
	sub.f64 	%fd66, %fd46, %fd49;
	bra.uni 	$L__BB7_24;
$L__BB7_23:
	mov.b64 	%rd33, 0;
	st.shared.u64 	[_ZZ24wprocessPartitionsKernelIiEvPKT_PiS3_S3_PdS3_PxiPlE6theta1], %rd33;
	sub.s32 	%r46, %r22, %r7;
	ld.shared.f64 	%fd66, [%r46];
	mov.f64 	%fd65, 0d0000000000000000;
$L__BB7_24:
	ld.param.u64 	%rd58, [_Z24wprocessPartitionsKernelIiEvPKT_PiS3_S3_PdS3_PxiPl_param_3];
	div.rn.f64 	%fd50, %fd66, %fd13;
	st.shared.f64 	[_ZZ24wprocessPartitionsKernelIiEvPKT_PiS3_S3_PdS3_PxiPlE6theta0], %fd50;
	cvta.to.global.u64 	%rd34, %rd58;
	mul.wide.u32 	%rd35, %r1, 4;
	add.s64 	%rd36, %rd34, %rd35;
	mov.b32 	%r49, 1;
	st.global.u32 	[%rd36], %r49;
	shl.b32 	%r50, %r1, 2;
	mul.wide.u32 	%rd37, %r50, 8;
	add.s64 	%rd38, %rd1, %rd37;
	st.global.f64 	[%rd38], %fd50;
	st.global.f64 	[%rd38+8], %fd65;
	mov.b64 	%rd39, 0;
	st.global.u64 	[%rd38+16], %rd39;
	st.global.u64 	[%rd38+24], %rd39;
$L__BB7_25:
	setp.ge.s32 	%p21, %r9, %r3;
	bar.sync 	0;
	shl.b32 	%r51, %r1, 2;
	mul.wide.u32 	%rd41, %r51, 8;
	add.s64 	%rd42, %rd1, %rd41;
	ld.global.f64 	%fd21, [%rd42];
	st.shared.f64 	[_ZZ24wprocessPartitionsKernelIiEvPKT_PiS3_S3_PdS3_PxiPlE6theta0], %fd21;
	ld.global.f64 	%fd22, [%rd42+8];
	st.shared.f64 	[_ZZ24wprocessPartitionsKernelIiEvPKT_PiS3_S3_PdS3_PxiPlE6theta1], %fd22;
	mov.b64 	%rd61, 0;
	@%p21 bra 	$L__BB7_28;
	mov.b64 	%rd61, 0;
	mov.u32 	%r68, %r9;
$L__BB7_27:
	ld.param.u64 	%rd56, [_Z24wprocessPartitionsKernelIiEvPKT_PiS3_S3_PdS3_PxiPl_param_0];
	cvt.rn.f64.s32 	%fd51, %r68;
	fma.rn.f64 	%fd52, %fd22, %fd51, %fd21;
	mov.f64 	%fd53, 0d3FE0000000000000;
	copysign.f64 	%fd54, %fd52, %fd53;
	add.rz.f64 	%fd55, %fd52, %fd54;
	cvt.rzi.f64.f64 	%fd56, %fd55;
	cvt.rzi.s32.f64 	%r52, %fd56;
	add.s32 	%r54, %r68, %r2;
	cvta.to.global.u64 	%rd44, %rd56;
	mul.wide.s32 	%rd45, %r54, 4;
	add.s64 	%rd46, %rd44, %rd45;
	ld.global.u32 	%r55, [%rd46];
	min.s32 	%r57, %r55, %r52;
	max.s32 	%r58, %r55, %r52;
	sub.s32 	%r59, %r58, %r57;
	cvt.u64.u32 	%rd47, %r59;
	max.u64 	%rd61, %rd47, %rd61;
	add.s32 	%r68, %r68, %r69;
	setp.lt.s32 	%p22, %r68, %r3;
	@%p22 bra 	$L__BB7_27;
$L__BB7_28:
	setp.lt.u32 	%p23, %r69, 2;
	add.s32 	%r25, %r15, %r5;
	st.shared.u64 	[%r25], %rd61;
	bar.sync 	0;
	@%p23 bra 	$L__BB7_33;
$L__BB7_29:
	mov.u32 	%r26, %r69;
	shr.u32 	%r69, %r26, 1;
	setp.ge.u32 	%p24, %r9, %r69;
	@%p24 bra 	$L__BB7_32;
	shl.b32 	%r60, %r69, 3;
	add.s32 	%r61, %r25, %r60;
	ld.shared.u64 	%rd8, [%r61];
	ld.shared.u64 	%rd48, [%r25];
	setp.le.s64 	%p25, %rd8, %rd48;
	@%p25 bra 	$L__BB7_32;
	st.shared.u64 	[%r25], %rd8;
$L__BB7_32:
	bar.sync 	0;
	setp.gt.u32 	%p26, %r26, 3;
	@%p26 bra 	$L__BB7_29;
$L__BB7_33:
	setp.ne.s32 	%p27, %r9, 0;
	@%p27 bra 	$L__BB7_37;
	ld.shared.u64 	%rd49, [%r6];
	st.global.u64 	[%rd3], %rd49;
	setp.gt.s64 	%p28, %rd49, 0;
	clz.b64 	%r62, %rd49;
	sub.s32 	%r63, 65, %r62;
	selp.b32 	%r64, %r63, 0, %p28;
	st.global.u32 	[%rd4], %r64;
$L__BB7_35:
	setp.ne.s32 	%p29, %r9, 0;
	@%p29 bra 	$L__BB7_37;
	ld.param.u64 	%rd59, [_Z24wprocessPartitionsKernelIiEvPKT_PiS3_S3_PdS3_PxiPl_param_8];
	cvt.u64.u32 	%rd50, %r3;
	ld.global.s32 	%rd51, [%rd4];
	mul.lo.s64 	%rd52, %rd51, %rd50;
	cvta.to.global.u64 	%rd53, %rd59;
	atom.global.add.u64 	%rd54, [%rd53], %rd52;
$L__BB7_37:
	ret;

}
	// .globl	_Z25packDeltasKernelOptimizedIiEvPKT_PKiS4_S4_PKdS4_PKliPj
.visible .entry _Z25packDeltasKernelOptimizedIiEvPKT_PKiS4_S4_PKdS4_PKliPj(
	.param .u64 .ptr .align 1 _Z25packDeltasKernelOptimizedIiEvPKT_PKiS4_S4_PKdS4_PKliPj_param_0,
	.param .u64 .ptr .align 1 _Z25packDeltasKernelOptimizedIiEvPKT_PKiS4_S4_PKdS4_PKliPj_param_1,
	.param .u64 .ptr .align 1 _Z25packDeltasKernelOptimizedIiEvPKT_PKiS4_S4_PKdS4_PKliPj_param_2,
	.param .u64 .ptr .align 1 _Z25packDeltasKernelOptimizedIiEvPKT_PKiS4_S4_PKdS4_PKliPj_param_3,
	.param .u64 .ptr .align 1 _Z25packDeltasKernelOptimizedIiEvPKT_PKiS4_S4_PKdS4_PKliPj_param_4,
	.param .u64 .ptr .align 1 _Z25packDeltasKernelOptimizedIiEvPKT_PKiS4_S4_PKdS4_PKliPj_param_5,
	.param .u64 .ptr .align 1 _Z25packDeltasKernelOptimizedIiEvPKT_PKiS4_S4_PKdS4_PKliPj_param_6,
	.param .u32 _Z25packDeltasKernelOptimizedIiEvPKT_PKiS4_S4_PKdS4_PKliPj_param_7,
	.param .u64 .ptr .align 1 _Z25packDeltasKernelOptimizedIiEvPKT_PKiS4_S4_PKdS4_PKliPj_param_8
)
{
	.reg .pred 	%p<23>;
	.reg .b32 	%r<101>;
	.reg .b64 	%rd<93>;
	.reg .b64 	%fd<14>;

	ld.param.u64 	%rd24, [_Z25packDeltasKernelOptimizedIiEvPKT_PKiS4_S4_PKdS4_PKliPj_param_0];
	ld.param.u64 	%rd19, [_Z25packDeltasKernelOptimizedIiEvPKT_PKiS4_S4_PKdS4_PKliPj_param_1];
	ld.param.u64 	%rd25, [_Z25packDeltasKernelOptimizedIiEvPKT_PKiS4_S4_PKdS4_PKliPj_param_2];
	ld.param.u64 	%rd21, [_Z25packDeltasKernelOptimizedIiEvPKT_PKiS4_S4_PKdS4_PKliPj_param_4];
	ld.param.u32 	%r33, [_Z25packDeltasKernelOptimizedIiEvPKT_PKiS4_S4_PKdS4_PKliPj_param_7];
	ld.param.u64 	%rd26, [_Z25packDeltasKernelOptimizedIiEvPKT_PKiS4_S4_PKdS4_PKliPj_param_8];
	cvta.to.global.u64 	%rd1, %rd26;
	cvta.to.global.u64 	%rd2, %rd24;
	cvta.to.global.u64 	%rd3, %rd25;
	mov.u32 	%r34, %tid.x;
	mov.u32 	%r35, %ctaid.x;
	mov.u32 	%r1, %ntid.x;
	mad.lo.s32 	%r92, %r35, %r1, %r34;
	setp.eq.s32 	%p1, %r33, 0;
	@%p1 bra 	$L__BB8_21;
	mul.wide.s32 	%rd27, %r33, 4;
	add.s64 	%rd28, %rd3, %rd27;
	ld.global.u32 	%r3, [%rd28+-4];
	setp.ge.s32 	%p2, %r92, %r3;
	setp.lt.s32 	%p3, %r33, 1;
	or.pred  	%p4, %p2, %p3;
	@%p4 bra 	$L__BB8_21;
	mov.u32 	%r36, %nctaid.x;
	mul.lo.s32 	%r4, %r1, %r36;
	cvta.to.global.u64 	%rd4, %rd19;
	cvta.to.global.u64 	%rd5, %rd21;
	add.s32 	%r5, %r33, -1;
$L__BB8_3:
	mov.b32 	%r94, 0;
	mov.u32 	%r93, %r5;
$L__BB8_4:
	sub.s32 	%r38, %r93, %r94;
	shr.u32 	%r39, %r38, 31;
	add.s32 	%r40, %r38, %r39;
	shr.s32 	%r41, %r40, 1;
	add.s32 	%r9, %r41, %r94;
	mul.wide.s32 	%rd29, %r9, 4;
	add.s64 	%rd30, %rd4, %rd29;
	ld.global.u32 	%r10, [%rd30];
	add.s64 	%rd31, %rd3, %rd29;
	ld.global.u32 	%r42, [%rd31];
	setp.ge.s32 	%p5, %r92, %r10;
	setp.lt.s32 	%p6, %r92, %r42;
	and.pred  	%p7, %p5, %p6;
	@%p7 bra 	$L__BB8_6;
	setp.lt.s32 	%p8, %r92, %r10;
	add.s32 	%r44, %r9, -1;
	add.s32 	%r45, %r9, 1;
	selp.b32 	%r94, %r94, %r45, %p8;
	selp.b32 	%r93, %r44, %r93, %p8;
	setp.gt.s32 	%p9, %r94, %r93;
	@%p9 bra 	$L__BB8_20;
	bra.uni 	$L__BB8_4;
$L__BB8_6:
	setp.eq.s32 	%p10, %r9, -1;
	@%p10 bra 	$L__BB8_20;
	ld.param.u64 	%rd90, [_Z25packDeltasKernelOptimizedIiEvPKT_PKiS4_S4_PKdS4_PKliPj_param_6];
	ld.param.u64 	%rd89, [_Z25packDeltasKernelOptimizedIiEvPKT_PKiS4_S4_PKdS4_PKliPj_param_5];
	ld.param.u64 	%rd88, [_Z25packDeltasKernelOptimizedIiEvPKT_PKiS4_S4_PKdS4_PKliPj_param_3];
	cvta.to.global.u64 	%rd32, %rd88;
	add.s64 	%rd34, %rd32, %rd29;
	ld.global.u32 	%r13, [%rd34];
	cvta.to.global.u64 	%rd35, %rd89;
	add.s64 	%rd36, %rd35, %rd29;
	ld.global.u32 	%r96, [%rd36];
	cvt.u64.u32 	%rd6, %r96;
	cvta.to.global.u64 	%rd37, %rd90;
	mul.wide.s32 	%rd38, %r9, 8;
	add.s64 	%rd39, %rd37, %rd38;
	ld.global.u64 	%rd7, [%rd39];
	setp.ne.s32 	%p11, %r13, 4;
	@%p11 bra 	$L__BB8_11;
	sub.s32 	%r78, %r92, %r10;
	mul.wide.s32 	%rd75, %r78, %r96;
	add.s64 	%rd8, %rd75, %rd7;
	setp.lt.s32 	%p19, %r96, 1;
	@%p19 bra 	$L__BB8_20;
	shr.s64 	%rd76, %rd8, 63;
	shr.u64 	%rd77, %rd76, 59;
	add.s64 	%rd78, %rd8, %rd77;
	cvt.u32.u64 	%r79, %rd78;
	mov.b64 	%rd79, 4294967264;
	cvt.u32.u64 	%r80, %rd79;
	and.b32  	%r81, %r79, %r80;
	cvt.u32.u64 	%r82, %rd8;
	sub.s32 	%r97, %r82, %r81;
	shr.u64 	%rd80, %rd78, 5;
	cvt.u32.u64 	%r95, %rd80;
	mul.wide.s32 	%rd81, %r92, 4;
	add.s64 	%rd82, %rd2, %rd81;
	ld.global.s32 	%rd91, [%rd82];
$L__BB8_10:
	sub.s32 	%r84, 32, %r97;
	min.u32 	%r85, %r96, %r84;
	setp.eq.s32 	%p20, %r85, 32;
	mov.b32 	%r86, -1;
	shl.b32 	%r87, %r86, %r85;
	not.b32 	%r88, %r87;
	selp.b32 	%r89, -1, %r88, %p20;
	cvt.u64.u32 	%rd83, %r89;
	and.b64  	%rd84, %rd91, %rd83;
	shl.b64 	%rd85, %rd84, %r97;
	cvt.u32.u64 	%r90, %rd85;
	mul.wide.s32 	%rd86, %r95, 4;
	add.s64 	%rd87, %rd1, %rd86;
	atom.global.or.b32 	%r91, [%rd87], %r90;
	shr.u64 	%rd91, %rd91, %r85;
	sub.s32 	%r96, %r96, %r85;
	add.s32 	%r95, %r95, 1;
	setp.gt.s32 	%p21, %r96, 0;
	mov.b32 	%r97, 0;
	@%p21 bra 	$L__BB8_10;
	bra.uni 	$L__BB8_20;
$L__BB8_11:
	sub.s32 	%r22, %r92, %r10;
	shl.b32 	%r46, %r9, 2;
	mul.wide.s32 	%rd40, %r46, 8;
	add.s64 	%rd12, %rd5, %rd40;
	ld.global.f64 	%fd5, [%rd12];
	ld.global.f64 	%fd6, [%rd12+8];
	cvt.rn.f64.s32 	%fd1, %r22;
	fma.rn.f64 	%fd13, %fd6, %fd1, %fd5;
	setp.ne.s32 	%p12, %r13, 2;
	@%p12 bra 	$L__BB8_13;
	ld.global.f64 	%fd7, [%rd12+16];
	mul.f64 	%fd8, %fd7, %fd1;
	fma.rn.f64 	%fd13, %fd8, %fd1, %fd13;
$L__BB8_13:
	mov.f64 	%fd9, 0d3FE0000000000000;
	copysign.f64 	%fd10, %fd13, %fd9;
	add.rz.f64 	%fd11, %fd13, %fd10;
	cvt.rzi.f64.f64 	%fd12, %fd11;
	cvt.rzi.s32.f64 	%r47, %fd12;
	mul.wide.s32 	%rd41, %r92, 4;
	add.s64 	%rd42, %rd2, %rd41;
	ld.global.s32 	%rd43, [%rd42];
	cvt.s64.s32 	%rd44, %r47;
	sub.s64 	%rd13, %rd43, %rd44;
	setp.lt.s32 	%p13, %r96, 1;
	@%p13 bra 	$L__BB8_20;
	cvt.s64.s32 	%rd45, %r22;
	mad.lo.s64 	%rd14, %rd45, %rd6, %rd7;
	setp.gt.u32 	%p14, %r96, 32;
	@%p14 bra 	$L__BB8_18;
	cvt.u32.u64 	%r61, %rd6;
	mov.b64 	%rd60, -1;
	shl.b64 	%rd61, %rd60, %r61;
	cvt.u32.u64 	%r62, %rd61;
	cvt.u32.u64 	%r63, %rd60;
	xor.b32  	%r64, %r62, %r63;
	cvt.u32.u64 	%r65, %rd13;
	and.b32  	%r23, %r65, %r64;
	shr.s64 	%rd62, %rd14, 63;
	shr.u64 	%rd63, %rd62, 59;
	add.s64 	%rd64, %rd14, %rd63;
	shr.s64 	%rd15, %rd64, 5;
	cvt.u32.u64 	%r66, %rd15;
	mov.b64 	%rd65, 32;
	cvt.u32.u64 	%r67, %rd65;
	mul.lo.s32 	%r68, %r66, %r67;
	cvt.u32.u64 	%r69, %rd14;
	sub.s32 	%r24, %r69, %r68;
	add.s32 	%r70, %r96, %r24;
	setp.gt.s32 	%p18, %r70, 32;
	@%p18 bra 	$L__BB8_17;
	shl.b64 	%rd72, %rd15, 32;
	shr.s64 	%rd73, %rd72, 30;
	add.s64 	%rd74, %rd1, %rd73;
	shl.b32 	%r76, %r23, %r24;
	atom.global.or.b32 	%r77, [%rd74], %r76;
	bra.uni 	$L__BB8_20;
$L__BB8_17:
	shl.b64 	%rd66, %rd15, 32;
	shr.s64 	%rd67, %rd66, 30;
	add.s64 	%rd68, %rd1, %rd67;
	shl.b32 	%r71, %r23, %r24;
	atom.global.or.b32 	%r72, [%rd68], %r71;
	add.s64 	%rd69, %rd66, 4294967296;
	shr.s64 	%rd70, %rd69, 30;
	add.s64 	%rd71, %rd1, %rd70;
	sub.s32 	%r73, 32, %r24;
	shr.u32 	%r74, %r23, %r73;
	atom.global.or.b32 	%r75, [%rd71], %r74;
	bra.uni 	$L__BB8_20;
$L__BB8_18:
	setp.eq.s32 	%p15, %r96, 64;
	cvt.u32.u64 	%r48, %rd6;
	mov.b64 	%rd46, -1;
	shl.b64 	%rd47, %rd46, %r48;
	not.b64 	%rd48, %rd47;
	selp.b64 	%rd49, -1, %rd48, %p15;
	and.b64  	%rd92, %rd13, %rd49;
	shr.s64 	%rd50, %rd14, 63;
	shr.u64 	%rd51, %rd50, 59;
	add.s64 	%rd52, %rd14, %rd51;
	shr.s64 	%rd53, %rd52, 5;
	cvt.u32.u64 	%r98, %rd53;
	mov.b64 	%rd54, 32;
	cvt.u32.u64 	%r49, %rd54;
	mul.lo.s32 	%r50, %r98, %r49;
	cvt.u32.u64 	%r51, %rd14;
	sub.s32 	%r100, %r51, %r50;
$L__BB8_19:
	sub.s32 	%r53, 32, %r100;
	min.u32 	%r54, %r96, %r53;
	setp.eq.s32 	%p16, %r54, 32;
	mov.b32 	%r55, -1;
	shl.b32 	%r56, %r55, %r54;
	not.b32 	%r57, %r56;
	selp.b32 	%r58, -1, %r57, %p16;
	cvt.u64.u32 	%rd55, %r58;
	and.b64  	%rd56, %rd92, %rd55;
	shl.b64 	%rd57, %rd56, %r100;
	cvt.u32.u64 	%r59, %rd57;
	mul.wide.s32 	%rd58, %r98, 4;
	add.s64 	%rd59, %rd1, %rd58;
	atom.global.or.b32 	%r60, [%rd59], %r59;
	shr.u64 	%rd92, %rd92, %r54;
	sub.s32 	%r96, %r96, %r54;
	add.s32 	%r98, %r98, 1;
	setp.gt.s32 	%p17, %r96, 0;
	mov.b32 	%r100, 0;
	@%p17 bra 	$L__BB8_19;
$L__BB8_20:
	add.s32 	%r92, %r92, %r4;
	setp.lt.s32 	%p22, %r92, %r3;
	@%p22 bra 	$L__BB8_3;
$L__BB8_21:
	ret;

}
	// .globl	_Z40decompressFullFile_OnTheFly_Optimized_V2IiEvPK14CompressedDataIT_EPS1_i
.visible .entry _Z40decompressFullFile_OnTheFly_Optimized_V2IiEvPK14CompressedDataIT_EPS1_i(
	.param .u64 .ptr .align 1 _Z40decompressFullFile_OnTheFly_Optimized_V2IiEvPK14CompressedDataIT_EPS1_i_param_0,
	.param .u64 .ptr .align 1 _Z40decompressFullFile_OnTheFly_Optimized_V2IiEvPK14CompressedDataIT_EPS1_i_param_1,
	.param .u32 _Z40decompressFullFile_OnTheFly_Optimized_V2IiEvPK14CompressedDataIT_EPS1_i_param_2
)
{
	.reg .pred 	%p<25>;
	.reg .b32 	%r<129>;
	.reg .b64 	%rd<111>;
	.reg .b64 	%fd<11>;
	// demoted variable
	.shared .align 8 .u32 _ZZ40decompressFullFile_OnTheFly_Optimized_V2IiEvPK14CompressedDataIT_EPS1_iE6s_meta_$_0;
	// demoted variable
	.shared .align 4 .u32 _ZZ40decompressFullFile_OnTheFly_Optimized_V2IiEvPK14CompressedDataIT_EPS1_iE6s_meta_$_1;
	// demoted variable
	.shared .align 8 .u32 _ZZ40decompressFullFile_OnTheFly_Optimized_V2IiEvPK14CompressedDataIT_EPS1_iE6s_meta_$_2;
	// demoted variable
	.shared .align 4 .u32 _ZZ40decompressFullFile_OnTheFly_Optimized_V2IiEvPK14CompressedDataIT_EPS1_iE6s_meta_$_3;
	// demoted variable
	.shared .align 8 .f64 _ZZ40decompressFullFile_OnTheFly_Optimized_V2IiEvPK14CompressedDataIT_EPS1_iE6s_meta_$_4;
	// demoted variable
	.shared .align 8 .f64 _ZZ40decompressFullFile_OnTheFly_Optimized_V2IiEvPK14CompressedDataIT_EPS1_iE6s_meta_$_5;
	// demoted variable
	.shared .align 8 .u64 _ZZ40decompressFullFile_OnTheFly_Optimized_V2IiEvPK14CompressedDataIT_EPS1_iE6s_meta_$_6;
	ld.param.u64 	%rd25, [_Z40decompressFullFile_OnTheFly_Optimized_V2IiEvPK14CompressedDataIT_EPS1_i_param_0];
	ld.param.u64 	%rd24, [_Z40decompressFullFile_OnTheFly_Optimized_V2IiEvPK14CompressedDataIT_EPS1_i_param_1];
	ld.param.u32 	%r39, [_Z40decompressFullFile_OnTheFly_Optimized_V2IiEvPK14CompressedDataIT_EPS1_i_param_2];
	cvta.to.global.u64 	%rd1, %rd25;
	mov.u32 	%r1, %ctaid.x;
	ld.global.u32 	%r40, [%rd1+72];
	setp.ge.s32 	%p1, %r1, %r40;
	@%p1 bra 	$L__BB9_35;
	mov.u32 	%r119, %tid.x;
	setp.ne.s32 	%p2, %r119, 0;
	@%p2 bra 	$L__BB9_3;
	ld.global.u64 	%rd26, [%rd1];
	mul.wide.u32 	%rd27, %r1, 4;
	add.s64 	%rd28, %rd26, %rd27;
	ld.u32 	%r41, [%rd28];
	st.shared.u32 	[_ZZ40decompressFullFile_OnTheFly_Optimized_V2IiEvPK14CompressedDataIT_EPS1_iE6s_meta_$_0], %r41;
	ld.global.u64 	%rd29, [%rd1+16];
	add.s64 	%rd30, %rd29, %rd27;
	ld.u32 	%r42, [%rd30];
	st.shared.u32 	[_ZZ40decompressFullFile_OnTheFly_Optimized_V2IiEvPK14CompressedDataIT_EPS1_iE6s_meta_$_1], %r42;
	ld.global.u64 	%rd31, [%rd1+32];
	add.s64 	%rd32, %rd31, %rd27;
	ld.u32 	%r43, [%rd32];
	st.shared.u32 	[_ZZ40decompressFullFile_OnTheFly_Optimized_V2IiEvPK14CompressedDataIT_EPS1_iE6s_meta_$_2], %r43;
	ld.global.u64 	%rd33, [%rd1+40];
	mul.wide.u32 	%rd34, %r1, 8;
	add.s64 	%rd35, %rd33, %rd34;
	ld.u64 	%rd36, [%rd35];
	st.shared.u64 	[_ZZ40decompressFullFile_OnTheFly_Optimized_V2IiEvPK14CompressedDataIT_EPS1_iE6s_meta_$_6], %rd36;
	shl.b32 	%r44, %r1, 2;
	ld.global.u64 	%rd37, [%rd1+24];
	mul.wide.u32 	%rd38, %r44, 8;
	add.s64 	%rd39, %rd37, %rd38;
	ld.f64 	%fd2, [%rd39];
	st.shared.f64 	[_ZZ40decompressFullFile_OnTheFly_Optimized_V2IiEvPK14CompressedDataIT_EPS1_iE6s_meta_$_4], %fd2;
	ld.f64 	%fd3, [%rd39+8];
	st.shared.f64 	[_ZZ40decompressFullFile_OnTheFly_Optimized_V2IiEvPK14CompressedDataIT_EPS1_iE6s_meta_$_5], %fd3;
	ld.global.u64 	%rd40, [%rd1+8];
	add.s64 	%rd41, %rd40, %rd27;
	ld.u32 	%r45, [%rd41];
	sub.s32 	%r46, %r45, %r41;
	st.shared.u32 	[_ZZ40decompressFullFile_OnTheFly_Optimized_V2IiEvPK14CompressedDataIT_EPS1_iE6s_meta_$_3], %r46;
$L__BB9_3:
	bar.sync 	0;
	ld.shared.u32 	%r125, [_ZZ40decompressFullFile_OnTheFly_Optimized_V2IiEvPK14CompressedDataIT_EPS1_iE6s_meta_$_3];
	setp.ge.s32 	%p3, %r119, %r125;
	@%p3 bra 	$L__BB9_35;
	mov.u32 	%r4, %ntid.x;
	cvta.to.global.u64 	%rd2, %rd24;
$L__BB9_5:
	ld.shared.u32 	%r47, [_ZZ40decompressFullFile_OnTheFly_Optimized_V2IiEvPK14CompressedDataIT_EPS1_iE6s_meta_$_0];
	add.s32 	%r8, %r47, %r119;
	setp.ge.s32 	%p4, %r8, %r39;
	@%p4 bra 	$L__BB9_34;
	ld.shared.u32 	%r48, [_ZZ40decompressFullFile_OnTheFly_Optimized_V2IiEvPK14CompressedDataIT_EPS1_iE6s_meta_$_1];
	setp.ne.s32 	%p5, %r48, 4;
	@%p5 bra 	$L__BB9_18;
	ld.global.u64 	%rd3, [%rd1+64];
	setp.eq.s64 	%p15, %rd3, 0;
	@%p15 bra 	$L__BB9_9;
	mul.wide.s32 	%rd78, %r8, 8;
	add.s64 	%rd79, %rd3, %rd78;
	ld.u32 	%r126, [%rd79];
	bra.uni 	$L__BB9_33;
$L__BB9_9:
	ld.shared.u32 	%r122, [_ZZ40decompressFullFile_OnTheFly_Optimized_V2IiEvPK14CompressedDataIT_EPS1_iE6s_meta_$_2];
	setp.lt.s32 	%p16, %r122, 1;
	mov.b32 	%r126, 0;
	@%p16 bra 	$L__BB9_33;
	ld.global.u64 	%rd4, [%rd1+56];
	setp.eq.s64 	%p17, %rd4, 0;
	@%p17 bra 	$L__BB9_33;
	ld.shared.u64 	%rd80, [_ZZ40decompressFullFile_OnTheFly_Optimized_V2IiEvPK14CompressedDataIT_EPS1_iE6s_meta_$_6];
	cvt.s64.s32 	%rd81, %r119;
	cvt.u64.u32 	%rd82, %r122;
	mad.lo.s64 	%rd5, %rd82, %rd81, %rd80;
	setp.gt.u32 	%p18, %r122, 32;
	@%p18 bra 	$L__BB9_15;
	shr.s64 	%rd93, %rd5, 63;
	shr.u64 	%rd94, %rd93, 59;
	add.s64 	%rd95, %rd5, %rd94;
	shr.s64 	%rd6, %rd95, 5;
	cvt.u32.u64 	%r101, %rd6;
	mov.b64 	%rd96, 32;
	cvt.u32.u64 	%r102, %rd96;
	mul.lo.s32 	%r103, %r101, %r102;
	cvt.u32.u64 	%r104, %rd5;
	sub.s32 	%r11, %r104, %r103;
	add.s32 	%r105, %r122, %r11;
	setp.gt.s32 	%p23, %r105, 32;
	@%p23 bra 	$L__BB9_14;
	shl.b64 	%rd103, %rd6, 32;
	shr.s64 	%rd104, %rd103, 30;
	add.s64 	%rd105, %rd4, %rd104;
	ld.u32 	%r112, [%rd105];
	shr.u32 	%r113, %r112, %r11;
	mov.b32 	%r114, -1;
	shl.b32 	%r115, %r114, %r122;
	not.b32 	%r116, %r115;
	and.b32  	%r126, %r113, %r116;
	bra.uni 	$L__BB9_33;
$L__BB9_14:
	shl.b64 	%rd97, %rd6, 32;
	shr.s64 	%rd98, %rd97, 30;
	add.s64 	%rd99, %rd4, %rd98;
	ld.u32 	%r106, [%rd99];
	add.s64 	%rd100, %rd97, 4294967296;
	shr.s64 	%rd101, %rd100, 30;
	add.s64 	%rd102, %rd4, %rd101;
	ld.u32 	%r107, [%rd102];
	shf.r.wrap.b32 	%r108, %r106, %r107, %r11;
	mov.b32 	%r109, -1;
	shl.b32 	%r110, %r109, %r122;
	not.b32 	%r111, %r110;
	and.b32  	%r126, %r108, %r111;
	bra.uni 	$L__BB9_33;
$L__BB9_15:
	shr.s64 	%rd84, %rd5, 63;
	shr.u64 	%rd85, %rd84, 59;
	add.s64 	%rd86, %rd5, %rd85;
	shr.s64 	%rd87, %rd86, 5;
	cvt.u32.u64 	%r120, %rd87;
	mov.b64 	%rd88, 32;
	cvt.u32.u64 	%r88, %rd88;
	mul.lo.s32 	%r89, %r120, %r88;
	cvt.u32.u64 	%r90, %rd5;
	sub.s32 	%r123, %r90, %r89;
	mov.b64 	%rd108, 0;
	mov.b32 	%r121, 0;
$L__BB9_16:
	sub.s32 	%r92, 32, %r123;
	min.u32 	%r93, %r122, %r92;
	setp.eq.s32 	%p19, %r93, 32;
	mov.b32 	%r94, -1;
	shl.b32 	%r95, %r94, %r93;
	not.b32 	%r96, %r95;
	selp.b32 	%r97, -1, %r96, %p19;
	mul.wide.s32 	%rd89, %r120, 4;
	add.s64 	%rd90, %rd4, %rd89;
	ld.u32 	%r98, [%rd90];
	shr.u32 	%r99, %r98, %r123;
	and.b32  	%r100, %r99, %r97;
	cvt.u64.u32 	%rd91, %r100;
	shl.b64 	%rd92, %rd91, %r121;
	or.b64  	%rd108, %rd92, %rd108;
	add.s32 	%r121, %r121, %r93;
	sub.s32 	%r122, %r122, %r93;
	add.s32 	%r120, %r120, 1;
	setp.gt.s32 	%p20, %r122, 0;
	setp.lt.s32 	%p21, %r121, 64;
	and.pred  	%p22, %p20, %p21;
	mov.b32 	%r123, 0;
	@%p22 bra 	$L__BB9_16;
	cvt.u32.u64 	%r126, %rd108;
	bra.uni 	$L__BB9_33;
$L__BB9_18:
	ld.shared.f64 	%fd4, [_ZZ40decompressFullFile_OnTheFly_Optimized_V2IiEvPK14CompressedDataIT_EPS1_iE6s_meta_$_5];
	cvt.rn.f64.s32 	%fd5, %r119;
	ld.shared.f64 	%fd6, [_ZZ40decompressFullFile_OnTheFly_Optimized_V2IiEvPK14CompressedDataIT_EPS1_iE6s_meta_$_4];
	fma.rn.f64 	%fd1, %fd4, %fd5, %fd6;
	ld.global.u64 	%rd9, [%rd1+64];
	setp.eq.s64 	%p6, %rd9, 0;
	@%p6 bra 	$L__BB9_20;
	mul.wide.s32 	%rd42, %r8, 8;
	add.s64 	%rd43, %rd9, %rd42;
	ld.u64 	%rd110, [%rd43];
	bra.uni 	$L__BB9_32;
$L__BB9_20:
	ld.shared.s32 	%rd11, [_ZZ40decompressFullFile_OnTheFly_Optimized_V2IiEvPK14CompressedDataIT_EPS1_iE6s_meta_$_2];
	setp.lt.s64 	%p7, %rd11, 1;
	mov.b64 	%rd110, 0;
	@%p7 bra 	$L__BB9_32;
	ld.global.u64 	%rd12, [%rd1+56];
	setp.eq.s64 	%p8, %rd12, 0;
	@%p8 bra 	$L__BB9_32;
	cvt.u32.u64 	%r49, %rd11;
	ld.shared.u64 	%rd46, [_ZZ40decompressFullFile_OnTheFly_Optimized_V2IiEvPK14CompressedDataIT_EPS1_iE6s_meta_$_6];
	cvt.s64.s32 	%rd47, %r119;
	mad.lo.s64 	%rd13, %rd11, %rd47, %rd46;
	shr.u64 	%rd14, %rd13, 5;
	cvt.u32.u64 	%r50, %rd13;
	and.b32  	%r24, %r50, 31;
	setp.gt.u32 	%p9, %r49, 32;
	@%p9 bra 	$L__BB9_26;
	shl.b64 	%rd69, %rd14, 32;
	shr.s64 	%rd70, %rd69, 30;
	add.s64 	%rd67, %rd12, %rd70;
	// begin inline asm
	ld.global.nc.u32 %r70, [%rd67];
	// end inline asm
	add.s64 	%rd71, %rd69, 4294967296;
	shr.s64 	%rd72, %rd71, 30;
	add.s64 	%rd68, %rd12, %rd72;
	// begin inline asm
	ld.global.nc.u32 %r71, [%rd68];
	// end inline asm
	cvt.u64.u32 	%rd73, %r71;
	shl.b64 	%rd74, %rd73, 32;
	cvt.u64.u32 	%rd75, %r70;
	or.b64  	%rd76, %rd74, %rd75;
	shr.u64 	%rd77, %rd76, %r24;
	mov.b32 	%r75, -1;
	shl.b32 	%r25, %r75, %r49;
	not.b32 	%r76, %r25;
	cvt.u32.u64 	%r77, %rd77;
	and.b32  	%r124, %r77, %r76;
	setp.eq.s32 	%p14, %r49, 32;
	@%p14 bra 	$L__BB9_25;
	add.s32 	%r79, %r49, -1;
	shr.u32 	%r80, %r124, %r79;
	neg.s32 	%r81, %r80;
	and.b32  	%r82, %r25, %r81;
	or.b32  	%r124, %r82, %r124;
$L__BB9_25:
	cvt.s64.s32 	%rd110, %r124;
	bra.uni 	$L__BB9_32;
$L__BB9_26:
	shl.b64 	%rd16, %rd14, 32;
	shr.s64 	%rd50, %rd16, 30;
	add.s64 	%rd48, %rd12, %rd50;
	// begin inline asm
	ld.global.nc.u32 %r51, [%rd48];
	// end inline asm
	sub.s32 	%r29, 32, %r24;
	shr.u32 	%r54, %r51, %r24;
	cvt.u64.u32 	%rd17, %r54;
	sub.s32 	%r30, %r49, %r29;
	add.s64 	%rd51, %rd16, 4294967296;
	shr.s64 	%rd52, %rd51, 30;
	add.s64 	%rd49, %rd12, %rd52;
	// begin inline asm
	ld.global.nc.u32 %r52, [%rd49];
	// end inline asm
	setp.lt.u32 	%p10, %r30, 32;
	@%p10 bra 	$L__BB9_29;
	cvt.u64.u32 	%rd55, %r52;
	shl.b64 	%rd56, %rd55, %r29;
	or.b64  	%rd110, %rd56, %rd17;
	setp.eq.s32 	%p11, %r30, 32;
	@%p11 bra 	$L__BB9_30;
	add.s32 	%r60, %r30, -32;
	sub.s32 	%r61, 64, %r24;
	add.s64 	%rd58, %rd16, 8589934592;
	shr.s64 	%rd59, %rd58, 30;
	add.s64 	%rd57, %rd12, %rd59;
	// begin inline asm
	ld.global.nc.u32 %r59, [%rd57];
	// end inline asm
	setp.eq.s32 	%p12, %r60, 32;
	mov.b32 	%r62, -1;
	shl.b32 	%r63, %r62, %r60;
	not.b32 	%r64, %r63;
	selp.b32 	%r65, -1, %r64, %p12;
	and.b32  	%r66, %r59, %r65;
	cvt.u64.u32 	%rd60, %r66;
	shl.b64 	%rd61, %rd60, %r61;
	or.b64  	%rd110, %rd61, %rd110;
	bra.uni 	$L__BB9_30;
$L__BB9_29:
	mov.b32 	%r55, -1;
	shl.b32 	%r56, %r55, %r30;
	not.b32 	%r57, %r56;
	and.b32  	%r58, %r52, %r57;
	cvt.u64.u32 	%rd53, %r58;
	shl.b64 	%rd54, %rd53, %r29;
	or.b64  	%rd110, %rd54, %rd17;
$L__BB9_30:
	setp.gt.u32 	%p13, %r49, 63;
	@%p13 bra 	$L__BB9_32;
	add.s32 	%r69, %r49, -1;
	shr.u64 	%rd62, %rd110, %r69;
	neg.s64 	%rd63, %rd62;
	mov.b64 	%rd64, -1;
	shl.b64 	%rd65, %rd64, %r49;
	and.b64  	%rd66, %rd65, %rd63;
	or.b64  	%rd110, %rd66, %rd110;
$L__BB9_32:
	mov.f64 	%fd7, 0d3FE0000000000000;
	copysign.f64 	%fd8, %fd1, %fd7;
	add.rz.f64 	%fd9, %fd1, %fd8;
	cvt.rzi.f64.f64 	%fd10, %fd9;
	cvt.rzi.s32.f64 	%r83, %fd10;
	cvt.u32.u64 	%r84, %rd110;
	add.s32 	%r126, %r83, %r84;
	ld.shared.u32 	%r125, [_ZZ40decompressFullFile_OnTheFly_Optimized_V2IiEvPK14CompressedDataIT_EPS1_iE6s_meta_$_3];
$L__BB9_33:
	mul.wide.s32 	%rd106, %r8, 4;
	add.s64 	%rd107, %rd2, %rd106;
	st.global.u32 	[%rd107], %r126;
$L__BB9_34:
	add.s32 	%r119, %r119, %r4;
	setp.lt.s32 	%p24, %r119, %r125;
	@%p24 bra 	$L__BB9_5;
$L__BB9_35:
	ret;

}
	// .globl	_Z21unpackAllDeltasKernelIiEvPKiS1_S1_S1_PKlPKjPxii
.visible .entry _Z21unpackAllDeltasKernelIiEvPKiS1_S1_S1_PKlPKjPxii(
	.param .u64 .ptr .align 1 _Z21unpackAllDeltasKernelIiEvPKiS1_S1_S1_PKlPKjPxii_param_0,
	.param .u64 .ptr .align 1 _Z21unpackAllDeltasKernelIiEvPKiS1_S1_S1_PKlPKjPxii_param_1,
	.param .u64 .ptr .align 1 _Z21unpackAllDeltasKernelIiEvPKiS1_S1_S1_PKlPKjPxii_param_2,
	.param .u64 .ptr .align 1 _Z21unpackAllDeltasKernelIiEvPKiS1_S1_S1_PKlPKjPxii_param_3,
	.param .u64 .ptr .align 1 _Z21unpackAllDeltasKernelIiEvPKiS1_S1_S1_PKlPKjPxii_param_4,
	.param .u64 .ptr .align 1 _Z21unpackAllDeltasKernelIiEvPKiS1_S1_S1_PKlPKjPxii_param_5,
	.param .u64 .ptr .align 1 _Z21unpackAllDeltasKernelIiEvPKiS1_S1_S1_PKlPKjPxii_param_6,
	.param .u32 _Z21unpackAllDeltasKernelIiEvPKiS1_S1_S1_PKlPKjPxii_param_7,
	.param .u32 _Z21unpackAllDeltasKernelIiEvPKiS1_S1_S1_PKlPKjPxii_param_8
)
{
	.reg .pred 	%p<29>;
	.reg .b32 	%r<121>;
	.reg .b64 	%rd<111>;

	ld.param.u64 	%rd24, [_Z21unpackAllDeltasKernelIiEvPKiS1_S1_S1_PKlPKjPxii_param_0];
	ld.param.u64 	%rd25, [_Z21unpackAllDeltasKernelIiEvPKiS1_S1_S1_PKlPKjPxii_param_1];
	ld.param.u64 	%rd27, [_Z21unpackAllDeltasKernelIiEvPKiS1_S1_S1_PKlPKjPxii_param_3];
	ld.param.u64 	%rd28, [_Z21unpackAllDeltasKernelIiEvPKiS1_S1_S1_PKlPKjPxii_param_4];
	ld.param.u64 	%rd29, [_Z21unpackAllDeltasKernelIiEvPKiS1_S1_S1_PKlPKjPxii_param_5];
	ld.param.u64 	%rd30, [_Z21unpackAllDeltasKernelIiEvPKiS1_S1_S1_PKlPKjPxii_param_6];
	ld.param.u32 	%r37, [_Z21unpackAllDeltasKernelIiEvPKiS1_S1_S1_PKlPKjPxii_param_7];
	ld.param.u32 	%r38, [_Z21unpackAllDeltasKernelIiEvPKiS1_S1_S1_PKlPKjPxii_param_8];
	cvta.to.global.u64 	%rd1, %rd30;
	cvta.to.global.u64 	%rd2, %rd29;
	mov.u32 	%r39, %tid.x;
	mov.u32 	%r40, %ctaid.x;
	mov.u32 	%r1, %ntid.x;
	mad.lo.s32 	%r113, %r40, %r1, %r39;
	setp.ge.s32 	%p1, %r113, %r38;
	@%p1 bra 	$L__BB10_30;
	add.s32 	%r3, %r37, -1;
	mov.u32 	%r41, %nctaid.x;
	mul.lo.s32 	%r4, %r1, %r41;
	cvta.to.global.u64 	%rd3, %rd24;
	cvta.to.global.u64 	%rd4, %rd25;
	cvta.to.global.u64 	%rd5, %rd27;
	cvta.to.global.u64 	%rd6, %rd28;
$L__BB10_2:
	setp.lt.s32 	%p2, %r37, 1;
	@%p2 bra 	$L__BB10_7;
	mov.b32 	%r115, 0;
	mov.u32 	%r114, %r3;
$L__BB10_4:
	sub.s32 	%r43, %r114, %r115;
	shr.u32 	%r44, %r43, 31;
	add.s32 	%r45, %r43, %r44;
	shr.s32 	%r46, %r45, 1;
	add.s32 	%r8, %r46, %r115;
	mul.wide.s32 	%rd31, %r8, 4;
	add.s64 	%rd32, %rd3, %rd31;
	ld.global.nc.u32 	%r9, [%rd32];
	add.s64 	%rd33, %rd4, %rd31;
	ld.global.nc.u32 	%r47, [%rd33];
	setp.ge.s32 	%p3, %r113, %r9;
	setp.lt.s32 	%p4, %r113, %r47;
	and.pred  	%p5, %p3, %p4;
	@%p5 bra 	$L__BB10_6;
	setp.lt.s32 	%p6, %r113, %r9;
	add.s32 	%r49, %r8, -1;
	add.s32 	%r50, %r8, 1;
	selp.b32 	%r115, %r115, %r50, %p6;
	selp.b32 	%r114, %r49, %r114, %p6;
	setp.gt.s32 	%p7, %r115, %r114;
	@%p7 bra 	$L__BB10_7;
	bra.uni 	$L__BB10_4;
$L__BB10_6:
	setp.ne.s32 	%p8, %r8, -1;
	@%p8 bra 	$L__BB10_8;
$L__BB10_7:
	mul.wide.s32 	%rd101, %r113, 8;
	add.s64 	%rd102, %rd1, %rd101;
	mov.b64 	%rd103, 0;
	st.global.u64 	[%rd102], %rd103;
	bra.uni 	$L__BB10_29;
$L__BB10_8:
	ld.param.u64 	%rd104, [_Z21unpackAllDeltasKernelIiEvPKiS1_S1_S1_PKlPKjPxii_param_2];
	cvta.to.global.u64 	%rd34, %rd104;
	add.s64 	%rd36, %rd34, %rd31;
	ld.global.nc.u32 	%r51, [%rd36];
	add.s64 	%rd37, %rd5, %rd31;
	ld.global.nc.u32 	%r12, [%rd37];
	mul.wide.s32 	%rd38, %r8, 8;
	add.s64 	%rd39, %rd6, %rd38;
	ld.global.nc.u64 	%rd7, [%rd39];
	sub.s32 	%r13, %r113, %r9;
	setp.ne.s32 	%p9, %r51, 4;
	@%p9 bra 	$L__BB10_17;
	setp.eq.s64 	%p19, %rd29, 0;
	setp.lt.s32 	%p20, %r12, 1;
	mov.b64 	%rd110, 0;
	or.pred  	%p21, %p19, %p20;
	@%p21 bra 	$L__BB10_28;
	cvt.s64.s32 	%rd74, %r13;
	cvt.u64.u32 	%rd75, %r12;
	mad.lo.s64 	%rd8, %rd75, %rd74, %rd7;
	setp.gt.u32 	%p22, %r12, 32;
	@%p22 bra 	$L__BB10_14;
	shr.s64 	%rd86, %rd8, 63;
	shr.u64 	%rd87, %rd86, 59;
	add.s64 	%rd88, %rd8, %rd87;
	shr.s64 	%rd9, %rd88, 5;
	cvt.u32.u64 	%r94, %rd9;
	mov.b64 	%rd89, 32;
	cvt.u32.u64 	%r95, %rd89;
	mul.lo.s32 	%r96, %r94, %r95;
	cvt.u32.u64 	%r97, %rd8;
	sub.s32 	%r14, %r97, %r96;
	add.s32 	%r98, %r12, %r14;
	setp.gt.s32 	%p27, %r98, 32;
	@%p27 bra 	$L__BB10_13;
	shl.b64 	%rd96, %rd9, 32;
	shr.s64 	%rd97, %rd96, 30;
	add.s64 	%rd98, %rd2, %rd97;
	ld.global.u32 	%r105, [%rd98];
	shr.u32 	%r106, %r105, %r14;
	mov.b32 	%r107, -1;
	shl.b32 	%r108, %r107, %r12;
	not.b32 	%r109, %r108;
	and.b32  	%r15, %r106, %r109;
	cvt.s64.s32 	%rd110, %r15;
	bra.uni 	$L__BB10_28;
$L__BB10_13:
	shl.b64 	%rd90, %rd9, 32;
	shr.s64 	%rd91, %rd90, 30;
	add.s64 	%rd92, %rd2, %rd91;
	ld.global.u32 	%r99, [%rd92];
	add.s64 	%rd93, %rd90, 4294967296;
	shr.s64 	%rd94, %rd93, 30;
	add.s64 	%rd95, %rd2, %rd94;
	ld.global.u32 	%r100, [%rd95];
	shf.r.wrap.b32 	%r101, %r99, %r100, %r14;
	mov.b32 	%r102, -1;
	shl.b32 	%r103, %r102, %r12;
	not.b32 	%r104, %r103;
	and.b32  	%r16, %r101, %r104;
	cvt.s64.s32 	%rd110, %r16;
	bra.uni 	$L__BB10_28;
$L__BB10_14:
	shr.s64 	%rd77, %rd8, 63;
	shr.u64 	%rd78, %rd77, 59;
	add.s64 	%rd79, %rd8, %rd78;
	shr.s64 	%rd80, %rd79, 5;
	cvt.u32.u64 	%r116, %rd80;
	mov.b64 	%rd81, 32;
	cvt.u32.u64 	%r81, %rd81;
	mul.lo.s32 	%r82, %r116, %r81;
	cvt.u32.u64 	%r83, %rd8;
	sub.s32 	%r119, %r83, %r82;
	mov.b64 	%rd108, 0;
	mov.b32 	%r117, 0;
$L__BB10_15:
	sub.s32 	%r85, 32, %r119;
	min.u32 	%r86, %r12, %r85;
	setp.eq.s32 	%p23, %r86, 32;
	mov.b32 	%r87, -1;
	shl.b32 	%r88, %r87, %r86;
	not.b32 	%r89, %r88;
	selp.b32 	%r90, -1, %r89, %p23;
	mul.wide.s32 	%rd82, %r116, 4;
	add.s64 	%rd83, %rd2, %rd82;
	ld.global.u32 	%r91, [%rd83];
	shr.u32 	%r92, %r91, %r119;
	and.b32  	%r93, %r92, %r90;
	cvt.u64.u32 	%rd84, %r93;
	shl.b64 	%rd85, %rd84, %r117;
	or.b64  	%rd108, %rd85, %rd108;
	add.s32 	%r117, %r117, %r86;
	sub.s32 	%r12, %r12, %r86;
	add.s32 	%r116, %r116, 1;
	setp.gt.s32 	%p24, %r12, 0;
	setp.lt.s32 	%p25, %r117, 64;
	and.pred  	%p26, %p24, %p25;
	mov.b32 	%r119, 0;
	@%p26 bra 	$L__BB10_15;
	cvt.u32.u64 	%r26, %rd108;
	cvt.s64.s32 	%rd110, %r26;
	bra.uni 	$L__BB10_28;
$L__BB10_17:
	setp.eq.s64 	%p10, %rd29, 0;
	setp.lt.s32 	%p11, %r12, 1;
	mov.b64 	%rd110, 0;
	or.pred  	%p12, %p10, %p11;
	@%p12 bra 	$L__BB10_28;
	cvt.s64.s32 	%rd41, %r13;
	cvt.u64.u32 	%rd42, %r12;
	mad.lo.s64 	%rd13, %rd42, %rd41, %rd7;
	shr.u64 	%rd14, %rd13, 5;
	cvt.u32.u64 	%r52, %rd13;
	and.b32  	%r28, %r52, 31;
	setp.gt.u32 	%p13, %r12, 32;
	@%p13 bra 	$L__BB10_22;
	shl.b64 	%rd64, %rd14, 32;
	shr.s64 	%rd65, %rd64, 30;
	add.s64 	%rd62, %rd29, %rd65;
	// begin inline asm
	ld.global.nc.u32 %r69, [%rd62];
	// end inline asm
	add.s64 	%rd66, %rd64, 4294967296;
	shr.s64 	%rd67, %rd66, 30;
	add.s64 	%rd63, %rd29, %rd67;
	// begin inline asm
	ld.global.nc.u32 %r70, [%rd63];
	// end inline asm
	cvt.u64.u32 	%rd68, %r70;
	shl.b64 	%rd69, %rd68, 32;
	cvt.u64.u32 	%rd70, %r69;
	or.b64  	%rd71, %rd69, %rd70;
	shr.u64 	%rd72, %rd71, %r28;
	mov.b32 	%r73, -1;
	shl.b32 	%r29, %r73, %r12;
	not.b32 	%r74, %r29;
	cvt.u32.u64 	%r75, %rd72;
	and.b32  	%r120, %r75, %r74;
	setp.eq.s32 	%p18, %r12, 32;
	@%p18 bra 	$L__BB10_21;
	add.s32 	%r76, %r12, -1;
	shr.u32 	%r77, %r120, %r76;
	neg.s32 	%r78, %r77;
	and.b32  	%r79, %r29, %r78;
	or.b32  	%r120, %r79, %r120;
$L__BB10_21:
	cvt.s64.s32 	%rd110, %r120;
	bra.uni 	$L__BB10_28;
$L__BB10_22:
	shl.b64 	%rd16, %rd14, 32;
	shr.s64 	%rd45, %rd16, 30;
	add.s64 	%rd43, %rd29, %rd45;
	// begin inline asm
	ld.global.nc.u32 %r53, [%rd43];
	// end inline asm
	sub.s32 	%r33, 32, %r28;
	shr.u32 	%r55, %r53, %r28;
	cvt.u64.u32 	%rd17, %r55;
	sub.s32 	%r34, %r12, %r33;
	add.s64 	%rd46, %rd16, 4294967296;
	shr.s64 	%rd47, %rd46, 30;
	add.s64 	%rd44, %rd29, %rd47;
	// begin inline asm
	ld.global.nc.u32 %r54, [%rd44];
	// end inline asm
	setp.lt.u32 	%p14, %r34, 32;
	@%p14 bra 	$L__BB10_25;
	cvt.u64.u32 	%rd50, %r54;
	shl.b64 	%rd51, %rd50, %r33;
	or.b64  	%rd110, %rd51, %rd17;
	setp.eq.s32 	%p15, %r34, 32;
	@%p15 bra 	$L__BB10_26;
	add.s32 	%r61, %r34, -32;
	sub.s32 	%r62, 64, %r28;
	add.s64 	%rd53, %rd16, 8589934592;
	shr.s64 	%rd54, %rd53, 30;
	add.s64 	%rd52, %rd29, %rd54;
	// begin inline asm
	ld.global.nc.u32 %r60, [%rd52];
	// end inline asm
	setp.eq.s32 	%p16, %r61, 32;
	mov.b32 	%r63, -1;
	shl.b32 	%r64, %r63, %r61;
	not.b32 	%r65, %r64;
	selp.b32 	%r66, -1, %r65, %p16;
	and.b32  	%r67, %r60, %r66;
	cvt.u64.u32 	%rd55, %r67;
	shl.b64 	%rd56, %rd55, %r62;
	or.b64  	%rd110, %rd56, %rd110;
	bra.uni 	$L__BB10_26;
$L__BB10_25:
	mov.b32 	%r56, -1;
	shl.b32 	%r57, %r56, %r34;
	not.b32 	%r58, %r57;
	and.b32  	%r59, %r54, %r58;
	cvt.u64.u32 	%rd48, %r59;
	shl.b64 	%rd49, %rd48, %r33;
	or.b64  	%rd110, %rd49, %rd17;
$L__BB10_26:
	setp.gt.u32 	%p17, %r12, 63;
	@%p17 bra 	$L__BB10_28;
	add.s32 	%r68, %r12, -1;
	shr.u64 	%rd57, %rd110, %r68;
	neg.s64 	%rd58, %rd57;
	mov.b64 	%rd59, -1;
	shl.b64 	%rd60, %rd59, %r12;
	and.b64  	%rd61, %rd60, %rd58;
	or.b64  	%rd110, %rd61, %rd110;
$L__BB10_28:
	mul.wide.s32 	%rd99, %r113, 8;
	add.s64 	%rd100, %rd1, %rd99;
	st.global.u64 	[%rd100], %rd110;
$L__BB10_29:
	add.s32 	%r113, %r113, %r4;
	setp.lt.s32 	%p28, %r113, %r38;
	@%p28 bra 	$L__BB10_2;
$L__BB10_30:
	ret;

}
	// .globl	_Z23analyzeDataVarianceFastIlEvPKT_iiPfi
.visible .entry _Z23analyzeDataVarianceFastIlEvPKT_iiPfi(
	.param .u64 .ptr .align 1 _Z23analyzeDataVarianceFastIlEvPKT_iiPfi_param_0,
	.param .u32 _Z23analyzeDataVarianceFastIlEvPKT_iiPfi_param_1,
	.param .u32 _Z23analyzeDataVarianceFastIlEvPKT_iiPfi_param_2,
	.param .u64 .ptr .align 1 _Z23analyzeDataVarianceFastIlEvPKT_iiPfi_param_3,
	.param .u32 _Z23analyzeDataVarianceFastIlEvPKT_iiPfi_param_4
)
{
	.reg .pred 	%p<27>;
	.reg .b32 	%r<60>;
	.reg .b32 	%f<3>;
	.reg .b64 	%rd<10>;
	.reg .b64 	%fd<52>;

	ld.param.u64 	%rd3, [_Z23analyzeDataVarianceFastIlEvPKT_iiPfi_param_0];
	ld.param.u32 	%r14, [_Z23analyzeDataVarianceFastIlEvPKT_iiPfi_param_1];
	ld.param.u32 	%r15, [_Z23analyzeDataVarianceFastIlEvPKT_iiPfi_param_2];
	ld.param.u64 	%rd4, [_Z23analyzeDataVarianceFastIlEvPKT_iiPfi_param_3];
	ld.param.u32 	%r16, [_Z23analyzeDataVarianceFastIlEvPKT_iiPfi_param_4];
	mov.u32 	%r58, %ctaid.x;
	setp.ge.s32 	%p1, %r58, %r16;
	@%p1 bra 	$L__BB11_9;
	mov.u32 	%r2, %tid.x;
	mov.u32 	%r3, %ntid.x;
	and.b32  	%r4, %r2, 31;
	mov.u32 	%r5, %nctaid.x;
	cvta.to.global.u64 	%rd1, %rd4;
	cvta.to.global.u64 	%rd2, %rd3;
$L__BB11_2:
	mul.lo.s32 	%r7, %r58, %r15;
	add.s32 	%r17, %r7, %r15;
	min.s32 	%r8, %r17, %r14;
	sub.s32 	%r9, %r8, %r7;
	setp.lt.s32 	%p2, %r9, 1;
	@%p2 bra 	$L__BB11_8;
	add.s32 	%r59, %r7, %r2;
	setp.ge.s32 	%p3, %r59, %r8;
	mov.f64 	%fd50, 0d0000000000000000;
	mov.f64 	%fd51, %fd50;
	@%p3 bra 	$L__BB11_6;
	mov.f64 	%fd46, 0d0000000000000000;
	mov.f64 	%fd47, %fd46;
	mov.f64 	%fd48, %fd46;
	mov.f64 	%fd49, %fd46;
$L__BB11_5:
	mul.wide.s32 	%rd5, %r59, 8;
	add.s64 	%rd6, %rd2, %rd5;
	ld.global.nc.u64 	%rd7, [%rd6];
	cvt.rn.f64.s64 	%fd15, %rd7;
	sub.f64 	%fd16, %fd15, %fd47;
	add.f64 	%fd50, %fd49, %fd16;
	sub.f64 	%fd17, %fd50, %fd49;
	sub.f64 	%fd47, %fd17, %fd16;
	mul.f64 	%fd18, %fd15, %fd15;
	sub.f64 	%fd19, %fd18, %fd46;
	add.f64 	%fd51, %fd48, %fd19;
	sub.f64 	%fd20, %fd51, %fd48;
	sub.f64 	%fd46, %fd20, %fd19;
	add.s32 	%r59, %r59, %r3;
	setp.lt.s32 	%p4, %r59, %r8;
	mov.f64 	%fd48, %fd51;
	mov.f64 	%fd49, %fd50;
	@%p4 bra 	$L__BB11_5;
$L__BB11_6:
	setp.ne.s32 	%p5, %r4, 0;
	// begin inline asm
	mov.b64 {%r18,%r19}, %fd50;
	// end inline asm
	shfl.sync.down.b32	%r21|%p6, %r19, 16, 31, -1;
	shfl.sync.down.b32	%r20|%p7, %r18, 16, 31, -1;
	// begin inline asm
	mov.b64 %fd22, {%r20,%r21};
	// end inline asm
	add.f64 	%fd23, %fd50, %fd22;
	// begin inline asm
	mov.b64 {%r22,%r23}, %fd23;
	// end inline asm
	shfl.sync.down.b32	%r25|%p8, %r23, 8, 31, -1;
	shfl.sync.down.b32	%r24|%p9, %r22, 8, 31, -1;
	// begin inline asm
	mov.b64 %fd24, {%r24,%r25};
	// end inline asm
	add.f64 	%fd25, %fd23, %fd24;
	// begin inline asm
	mov.b64 {%r26,%r27}, %fd25;
	// end inline asm
	shfl.sync.down.b32	%r29|%p10, %r27, 4, 31, -1;
	shfl.sync.down.b32	%r28|%p11, %r26, 4, 31, -1;
	// begin inline asm
	mov.b64 %fd26, {%r28,%r29};
	// end inline asm
	add.f64 	%fd27, %fd25, %fd26;
	// begin inline asm
	mov.b64 {%r30,%r31}, %fd27;
	// end inline asm
	shfl.sync.down.b32	%r33|%p12, %r31, 2, 31, -1;
	shfl.sync.down.b32	%r32|%p13, %r30, 2, 31, -1;
	// begin inline asm
	mov.b64 %fd28, {%r32,%r33};
	// end inline asm
	add.f64 	%fd29, %fd27, %fd28;
	// begin inline asm
	mov.b64 {%r34,%r35}, %fd29;
	// end inline asm
	shfl.sync.down.b32	%r37|%p14, %r35, 1, 31, -1;
	shfl.sync.down.b32	%r36|%p15, %r34, 1, 31, -1;
	// begin inline asm
	mov.b64 %fd30, {%r36,%r37};
	// end inline asm
	add.f64 	%fd11, %fd29, %fd30;
	// begin inline asm
	mov.b64 {%r38,%r39}, %fd51;
	// end inline asm
	shfl.sync.down.b32	%r41|%p16, %r39, 16, 31, -1;
	shfl.sync.down.b32	%r40|%p17, %r38, 16, 31, -1;
	// begin inline asm
	mov.b64 %fd32, {%r40,%r41};
	// end inline asm
	add.f64 	%fd33, %fd51, %fd32;
	// begin inline asm
	mov.b64 {%r42,%r43}, %fd33;
	// end inline asm
	shfl.sync.down.b32	%r45|%p18, %r43, 8, 31, -1;
	shfl.sync.down.b32	%r44|%p19, %r42, 8, 31, -1;
	// begin inline asm
	mov.b64 %fd34, {%r44,%r45};
	// end inline asm
	add.f64 	%fd35, %fd33, %fd34;
	// begin inline asm
	mov.b64 {%r46,%r47}, %fd35;
	// end inline asm
	shfl.sync.down.b32	%r49|%p20, %r47, 4, 31, -1;
	shfl.sync.down.b32	%r48|%p21, %r46, 4, 31, -1;
	// begin inline asm
	mov.b64 %fd36, {%r48,%r49};
	// end inline asm
	add.f64 	%fd37, %fd35, %fd36;
	// begin inline asm
	mov.b64 {%r50,%r51}, %fd37;
	// end inline asm
	shfl.sync.down.b32	%r53|%p22, %r51, 2, 31, -1;
	shfl.sync.down.b32	%r52|%p23, %r50, 2, 31, -1;
	// begin inline asm
	mov.b64 %fd38, {%r52,%r53};
	// end inline asm
	add.f64 	%fd39, %fd37, %fd38;
	// begin inline asm
	mov.b64 {%r54,%r55}, %fd39;
	// end inline asm
	shfl.sync.down.b32	%r57|%p24, %r55, 1, 31, -1;
	shfl.sync.down.b32	%r56|%p25, %r54, 1, 31, -1;
	// begin inline asm
	mov.b64 %fd40, {%r56,%r57};
	// end inline asm
	add.f64 	%fd12, %fd39, %fd40;
	@%p5 bra 	$L__BB11_8;
	mul.wide.s32 	%rd8, %r58, 4;
	add.s64 	%rd9, %rd1, %rd8;
	cvt.rn.f64.u32 	%fd41, %r9;
	div.rn.f64 	%fd42, %fd12, %fd41;
	div.rn.f64 	%fd43, %fd11, %fd41;
	mul.f64 	%fd44, %fd43, %fd43;
	sub.f64 	%fd45, %fd42, %fd44;
	cvt.rn.f32.f64 	%f1, %fd45;
	atom.global.add.f32 	%f2, [%rd9], %f1;
$L__BB11_8:
	add.s32 	%r58, %r58, %r5;
	setp.lt.s32 	%p26, %r58, %r16;
	@%p26 bra 	$L__BB11_2;
$L__BB11_9:
	ret;

}
	// .globl	_Z20createPartitionsFastIlEviiPKfiPiS2_S2_S1_PKiii
.visible .entry _Z20createPartitionsFastIlEviiPKfiPiS2_S2_S1_PKiii(
	.param .u32 _Z20createPartitionsFastIlEviiPKfiPiS2_S2_S1_PKiii_param_0,
	.param .u32 _Z20createPartitionsFastIlEviiPKfiPiS2_S2_S1_PKiii_param_1,
	.param .u64 .ptr .align 1 _Z20createPartitionsFastIlEviiPKfiPiS2_S2_S1_PKiii_param_2,
	.param .u32 _Z20createPartitionsFastIlEviiPKfiPiS2_S2_S1_PKiii_param_3,
	.param .u64 .ptr .align 1 _Z20createPartitionsFastIlEviiPKfiPiS2_S2_S1_PKiii_param_4,
	.param .u64 .ptr .align 1 _Z20createPartitionsFastIlEviiPKfiPiS2_S2_S1_PKiii_param_5,
	.param .u64 .ptr .align 1 _Z20createPartitionsFastIlEviiPKfiPiS2_S2_S1_PKiii_param_6,
	.param .u64 .ptr .align 1 _Z20createPartitionsFastIlEviiPKfiPiS2_S2_S1_PKiii_param_7,
	.param .u64 .ptr .align 1 _Z20createPartitionsFastIlEviiPKfiPiS2_S2_S1_PKiii_param_8,
	.param .u32 _Z20createPartitionsFastIlEviiPKfiPiS2_S2_S1_PKiii_param_9,
	.param .u32 _Z20createPartitionsFastIlEviiPKfiPiS2_S2_S1_PKiii_param_10
)
{
	.reg .pred 	%p<17>;
	.reg .b32 	%r<49>;
	.reg .b32 	%f<3>;
	.reg .b64 	%rd<27>;

	ld.param.u32 	%r25, [_Z20createPartitionsFastIlEviiPKfiPiS2_S2_S1_PKiii_param_0];
	ld.param.u32 	%r26, [_Z20createPartitionsFastIlEviiPKfiPiS2_S2_S1_PKiii_param_1];
	ld.param.u64 	%rd7, [_Z20createPartitionsFastIlEviiPKfiPiS2_S2_S1_PKiii_param_2];
	ld.param.u32 	%r27, [_Z20createPartitionsFastIlEviiPKfiPiS2_S2_S1_PKiii_param_3];
	ld.param.u64 	%rd9, [_Z20createPartitionsFastIlEviiPKfiPiS2_S2_S1_PKiii_param_4];
	ld.param.u64 	%rd10, [_Z20createPartitionsFastIlEviiPKfiPiS2_S2_S1_PKiii_param_5];
	ld.param.u64 	%rd11, [_Z20createPartitionsFastIlEviiPKfiPiS2_S2_S1_PKiii_param_6];
	ld.param.u64 	%rd8, [_Z20createPartitionsFastIlEviiPKfiPiS2_S2_S1_PKiii_param_7];
	ld.param.u64 	%rd12, [_Z20createPartitionsFastIlEviiPKfiPiS2_S2_S1_PKiii_param_8];
	ld.param.u32 	%r28, [_Z20createPartitionsFastIlEviiPKfiPiS2_S2_S1_PKiii_param_9];
	ld.param.u32 	%r29, [_Z20createPartitionsFastIlEviiPKfiPiS2_S2_S1_PKiii_param_10];
	cvta.to.global.u64 	%rd1, %rd10;
	cvta.to.global.u64 	%rd2, %rd9;
	cvta.to.global.u64 	%rd3, %rd11;
	cvta.to.global.u64 	%rd4, %rd12;
	mov.u32 	%r30, %ctaid.x;
	mov.u32 	%r1, %ntid.x;
	mov.u32 	%r31, %tid.x;
	mad.lo.s32 	%r43, %r30, %r1, %r31;
	setp.ge.s32 	%p1, %r43, %r27;
	@%p1 bra 	$L__BB12_17;
	mul.lo.s32 	%r3, %r29, %r26;
	mul.wide.s32 	%rd13, %r28, 4;
	add.s64 	%rd14, %rd4, %rd13;
	ld.global.nc.u32 	%r4, [%rd14];
	setp.lt.s32 	%p2, %r28, 1;
	shr.s32 	%r32, %r25, 31;
	shr.u32 	%r33, %r32, 25;
	add.s32 	%r34, %r25, %r33;
	shr.s32 	%r5, %r34, 7;
	mov.u32 	%r35, %nctaid.x;
	mul.lo.s32 	%r6, %r1, %r35;
	@%p2 bra 	$L__BB12_12;
	cvta.to.global.u64 	%rd5, %rd7;
	cvta.to.global.u64 	%rd6, %rd8;
$L__BB12_3:
	mul.wide.s32 	%rd18, %r43, 4;
	add.s64 	%rd19, %rd5, %rd18;
	ld.global.nc.f32 	%f1, [%rd19];
	mul.lo.s32 	%r46, %r3, %r43;
	add.s32 	%r40, %r46, %r3;
	min.s32 	%r9, %r40, %r25;
	mov.b32 	%r44, 0;
$L__BB12_4:
	mul.wide.u32 	%rd20, %r44, 4;
	add.s64 	%rd21, %rd6, %rd20;
	ld.global.nc.f32 	%f2, [%rd21];
	setp.lt.f32 	%p9, %f1, %f2;
	@%p9 bra 	$L__BB12_6;
	add.s32 	%r44, %r44, 1;
	setp.eq.s32 	%p10, %r44, %r28;
	mov.u32 	%r45, %r4;
	@%p10 bra 	$L__BB12_7;
	bra.uni 	$L__BB12_4;
$L__BB12_6:
	add.s64 	%rd23, %rd4, %rd20;
	ld.global.nc.u32 	%r45, [%rd23];
$L__BB12_7:
	setp.lt.s32 	%p11, %r45, 1;
	setp.ge.s32 	%p12, %r46, %r9;
	or.pred  	%p13, %p11, %p12;
	@%p13 bra 	$L__BB12_11;
$L__BB12_8:
	atom.global.add.u32 	%r15, [%rd3], 1;
	setp.ge.s32 	%p14, %r15, %r5;
	@%p14 bra 	$L__BB12_10;
	mul.wide.s32 	%rd24, %r15, 4;
	add.s64 	%rd25, %rd2, %rd24;
	st.global.u32 	[%rd25], %r46;
	add.s32 	%r41, %r46, %r45;
	min.s32 	%r42, %r41, %r25;
	add.s64 	%rd26, %rd1, %rd24;
	st.global.u32 	[%rd26], %r42;
$L__BB12_10:
	add.s32 	%r46, %r46, %r45;
	setp.lt.s32 	%p15, %r46, %r9;
	@%p15 bra 	$L__BB12_8;
$L__BB12_11:
	add.s32 	%r43, %r43, %r6;
	setp.lt.s32 	%p16, %r43, %r27;
	@%p16 bra 	$L__BB12_3;
	bra.uni 	$L__BB12_17;
$L__BB12_12:
	setp.lt.s32 	%p3, %r4, 1;
	mul.lo.s32 	%r48, %r3, %r43;
	add.s32 	%r36, %r48, %r3;
	min.s32 	%r20, %r36, %r25;
	setp.ge.s32 	%p4, %r48, %r20;
	or.pred  	%p5, %p3, %p4;
	@%p5 bra 	$L__BB12_16;
$L__BB12_13:
	atom.global.add.u32 	%r22, [%rd3], 1;
	setp.ge.s32 	%p6, %r22, %r5;
	@%p6 bra 	$L__BB12_15;
	mul.wide.s32 	%rd15, %r22, 4;
	add.s64 	%rd16, %rd2, %rd15;
	st.global.u32 	[%rd16], %r48;
	add.s32 	%r37, %r48, %r4;
	min.s32 	%r38, %r37, %r25;
	add.s64 	%rd17, %rd1, %rd15;
	st.global.u32 	[%rd17], %r38;
$L__BB12_15:
	add.s32 	%r48, %r48, %r4;
	setp.lt.s32 	%p7, %r48, %r20;
	@%p7 bra 	$L__BB12_13;
$L__BB12_16:
	add.s32 	%r43, %r43, %r6;
	setp.lt.s32 	%p8, %r43, %r27;
	@%p8 bra 	$L__BB12_12;
$L__BB12_17:
	ret;

}
	// .globl	_Z30fitPartitionsBatched_OptimizedIlEvPKT_PKiS4_PiPdS6_S5_PxS6_i
.visible .entry _Z30fitPartitionsBatched_OptimizedIlEvPKT_PKiS4_PiPdS6_S5_PxS6_i(
	.param .u64 .ptr .align 1 _Z30fitPartitionsBatched_OptimizedIlEvPKT_PKiS4_PiPdS6_S5_PxS6_i_param_0,
	.param .u64 .ptr .align 1 _Z30fitPartitionsBatched_OptimizedIlEvPKT_PKiS4_PiPdS6_S5_PxS6_i_param_1,
	.param .u64 .ptr .align 1 _Z30fitPartitionsBatched_OptimizedIlEvPKT_PKiS4_PiPdS6_S5_PxS6_i_param_2,
	.param .u64 .ptr .align 1 _Z30fitPartitionsBatched_OptimizedIlEvPKT_PKiS4_PiPdS6_S5_PxS6_i_param_3,
	.param .u64 .ptr .align 1 _Z30fitPartitionsBatched_OptimizedIlEvPKT_PKiS4_PiPdS6_S5_PxS6_i_param_4,
	.param .u64 .ptr .align 1 _Z30fitPartitionsBatched_OptimizedIlEvPKT_PKiS4_PiPdS6_S5_PxS6_i_param_5,
	.param .u64 .ptr .align 1 _Z30fitPartitionsBatched_OptimizedIlEvPKT_PKiS4_PiPdS6_S5_PxS6_i_param_6,
	.param .u64 .ptr .align 1 _Z30fitPartitionsBatched_OptimizedIlEvPKT_PKiS4_PiPdS6_S5_PxS6_i_param_7,
	.param .u64 .ptr .align 1 _Z30fitPartitionsBatched_OptimizedIlEvPKT_PKiS4_PiPdS6_S5_PxS6_i_param_8,
	.param .u32 _Z30fitPartitionsBatched_OptimizedIlEvPKT_PKiS4_PiPdS6_S5_PxS6_i_param_9
)
{
	.reg .pred 	%p<130>;
	.reg .b32 	%r<254>;
	.reg .b64 	%rd<97>;
	.reg .b64 	%fd<165>;
	// demoted variable
	.shared .align 8 .f64 _ZZ30fitPartitionsBatched_OptimizedIlEvPKT_PKiS4_PiPdS6_S5_PxS6_iE8s_theta1;
	// demoted variable
	.shared .align 4 .u32 _ZZ30fitPartitionsBatched_OptimizedIlEvPKT_PKiS4_PiPdS6_S5_PxS6_iE19s_has_overflow_flag;
	ld.param.u64 	%rd21, [_Z30fitPartitionsBatched_OptimizedIlEvPKT_PKiS4_PiPdS6_S5_PxS6_i_param_0];
	ld.param.u64 	%rd22, [_Z30fitPartitionsBatched_OptimizedIlEvPKT_PKiS4_PiPdS6_S5_PxS6_i_param_3];
	ld.param.u64 	%rd23, [_Z30fitPartitionsBatched_OptimizedIlEvPKT_PKiS4_PiPdS6_S5_PxS6_i_param_4];
	ld.param.u64 	%rd24, [_Z30fitPartitionsBatched_OptimizedIlEvPKT_PKiS4_PiPdS6_S5_PxS6_i_param_5];
	ld.param.u64 	%rd19, [_Z30fitPartitionsBatched_OptimizedIlEvPKT_PKiS4_PiPdS6_S5_PxS6_i_param_6];
	ld.param.u64 	%rd20, [_Z30fitPartitionsBatched_OptimizedIlEvPKT_PKiS4_PiPdS6_S5_PxS6_i_param_7];
	ld.param.u64 	%rd25, [_Z30fitPartitionsBatched_OptimizedIlEvPKT_PKiS4_PiPdS6_S5_PxS6_i_param_8];
	ld.param.u32 	%r13, [_Z30fitPartitionsBatched_OptimizedIlEvPKT_PKiS4_PiPdS6_S5_PxS6_i_param_9];
	cvta.to.global.u64 	%rd1, %rd25;
	cvta.to.global.u64 	%rd2, %rd20;
	cvta.to.global.u64 	%rd3, %rd19;
	cvta.to.global.u64 	%rd4, %rd24;
	cvta.to.global.u64 	%rd5, %rd23;
	cvta.to.global.u64 	%rd6, %rd22;
	cvta.to.global.u64 	%rd7, %rd21;
	mov.u32 	%r1, %ctaid.x;
	setp.ge.s32 	%p1, %r1, %r13;
	@%p1 bra 	$L__BB13_50;
	ld.param.u64 	%rd91, [_Z30fitPartitionsBatched_OptimizedIlEvPKT_PKiS4_PiPdS6_S5_PxS6_i_param_2];
	ld.param.u64 	%rd90, [_Z30fitPartitionsBatched_OptimizedIlEvPKT_PKiS4_PiPdS6_S5_PxS6_i_param_1];
	cvta.to.global.u64 	%rd26, %rd90;
	cvta.to.global.u64 	%rd27, %rd91;
	mul.wide.u32 	%rd28, %r1, 4;
	add.s64 	%rd29, %rd26, %rd28;
	ld.global.nc.u32 	%r2, [%rd29];
	add.s64 	%rd30, %rd27, %rd28;
	ld.global.nc.u32 	%r14, [%rd30];
	sub.s32 	%r3, %r14, %r2;
	mov.u32 	%r4, %tid.x;
	setp.ne.s32 	%p2, %r4, 0;
	@%p2 bra 	$L__BB13_3;
	mov.b32 	%r15, 0;
	st.shared.u32 	[_ZZ30fitPartitionsBatched_OptimizedIlEvPKT_PKiS4_PiPdS6_S5_PxS6_iE19s_has_overflow_flag], %r15;
$L__BB13_3:
	bar.sync 	0;
	setp.lt.s32 	%p3, %r3, 1;
	@%p3 bra 	$L__BB13_34;
	bar.sync 	0;
	ld.shared.u32 	%r16, [_ZZ30fitPartitionsBatched_OptimizedIlEvPKT_PKiS4_PiPdS6_S5_PxS6_iE19s_has_overflow_flag];
	setp.eq.s32 	%p4, %r16, 0;
	@%p4 bra 	$L__BB13_5;
	bra.uni 	$L__BB13_36;
$L__BB13_5:
	setp.ge.u32 	%p6, %r4, %r3;
	mov.f64 	%fd152, 0d0000000000000000;
	mov.f64 	%fd153, %fd152;
	mov.f64 	%fd154, %fd152;
	mov.f64 	%fd155, %fd152;
	@%p6 bra 	$L__BB13_8;
	mov.f64 	%fd155, 0d0000000000000000;
	mov.u32 	%r20, %ntid.x;
	mov.u32 	%r252, %r4;
	mov.f64 	%fd154, %fd155;
	mov.f64 	%fd153, %fd155;
	mov.f64 	%fd152, %fd155;
$L__BB13_7:
	cvt.rn.f64.s32 	%fd43, %r252;
	add.s32 	%r19, %r252, %r2;
	mul.wide.s32 	%rd42, %r19, 8;
	add.s64 	%rd43, %rd7, %rd42;
	ld.global.nc.u64 	%rd44, [%rd43];
	cvt.rn.f64.s64 	%fd44, %rd44;
	add.f64 	%fd152, %fd152, %fd43;
	add.f64 	%fd153, %fd153, %fd44;
	fma.rn.f64 	%fd154, %fd43, %fd43, %fd154;
	fma.rn.f64 	%fd155, %fd43, %fd44, %fd155;
	add.s32 	%r252, %r252, %r20;
	setp.lt.s32 	%p7, %r252, %r3;
	@%p7 bra 	$L__BB13_7;
$L__BB13_8:
	and.b32  	%r7, %r4, 31;
	// begin inline asm
	mov.b64 {%r21,%r22}, %fd152;
	// end inline asm
	shfl.sync.down.b32	%r24|%p8, %r22, 16, 31, -1;
	shfl.sync.down.b32	%r23|%p9, %r21, 16, 31, -1;
	// begin inline asm
	mov.b64 %fd46, {%r23,%r24};
	// end inline asm
	add.f64 	%fd47, %fd152, %fd46;
	// begin inline asm
	mov.b64 {%r25,%r26}, %fd47;
	// end inline asm
	shfl.sync.down.b32	%r28|%p10, %r26, 8, 31, -1;
	shfl.sync.down.b32	%r27|%p11, %r25, 8, 31, -1;
	// begin inline asm
	mov.b64 %fd48, {%r27,%r28};
	// end inline asm
	add.f64 	%fd49, %fd47, %fd48;
	// begin inline asm
	mov.b64 {%r29,%r30}, %fd49;
	// end inline asm
	shfl.sync.down.b32	%r32|%p12, %r30, 4, 31, -1;
	shfl.sync.down.b32	%r31|%p13, %r29, 4, 31, -1;
	// begin inline asm
	mov.b64 %fd50, {%r31,%r32};
	// end inline asm
	add.f64 	%fd51, %fd49, %fd50;
	// begin inline asm
	mov.b64 {%r33,%r34}, %fd51;
	// end inline asm
	shfl.sync.down.b32	%r36|%p14, %r34, 2, 31, -1;
	shfl.sync.down.b32	%r35|%p15, %r33, 2, 31, -1;
	// begin inline asm
	mov.b64 %fd52, {%r35,%r36};
	// end inline asm
	add.f64 	%fd53, %fd51, %fd52;
	// begin inline asm
	mov.b64 {%r37,%r38}, %fd53;
	// end inline asm
	shfl.sync.down.b32	%r40|%p16, %r38, 1, 31, -1;
	shfl.sync.down.b32	%r39|%p17, %r37, 1, 31, -1;
	// begin inline asm
	mov.b64 %fd54, {%r39,%r40};
	// end inline asm
	add.f64 	%fd13, %fd53, %fd54;
	setp.ne.s32 	%p18, %r7, 0;
	shr.u32 	%r8, %r4, 2;
	@%p18 bra 	$L__BB13_10;
	mov.u32 	%r41, _ZZ14blockReduceSumdE6shared;
	add.s32 	%r42, %r41, %r8;
	st.shared.f64 	[%r42], %fd13;
$L__BB13_10:
	bar.sync 	0;
	mov.u32 	%r9, %ntid.x;
	shr.u32 	%r10, %r9, 5;
	setp.ge.u32 	%p19, %r4, %r10;
	mov.f64 	%fd157, 0d0000000000000000;
	@%p19 bra 	$L__BB13_12;
	shl.b32 	%r43, %r7, 3;
	mov.u32 	%r44, _ZZ14blockReduceSumdE6shared;
	add.s32 	%r45, %r44, %r43;
	ld.shared.f64 	%fd157, [%r45];
$L__BB13_12:
	setp.gt.u32 	%p20, %r4, 31;
	@%p20 bra 	$L__BB13_14;
	// begin inline asm
	mov.b64 {%r46,%r47}, %fd157;
	// end inline asm
	shfl.sync.down.b32	%r49|%p21, %r47, 16, 31, -1;
	shfl.sync.down.b32	%r48|%p22, %r46, 16, 31, -1;
	// begin inline asm
	mov.b64 %fd57, {%r48,%r49};
	// end inline asm
	add.f64 	%fd58, %fd157, %fd57;
	// begin inline asm
	mov.b64 {%r50,%r51}, %fd58;
	// end inline asm
	shfl.sync.down.b32	%r53|%p23, %r51, 8, 31, -1;
	shfl.sync.down.b32	%r52|%p24, %r50, 8, 31, -1;
	// begin inline asm
	mov.b64 %fd59, {%r52,%r53};
	// end inline asm
	add.f64 	%fd60, %fd58, %fd59;
	// begin inline asm
	mov.b64 {%r54,%r55}, %fd60;
	// end inline asm
	shfl.sync.down.b32	%r57|%p25, %r55, 4, 31, -1;
	shfl.sync.down.b32	%r56|%p26, %r54, 4, 31, -1;
	// begin inline asm
	mov.b64 %fd61, {%r56,%r57};
	// end inline asm
	add.f64 	%fd62, %fd60, %fd61;
	// begin inline asm
	mov.b64 {%r58,%r59}, %fd62;
	// end inline asm
	shfl.sync.down.b32	%r61|%p27, %r59, 2, 31, -1;
	shfl.sync.down.b32	%r60|%p28, %r58, 2, 31, -1;
	// begin inline asm
	mov.b64 %fd63, {%r60,%r61};
	// end inline asm
	add.f64 	%fd64, %fd62, %fd63;
	// begin inline asm
	mov.b64 {%r62,%r63}, %fd64;
	// end inline asm
	shfl.sync.down.b32	%r65|%p29, %r63, 1, 31, -1;
	shfl.sync.down.b32	%r64|%p30, %r62, 1, 31, -1;
	// begin inline asm
	mov.b64 %fd65, {%r64,%r65};
	// end inline asm
	add.f64 	%fd157, %fd64, %fd65;
$L__BB13_14:
	setp.ne.s32 	%p31, %r7, 0;
	// begin inline asm
	mov.b64 {%r66,%r67}, %fd153;
	// end inline asm
	shfl.sync.down.b32	%r69|%p32, %r67, 16, 31, -1;
	shfl.sync.down.b32	%r68|%p33, %r66, 16, 31, -1;
	// begin inline asm
	mov.b64 %fd67, {%r68,%r69};
	// end inline asm
	add.f64 	%fd68, %fd153, %fd67;
	// begin inline asm
	mov.b64 {%r70,%r71}, %fd68;
	// end inline asm
	shfl.sync.down.b32	%r73|%p34, %r71, 8, 31, -1;
	shfl.sync.down.b32	%r72|%p35, %r70, 8, 31, -1;
	// begin inline asm
	mov.b64 %fd69, {%r72,%r73};
	// end inline asm
	add.f64 	%fd70, %fd68, %fd69;
	// begin inline asm
	mov.b64 {%r74,%r75}, %fd70;
	// end inline asm
	shfl.sync.down.b32	%r77|%p36, %r75, 4, 31, -1;
	shfl.sync.down.b32	%r76|%p37, %r74, 4, 31, -1;
	// begin inline asm
	mov.b64 %fd71, {%r76,%r77};
	// end inline asm
	add.f64 	%fd72, %fd70, %fd71;
	// begin inline asm
	mov.b64 {%r78,%r79}, %fd72;
	// end inline asm
	shfl.sync.down.b32	%r81|%p38, %r79, 2, 31, -1;
	shfl.sync.down.b32	%r80|%p39, %r78, 2, 31, -1;
	// begin inline asm
	mov.b64 %fd73, {%r80,%r81};
	// end inline asm
	add.f64 	%fd74, %fd72, %fd73;
	// begin inline asm
	mov.b64 {%r82,%r83}, %fd74;
	// end inline asm
	shfl.sync.down.b32	%r85|%p40, %r83, 1, 31, -1;
	shfl.sync.down.b32	%r84|%p41, %r82, 1, 31, -1;
	// begin inline asm
	mov.b64 %fd75, {%r84,%r85};
	// end inline asm
	add.f64 	%fd18, %fd74, %fd75;
	@%p31 bra 	$L__BB13_16;
	mov.u32 	%r86, _ZZ14blockReduceSumdE6shared;
	add.s32 	%r87, %r86, %r8;
	st.shared.f64 	[%r87], %fd18;
$L__BB13_16:
	setp.ge.u32 	%p42, %r4, %r10;
	bar.sync 	0;
	mov.f64 	%fd159, 0d0000000000000000;
	@%p42 bra 	$L__BB13_18;
	shl.b32 	%r88, %r7, 3;
	mov.u32 	%r89, _ZZ14blockReduceSumdE6shared;
	add.s32 	%r90, %r89, %r88;
	ld.shared.f64 	%fd159, [%r90];
$L__BB13_18:
	setp.gt.u32 	%p43, %r4, 31;
	@%p43 bra 	$L__BB13_20;
	// begin inline asm
	mov.b64 {%r91,%r92}, %fd159;
	// end inline asm
	shfl.sync.down.b32	%r94|%p44, %r92, 16, 31, -1;
	shfl.sync.down.b32	%r93|%p45, %r91, 16, 31, -1;
	// begin inline asm
	mov.b64 %fd78, {%r93,%r94};
	// end inline asm
	add.f64 	%fd79, %fd159, %fd78;
	// begin inline asm
	mov.b64 {%r95,%r96}, %fd79;
	// end inline asm
	shfl.sync.down.b32	%r98|%p46, %r96, 8, 31, -1;
	shfl.sync.down.b32	%r97|%p47, %r95, 8, 31, -1;
	// begin inline asm
	mov.b64 %fd80, {%r97,%r98};
	// end inline asm
	add.f64 	%fd81, %fd79, %fd80;
	// begin inline asm
	mov.b64 {%r99,%r100}, %fd81;
	// end inline asm
	shfl.sync.down.b32	%r102|%p48, %r100, 4, 31, -1;
	shfl.sync.down.b32	%r101|%p49, %r99, 4, 31, -1;
	// begin inline asm
	mov.b64 %fd82, {%r101,%r102};
	// end inline asm
	add.f64 	%fd83, %fd81, %fd82;
	// begin inline asm
	mov.b64 {%r103,%r104}, %fd83;
	// end inline asm
	shfl.sync.down.b32	%r106|%p50, %r104, 2, 31, -1;
	shfl.sync.down.b32	%r105|%p51, %r103, 2, 31, -1;
	// begin inline asm
	mov.b64 %fd84, {%r105,%r106};
	// end inline asm
	add.f64 	%fd85, %fd83, %fd84;
	// begin inline asm
	mov.b64 {%r107,%r108}, %fd85;
	// end inline asm
	shfl.sync.down.b32	%r110|%p52, %r108, 1, 31, -1;
	shfl.sync.down.b32	%r109|%p53, %r107, 1, 31, -1;
	// begin inline asm
	mov.b64 %fd86, {%r109,%r110};
	// end inline asm
	add.f64 	%fd159, %fd85, %fd86;
$L__BB13_20:
	setp.ne.s32 	%p54, %r7, 0;
	// begin inline asm
	mov.b64 {%r111,%r112}, %fd154;
	// end inline asm
	shfl.sync.down.b32	%r114|%p55, %r112, 16, 31, -1;
	shfl.sync.down.b32	%r113|%p56, %r111, 16, 31, -1;
	// begin inline asm
	mov.b64 %fd88, {%r113,%r114};
	// end inline asm
	add.f64 	%fd89, %fd154, %fd88;
	// begin inline asm
	mov.b64 {%r115,%r116}, %fd89;
	// end inline asm
	shfl.sync.down.b32	%r118|%p57, %r116, 8, 31, -1;
	shfl.sync.down.b32	%r117|%p58, %r115, 8, 31, -1;
	// begin inline asm
	mov.b64 %fd90, {%r117,%r118};
	// end inline asm
	add.f64 	%fd91, %fd89, %fd90;
	// begin inline asm
	mov.b64 {%r119,%r120}, %fd91;
	// end inline asm
	shfl.sync.down.b32	%r122|%p59, %r120, 4, 31, -1;
	shfl.sync.down.b32	%r121|%p60, %r119, 4, 31, -1;
	// begin inline asm
	mov.b64 %fd92, {%r121,%r122};
	// end inline asm
	add.f64 	%fd93, %fd91, %fd92;
	// begin inline asm
	mov.b64 {%r123,%r124}, %fd93;
	// end inline asm
	shfl.sync.down.b32	%r126|%p61, %r124, 2, 31, -1;
	shfl.sync.down.b32	%r125|%p62, %r123, 2, 31, -1;
	// begin inline asm
	mov.b64 %fd94, {%r125,%r126};
	// end inline asm
	add.f64 	%fd95, %fd93, %fd94;
	// begin inline asm
	mov.b64 {%r127,%r128}, %fd95;
	// end inline asm
	shfl.sync.down.b32	%r130|%p63, %r128, 1, 31, -1;
	shfl.sync.down.b32	%r129|%p64, %r127, 1, 31, -1;
	// begin inline asm
	mov.b64 %fd96, {%r129,%r130};
	// end inline asm
	add.f64 	%fd23, %fd95, %fd96;
	@%p54 bra 	$L__BB13_22;
	mov.u32 	%r131, _ZZ14blockReduceSumdE6shared;
	add.s32 	%r132, %r131, %r8;
	st.shared.f64 	[%r132], %fd23;
$L__BB13_22:
	setp.ge.u32 	%p65, %r4, %r10;
	bar.sync 	0;
	mov.f64 	%fd161, 0d0000000000000000;
	@%p65 bra 	$L__BB13_24;
	shl.b32 	%r133, %r7, 3;
	mov.u32 	%r134, _ZZ14blockReduceSumdE6shared;
	add.s32 	%r135, %r134, %r133;
	ld.shared.f64 	%fd161, [%r135];
$L__BB13_24:
	setp.gt.u32 	%p66, %r4, 31;
	@%p66 bra 	$L__BB13_26;
	// begin inline asm
	mov.b64 {%r136,%r137}, %fd161;
	// end inline asm
	shfl.sync.down.b32	%r139|%p67, %r137, 16, 31, -1;
	shfl.sync.down.b32	%r138|%p68, %r136, 16, 31, -1;
	// begin inline asm
	mov.b64 %fd99, {%r138,%r139};
	// end inline asm
	add.f64 	%fd100, %fd161, %fd99;
	// begin inline asm
	mov.b64 {%r140,%r141}, %fd100;
	// end inline asm
	shfl.sync.down.b32	%r143|%p69, %r141, 8, 31, -1;
	shfl.sync.down.b32	%r142|%p70, %r140, 8, 31, -1;
	// begin inline asm
	mov.b64 %fd101, {%r142,%r143};
	// end inline asm
	add.f64 	%fd102, %fd100, %fd101;
	// begin inline asm
	mov.b64 {%r144,%r145}, %fd102;
	// end inline asm
	shfl.sync.down.b32	%r147|%p71, %r145, 4, 31, -1;
	shfl.sync.down.b32	%r146|%p72, %r144, 4, 31, -1;
	// begin inline asm
	mov.b64 %fd103, {%r146,%r147};
	// end inline asm
	add.f64 	%fd104, %fd102, %fd103;
	// begin inline asm
	mov.b64 {%r148,%r149}, %fd104;
	// end inline asm
	shfl.sync.down.b32	%r151|%p73, %r149, 2, 31, -1;
	shfl.sync.down.b32	%r150|%p74, %r148, 2, 31, -1;
	// begin inline asm
	mov.b64 %fd105, {%r150,%r151};
	// end inline asm
	add.f64 	%fd106, %fd104, %fd105;
	// begin inline asm
	mov.b64 {%r152,%r153}, %fd106;
	// end inline asm
	shfl.sync.down.b32	%r155|%p75, %r153, 1, 31, -1;
	shfl.sync.down.b32	%r154|%p76, %r152, 1, 31, -1;
	// begin inline asm
	mov.b64 %fd107, {%r154,%r155};
	// end inline asm
	add.f64 	%fd161, %fd106, %fd107;
$L__BB13_26:
	setp.ne.s32 	%p77, %r7, 0;
	// begin inline asm
	mov.b64 {%r156,%r157}, %fd155;
	// end inline asm
	shfl.sync.down.b32	%r159|%p78, %r157, 16, 31, -1;
	shfl.sync.down.b32	%r158|%p79, %r156, 16, 31, -1;
	// begin inline asm
	mov.b64 %fd109, {%r158,%r159};
	// end inline asm
	add.f64 	%fd110, %fd155, %fd109;
	// begin inline asm
	mov.b64 {%r160,%r161}, %fd110;
	// end inline asm
	shfl.sync.down.b32	%r163|%p80, %r161, 8, 31, -1;
	shfl.sync.down.b32	%r162|%p81, %r160, 8, 31, -1;
	// begin inline asm
	mov.b64 %fd111, {%r162,%r163};
	// end inline asm
	add.f64 	%fd112, %fd110, %fd111;
	// begin inline asm
	mov.b64 {%r164,%r165}, %fd112;
	// end inline asm
	shfl.sync.down.b32	%r167|%p82, %r165, 4, 31, -1;
	shfl.sync.down.b32	%r166|%p83, %r164, 4, 31, -1;
	// begin inline asm
	mov.b64 %fd113, {%r166,%r167};
	// end inline asm
	add.f64 	%fd114, %fd112, %fd113;
	// begin inline asm
	mov.b64 {%r168,%r169}, %fd114;
	// end inline asm
	shfl.sync.down.b32	%r171|%p84, %r169, 2, 31, -1;
	shfl.sync.down.b32	%r170|%p85, %r168, 2, 31, -1;
	// begin inline asm
	mov.b64 %fd115, {%r170,%r171};
	// end inline asm
	add.f64 	%fd116, %fd114, %fd115;
	// begin inline asm
	mov.b64 {%r172,%r173}, %fd116;
	// end inline asm
	shfl.sync.down.b32	%r175|%p86, %r173, 1, 31, -1;
	shfl.sync.down.b32	%r174|%p87, %r172, 1, 31, -1;
	// begin inline asm
	mov.b64 %fd117, {%r174,%r175};
	// end inline asm
	add.f64 	%fd28, %fd116, %fd117;
	@%p77 bra 	$L__BB13_28;
	mov.u32 	%r176, _ZZ14blockReduceSumdE6shared;
	add.s32 	%r177, %r176, %r8;
	st.shared.f64 	[%r177], %fd28;
$L__BB13_28:
	setp.ge.u32 	%p88, %r4, %r10;
	bar.sync 	0;
	mov.f64 	%fd162, 0d0000000000000000;
	@%p88 bra 	$L__BB13_30;
	shl.b32 	%r178, %r7, 3;
	mov.u32 	%r179, _ZZ14blockReduceSumdE6shared;
	add.s32 	%r180, %r179, %r178;
	ld.shared.f64 	%fd162, [%r180];
$L__BB13_30:
	setp.gt.u32 	%p89, %r4, 31;
	mul.wide.u32 	%rd45, %r1, 8;
	add.s64 	%rd8, %rd5, %rd45;
	add.s64 	%rd9, %rd4, %rd45;
	@%p89 bra 	$L__BB13_40;
	setp.ne.s32 	%p90, %r4, 0;
	// begin inline asm
	mov.b64 {%r181,%r182}, %fd162;
	// end inline asm
	shfl.sync.down.b32	%r184|%p91, %r182, 16, 31, -1;
	shfl.sync.down.b32	%r183|%p92, %r181, 16, 31, -1;
	// begin inline asm
	mov.b64 %fd120, {%r183,%r184};
	// end inline asm
	add.f64 	%fd121, %fd162, %fd120;
	// begin inline asm
	mov.b64 {%r185,%r186}, %fd121;
	// end inline asm
	shfl.sync.down.b32	%r188|%p93, %r186, 8, 31, -1;
	shfl.sync.down.b32	%r187|%p94, %r185, 8, 31, -1;
	// begin inline asm
	mov.b64 %fd122, {%r187,%r188};
	// end inline asm
	add.f64 	%fd123, %fd121, %fd122;
	// begin inline asm
	mov.b64 {%r189,%r190}, %fd123;
	// end inline asm
	shfl.sync.down.b32	%r192|%p95, %r190, 4, 31, -1;
	shfl.sync.down.b32	%r191|%p96, %r189, 4, 31, -1;
	// begin inline asm
	mov.b64 %fd124, {%r191,%r192};
	// end inline asm
	add.f64 	%fd125, %fd123, %fd124;
	// begin inline asm
	mov.b64 {%r193,%r194}, %fd125;
	// end inline asm
	shfl.sync.down.b32	%r196|%p97, %r194, 2, 31, -1;
	shfl.sync.down.b32	%r195|%p98, %r193, 2, 31, -1;
	// begin inline asm
	mov.b64 %fd126, {%r195,%r196};
	// end inline asm
	add.f64 	%fd127, %fd125, %fd126;
	// begin inline asm
	mov.b64 {%r197,%r198}, %fd127;
	// end inline asm
	shfl.sync.down.b32	%r200|%p99, %r198, 1, 31, -1;
	shfl.sync.down.b32	%r199|%p100, %r197, 1, 31, -1;
	// begin inline asm
	mov.b64 %fd128, {%r199,%r200};
	// end inline asm
	add.f64 	%fd31, %fd127, %fd128;
	@%p90 bra 	$L__BB13_40;
	cvt.rn.f64.u32 	%fd32, %r3;
	neg.f64 	%fd129, %fd157;
	mul.f64 	%fd130, %fd157, %fd129;
	fma.rn.f64 	%fd33, %fd32, %fd161, %fd130;
	abs.f64 	%fd131, %fd33;
	setp.leu.f64 	%p101, %fd131, 0d3DDB7CDFD9D7BDBB;
	@%p101 bra 	$L__BB13_38;
	neg.f64 	%fd133, %fd159;
	mul.f64 	%fd134, %fd157, %fd133;
	fma.rn.f64 	%fd135, %fd32, %fd31, %fd134;
	div.rn.f64 	%fd163, %fd135, %fd33;
	st.shared.f64 	[_ZZ30fitPartitionsBatched_OptimizedIlEvPKT_PKiS4_PiPdS6_S5_PxS6_iE8s_theta1], %fd163;
	neg.f64 	%fd136, %fd163;
	fma.rn.f64 	%fd159, %fd136, %fd157, %fd159;
	bra.uni 	$L__BB13_39;
$L__BB13_34:
	setp.ne.s32 	%p129, %r4, 0;
	@%p129 bra 	$L__BB13_50;
	add.s64 	%rd86, %rd6, %rd28;
	mov.b32 	%r251, 4;
	st.global.u32 	[%rd86], %r251;
	mul.wide.u32 	%rd87, %r1, 8;
	add.s64 	%rd88, %rd1, %rd87;
	mov.b64 	%rd89, 0;
	st.global.u64 	[%rd88], %rd89;
	bra.uni 	$L__BB13_50;
$L__BB13_36:
	setp.ne.s32 	%p5, %r4, 0;
	@%p5 bra 	$L__BB13_50;
	add.s64 	%rd32, %rd6, %rd28;
	mov.b32 	%r17, 4;
	st.global.u32 	[%rd32], %r17;
	mul.wide.u32 	%rd33, %r1, 8;
	add.s64 	%rd34, %rd5, %rd33;
	mov.b64 	%rd35, 0;
	st.global.u64 	[%rd34], %rd35;
	add.s64 	%rd36, %rd4, %rd33;
	st.global.u64 	[%rd36], %rd35;
	add.s64 	%rd37, %rd3, %rd28;
	mov.b32 	%r18, 64;
	st.global.u32 	[%rd37], %r18;
	add.s64 	%rd38, %rd2, %rd33;
	st.global.u64 	[%rd38], %rd35;
	mul.wide.u32 	%rd39, %r3, 8;
	add.s64 	%rd40, %rd39, 80;
	cvt.rn.f64.u64 	%fd40, %rd40;
	add.s64 	%rd41, %rd1, %rd33;
	st.global.f64 	[%rd41], %fd40;
	bra.uni 	$L__BB13_50;
$L__BB13_38:
	mov.b64 	%rd46, 0;
	st.shared.u64 	[_ZZ30fitPartitionsBatched_OptimizedIlEvPKT_PKiS4_PiPdS6_S5_PxS6_iE8s_theta1], %rd46;
	mov.f64 	%fd163, 0d0000000000000000;
$L__BB13_39:
	div.rn.f64 	%fd137, %fd159, %fd32;
	mul.wide.u32 	%rd47, %r1, 4;
	add.s64 	%rd48, %rd6, %rd47;
	mov.b32 	%r201, 1;
	st.global.u32 	[%rd48], %r201;
	st.global.f64 	[%rd8], %fd137;
	st.global.f64 	[%rd9], %fd163;
$L__BB13_40:
	setp.ge.u32 	%p102, %r4, %r3;
	bar.sync 	0;
	mov.b64 	%rd95, 0;
	@%p102 bra 	$L__BB13_43;
	ld.global.f64 	%fd38, [%rd8];
	ld.global.f64 	%fd39, [%rd9];
	mov.b64 	%rd95, 0;
	mov.u32 	%r253, %r4;
$L__BB13_42:
	cvt.rn.f64.s32 	%fd138, %r253;
	fma.rn.f64 	%fd139, %fd39, %fd138, %fd38;
	mov.f64 	%fd140, 0d3FE0000000000000;
	copysign.f64 	%fd141, %fd139, %fd140;
	add.rz.f64 	%fd142, %fd139, %fd141;
	cvt.rzi.f64.f64 	%fd143, %fd142;
	cvt.rzi.s64.f64 	%rd51, %fd143;
	add.s32 	%r202, %r253, %r2;
	mul.wide.s32 	%rd52, %r202, 8;
	add.s64 	%rd53, %rd7, %rd52;
	ld.global.nc.u64 	%rd54, [%rd53];
	sub.s64 	%rd55, %rd54, %rd51;
	abs.s64 	%rd56, %rd55;
	max.s64 	%rd95, %rd95, %rd56;
	add.s32 	%r253, %r253, %r9;
	setp.lt.s32 	%p103, %r253, %r3;
	@%p103 bra 	$L__BB13_42;
$L__BB13_43:
	setp.ne.s32 	%p104, %r7, 0;
	// begin inline asm
	mov.b64 {%r203,%r204}, %rd95;
	// end inline asm
	shfl.sync.down.b32	%r206|%p105, %r204, 16, 31, -1;
	shfl.sync.down.b32	%r205|%p106, %r203, 16, 31, -1;
	// begin inline asm
	mov.b64 %rd58, {%r205,%r206};
	// end inline asm
	max.s64 	%rd59, %rd95, %rd58;
	// begin inline asm
	mov.b64 {%r207,%r208}, %rd59;
	// end inline asm
	shfl.sync.down.b32	%r210|%p107, %r208, 8, 31, -1;
	shfl.sync.down.b32	%r209|%p108, %r207, 8, 31, -1;
	// begin inline asm
	mov.b64 %rd60, {%r209,%r210};
	// end inline asm
	max.s64 	%rd61, %rd59, %rd60;
	// begin inline asm
	mov.b64 {%r211,%r212}, %rd61;
	// end inline asm
	shfl.sync.down.b32	%r214|%p109, %r212, 4, 31, -1;
	shfl.sync.down.b32	%r213|%p110, %r211, 4, 31, -1;
	// begin inline asm
	mov.b64 %rd62, {%r213,%r214};
	// end inline asm
	max.s64 	%rd63, %rd61, %rd62;
	// begin inline asm
	mov.b64 {%r215,%r216}, %rd63;
	// end inline asm
	shfl.sync.down.b32	%r218|%p111, %r216, 2, 31, -1;
	shfl.sync.down.b32	%r217|%p112, %r215, 2, 31, -1;
	// begin inline asm
	mov.b64 %rd64, {%r217,%r218};
	// end inline asm
	max.s64 	%rd65, %rd63, %rd64;
	// begin inline asm
	mov.b64 {%r219,%r220}, %rd65;
	// end inline asm
	shfl.sync.down.b32	%r222|%p113, %r220, 1, 31, -1;
	shfl.sync.down.b32	%r221|%p114, %r219, 1, 31, -1;
	// begin inline asm
	mov.b64 %rd66, {%r221,%r222};
	// end inline asm
	max.s64 	%rd13, %rd65, %rd66;
	@%p104 bra 	$L__BB13_45;
	mov.u32 	%r223, _ZZ14blockReduceMaxxE6shared;
	add.s32 	%r224, %r223, %r8;
	st.shared.u64 	[%r224], %rd13;
$L__BB13_45:
	setp.ge.u32 	%p115, %r4, %r10;
	bar.sync 	0;
	mov.b64 	%rd96, 0;
	@%p115 bra 	$L__BB13_47;
	shl.b32 	%r225, %r7, 3;
	mov.u32 	%r226, _ZZ14blockReduceMaxxE6shared;
	add.s32 	%r227, %r226, %r225;
	ld.shared.u64 	%rd96, [%r227];
$L__BB13_47:
	setp.gt.u32 	%p116, %r4, 31;
	@%p116 bra 	$L__BB13_50;
	setp.ne.s32 	%p117, %r4, 0;
	// begin inline asm
	mov.b64 {%r228,%r229}, %rd96;
	// end inline asm
	shfl.sync.down.b32	%r231|%p118, %r229, 16, 31, -1;
	shfl.sync.down.b32	%r230|%p119, %r228, 16, 31, -1;
	// begin inline asm
	mov.b64 %rd69, {%r230,%r231};
	// end inline asm
	max.s64 	%rd70, %rd96, %rd69;
	// begin inline asm
	mov.b64 {%r232,%r233}, %rd70;
	// end inline asm
	shfl.sync.down.b32	%r235|%p120, %r233, 8, 31, -1;
	shfl.sync.down.b32	%r234|%p121, %r232, 8, 31, -1;
	// begin inline asm
	mov.b64 %rd71, {%r234,%r235};
	// end inline asm
	max.s64 	%rd72, %rd70, %rd71;
	// begin inline asm
	mov.b64 {%r236,%r237}, %rd72;
	// end inline asm
	shfl.sync.down.b32	%r239|%p122, %r237, 4, 31, -1;
	shfl.sync.down.b32	%r238|%p123, %r236, 4, 31, -1;
	// begin inline asm
	mov.b64 %rd73, {%r238,%r239};
	// end inline asm
	max.s64 	%rd74, %rd72, %rd73;
	// begin inline asm
	mov.b64 {%r240,%r241}, %rd74;
	// end inline asm
	shfl.sync.down.b32	%r243|%p124, %r241, 2, 31, -1;
	shfl.sync.down.b32	%r242|%p125, %r240, 2, 31, -1;
	// begin inline asm
	mov.b64 %rd75, {%r242,%r243};
	// end inline asm
	max.s64 	%rd76, %rd74, %rd75;
	// begin inline asm
	mov.b64 {%r244,%r245}, %rd76;
	// end inline asm
	shfl.sync.down.b32	%r247|%p126, %r245, 1, 31, -1;
	shfl.sync.down.b32	%r246|%p127, %r244, 1, 31, -1;
	// begin inline asm
	mov.b64 %rd77, {%r246,%r247};
	// end inline asm
	max.s64 	%rd16, %rd76, %rd77;
	@%p117 bra 	$L__BB13_50;
	ld.param.u64 	%rd93, [_Z30fitPartitionsBatched_OptimizedIlEvPKT_PKiS4_PiPdS6_S5_PxS6_i_param_7];
	ld.param.u64 	%rd92, [_Z30fitPartitionsBatched_OptimizedIlEvPKT_PKiS4_PiPdS6_S5_PxS6_i_param_6];
	cvta.to.global.u64 	%rd78, %rd93;
	mul.wide.u32 	%rd79, %r1, 8;
	add.s64 	%rd80, %rd78, %rd79;
	st.global.u64 	[%rd80], %rd16;
	setp.gt.s64 	%p128, %rd16, 0;
	clz.b64 	%r248, %rd16;
	sub.s32 	%r249, 65, %r248;
	selp.b32 	%r250, %r249, 0, %p128;
	cvta.to.global.u64 	%rd81, %rd92;
	mul.wide.u32 	%rd82, %r1, 4;
	add.s64 	%rd83, %rd81, %rd82;
	st.global.u32 	[%rd83], %r250;
	cvt.rn.f64.u32 	%fd144, %r3;
	cvt.rn.f64.u32 	%fd145, %r250;
	mul.f64 	%fd146, %fd144, %fd145;
	fma.rn.f64 	%fd147, %fd146, 0d3FC0000000000000, 0d4054000000000000;
	add.s64 	%rd84, %rd1, %rd79;
	st.global.f64 	[%rd84], %fd147;
$L__BB13_50:
	ret;

}
	// .globl	_Z24wprocessPartitionsKernelIlEvPKT_PiS3_S3_PdS3_PxiPl
.visible .entry _Z24wprocessPartitionsKernelIlEvPKT_PiS3_S3_PdS3_PxiPl(
	.param .u64 .ptr .align 1 _Z24wprocessPartitionsKernelIlEvPKT_PiS3_S3_PdS3_PxiPl_param_0,
	.param .u64 .ptr .align 1 _Z24wprocessPartitionsKernelIlEvPKT_PiS3_S3_PdS3_PxiPl_param_1,
	.param .u64 .ptr .align 1 _Z24wprocessPartitionsKernelIlEvPKT_PiS3_S3_PdS3_PxiPl_param_2,
	.param .u64 .ptr .align 1 _Z24wprocessPartitionsKernelIlEvPKT_PiS3_S3_PdS3_PxiPl_param_3,
	.param .u64 .ptr .align 1 _Z24wprocessPartitionsKernelIlEvPKT_PiS3_S3_PdS3_PxiPl_param_4,
	.param .u64 .ptr .align 1 _Z24wprocessPartitionsKernelIlEvPKT_PiS3_S3_PdS3_PxiPl_param_5,
	.param .u64 .ptr .align 1 _Z24wprocessPartitionsKernelIlEvPKT_PiS3_S3_PdS3_PxiPl_param_6,
	.param .u32 _Z24wprocessPartitionsKernelIlEvPKT_PiS3_S3_PdS3_PxiPl_param_7,
	.param .u64 .ptr .align 1 _Z24wprocessPartitionsKernelIlEvPKT_PiS3_S3_PdS3_PxiPl_param_8
)
{
	.reg .pred 	%p<31>;
	.reg .b16 	%rs<9>;
	.reg .b32 	%r<62>;
	.reg .b64 	%rd<66>;
	.reg .b64 	%fd<67>;
	// demoted variable
	.shared .align 8 .f64 _ZZ24wprocessPartitionsKernelIlEvPKT_PiS3_S3_PdS3_PxiPlE6theta0;
	// demoted variable
	.shared .align 8 .f64 _ZZ24wprocessPartitionsKernelIlEvPKT_PiS3_S3_PdS3_PxiPlE6theta1;
	ld.param.u64 	%rd10, [_Z24wprocessPartitionsKernelIlEvPKT_PiS3_S3_PdS3_PxiPl_param_1];
	ld.param.u64 	%rd11, [_Z24wprocessPartitionsKernelIlEvPKT_PiS3_S3_PdS3_PxiPl_param_2];
	ld.param.u64 	%rd16, [_Z24wprocessPartitionsKernelIlEvPKT_PiS3_S3_PdS3_PxiPl_param_4];
	ld.param.u64 	%rd13, [_Z24wprocessPartitionsKernelIlEvPKT_PiS3_S3_PdS3_PxiPl_param_5];
	ld.param.u64 	%rd14, [_Z24wprocessPartitionsKernelIlEvPKT_PiS3_S3_PdS3_PxiPl_param_6];
	ld.param.u32 	%r28, [_Z24wprocessPartitionsKernelIlEvPKT_PiS3_S3_PdS3_PxiPl_param_7];
	cvta.to.global.u64 	%rd1, %rd16;
	mov.u32 	%r1, %ctaid.x;
	setp.ge.s32 	%p3, %r1, %r28;
	@%p3 bra 	$L__BB14_37;
	cvta.to.global.u64 	%rd17, %rd10;
	cvta.to.global.u64 	%rd18, %rd11;
	mul.wide.u32 	%rd19, %r1, 4;
	add.s64 	%rd20, %rd17, %rd19;
	ld.global.u32 	%r2, [%rd20];
	add.s64 	%rd21, %rd18, %rd19;
	ld.global.u32 	%r29, [%rd21];
	sub.s32 	%r3, %r29, %r2;
	setp.lt.s32 	%p4, %r3, 1;
	@%p4 bra 	$L__BB14_37;
	mov.u32 	%r61, %ntid.x;
	shl.b32 	%r5, %r61, 5;
	mov.u32 	%r30, shared_mem;
	add.s32 	%r6, %r30, %r5;
	shl.b32 	%r7, %r61, 3;
	add.s32 	%r8, %r6, %r7;
	mov.u32 	%r9, %tid.x;
	add.s32 	%r10, %r8, %r9;
	mov.b16 	%rs2, 0;
	st.shared.u8 	[%r10], %rs2;
	bar.sync 	0;
	setp.lt.u32 	%p5, %r61, 2;
	@%p5 bra 	$L__BB14_9;
	mov.u32 	%r57, %r61;
$L__BB14_4:
	shr.u32 	%r12, %r57, 1;
	setp.ge.u32 	%p6, %r9, %r12;
	@%p6 bra 	$L__BB14_8;
	ld.shared.u8 	%rs3, [%r10];
	setp.ne.s16 	%p8, %rs3, 0;
	mov.pred 	%p30, -1;
	@%p8 bra 	$L__BB14_7;
	add.s32 	%r31, %r10, %r12;
	ld.shared.u8 	%rs4, [%r31];
	setp.ne.s16 	%p30, %rs4, 0;
$L__BB14_7:
	selp.u16 	%rs5, 1, 0, %p30;
	st.shared.u8 	[%r10], %rs5;
$L__BB14_8:
	bar.sync 	0;
	setp.gt.u32 	%p9, %r57, 3;
	mov.u32 	%r57, %r12;
	@%p9 bra 	$L__BB14_4;
$L__BB14_9:
	ld.param.u64 	%rd61, [_Z24wprocessPartitionsKernelIlEvPKT_PiS3_S3_PdS3_PxiPl_param_3];
	ld.shared.u8 	%rs6, [%r8];
	setp.ne.s32 	%p10, %r9, 0;
	setp.eq.s16 	%p11, %rs6, 0;
	cvta.to.global.u64 	%rd22, %rd61;
	add.s64 	%rd2, %rd22, %rd19;
	cvta.to.global.u64 	%rd24, %rd14;
	mul.wide.u32 	%rd25, %r1, 8;
	add.s64 	%rd3, %rd24, %rd25;
	cvta.to.global.u64 	%rd26, %rd13;
	add.s64 	%rd4, %rd26, %rd19;
	or.pred  	%p12, %p10, %p11;
	@%p12 bra 	$L__BB14_11;
	mov.b32 	%r32, 4;
	st.global.u32 	[%rd2], %r32;
	shl.b32 	%r33, %r1, 2;
	mul.wide.u32 	%rd27, %r33, 8;
	add.s64 	%rd28, %rd1, %rd27;
	mov.b64 	%rd29, 0;
	st.global.u64 	[%rd28], %rd29;
	st.global.u64 	[%rd28+8], %rd29;
	st.global.u64 	[%rd28+16], %rd29;
	st.global.u64 	[%rd28+24], %rd29;
	st.global.u64 	[%rd3], %rd29;
	mov.b32 	%r34, 64;
	st.global.u32 	[%rd4], %r34;
$L__BB14_11:
	bar.sync 	0;
	setp.ne.s16 	%p13, %rs6, 0;
	@%p13 bra 	$L__BB14_35;
	setp.ge.s32 	%p14, %r9, %r3;
	mov.f64 	%fd61, 0d0000000000000000;
	mov.f64 	%fd62, %fd61;
	mov.f64 	%fd63, %fd61;
	mov.f64 	%fd64, %fd61;
	@%p14 bra 	$L__BB14_15;
	mov.f64 	%fd64, 0d0000000000000000;
	mov.u32 	%r58, %r9;
	mov.f64 	%fd63, %fd64;
	mov.f64 	%fd62, %fd64;
	mov.f64 	%fd61, %fd64;
$L__BB14_14:
	ld.param.u64 	%rd59, [_Z24wprocessPartitionsKernelIlEvPKT_PiS3_S3_PdS3_PxiPl_param_0];
	cvt.rn.f64.s32 	%fd25, %r58;
	add.s32 	%r35, %r58, %r2;
	cvta.to.global.u64 	%rd30, %rd59;
	mul.wide.s32 	%rd31, %r35, 8;
	add.s64 	%rd32, %rd30, %rd31;
	ld.global.u64 	%rd33, [%rd32];
	cvt.rn.f64.s64 	%fd26, %rd33;
	add.f64 	%fd61, %fd61, %fd25;
	add.f64 	%fd62, %fd62, %fd26;
	fma.rn.f64 	%fd63, %fd25, %fd25, %fd63;
	fma.rn.f64 	%fd64, %fd25, %fd26, %fd64;
	add.s32 	%r58, %r58, %r61;
	setp.lt.s32 	%p15, %r58, %r3;
	@%p15 bra 	$L__BB14_14;
$L__BB14_15:
	setp.lt.u32 	%p16, %r61, 2;
	shl.b32 	%r36, %r9, 3;
	add.s32 	%r15, %r30, %r36;
	st.shared.f64 	[%r15], %fd61;
	add.s32 	%r16, %r15, %r7;
	st.shared.f64 	[%r16], %fd62;
	add.s32 	%r17, %r16, %r7;
	st.shared.f64 	[%r17], %fd63;
	add.s32 	%r18, %r17, %r7;
	st.shared.f64 	[%r18], %fd64;
	bar.sync 	0;
	@%p16 bra 	$L__BB14_20;
	mov.u32 	%r59, %r61;
$L__BB14_17:
	shr.u32 	%r20, %r59, 1;
	setp.ge.u32 	%p17, %r9, %r20;
	@%p17 bra 	$L__BB14_19;
	shl.b32 	%r38, %r20, 3;
	add.s32 	%r39, %r15, %r38;
	ld.shared.f64 	%fd27, [%r39];
	ld.shared.f64 	%fd28, [%r15];
	add.f64 	%fd29, %fd27, %fd28;
	st.shared.f64 	[%r15], %fd29;
	add.s32 	%r40, %r39, %r7;
	ld.shared.f64 	%fd30, [%r40];
	ld.shared.f64 	%fd31, [%r16];
	add.f64 	%fd32, %fd30, %fd31;
	st.shared.f64 	[%r16], %fd32;
	add.s32 	%r41, %r40, %r7;
	ld.shared.f64 	%fd33, [%r41];
	ld.shared.f64 	%fd34, [%r17];
	add.f64 	%fd35, %fd33, %fd34;
	st.shared.f64 	[%r17], %fd35;
	add.s32 	%r42, %r41, %r7;
	ld.shared.f64 	%fd36, [%r42];
	ld.shared.f64 	%fd37, [%r18];
	add.f64 	%fd38, %fd36, %fd37;
	st.shared.f64 	[%r18], %fd38;
$L__BB14_19:
	bar.sync 	0;
	setp.gt.u32 	%p18, %r59, 3;
	mov.u32 	%r59, %r20;
	@%p18 bra 	$L__BB14_17;
$L__BB14_20:
	setp.ne.s32 	%p19, %r9, 0;
	@%p19 bra 	$L__BB14_25;
	cvt.rn.f64.u32 	%fd13, %r3;
	shl.b32 	%r43, %r61, 4;
	neg.s32 	%r21, %r43;
	sub.s32 	%r22, %r6, %r43;
	ld.shared.f64 	%fd39, [%r22];
	mul.f64 	%fd40, %fd39, %fd13;
	ld.shared.f64 	%fd14, [shared_mem];
	mul.f64 	%fd41, %fd14, %fd14;
	sub.f64 	%fd15, %fd40, %fd41;
	abs.f64 	%fd42, %fd15;
	setp.leu.f64 	%p20, %fd42, 0d3DDB7CDFD9D7BDBB;
	@%p20 bra 	$L__BB14_23;
	add.s32 	%r46, %r22, %r7;
	ld.shared.f64 	%fd44, [%r46];
	mul.f64 	%fd45, %fd44, %fd13;
	add.s32 	%r47, %r46, %r21;
	ld.shared.f64 	%fd46, [%r47];
	mul.f64 	%fd47, %fd14, %fd46;
	sub.f64 	%fd48, %fd45, %fd47;
	div.rn.f64 	%fd65, %fd48, %fd15;
	st.shared.f64 	[_ZZ24wprocessPartitionsKernelIlEvPKT_PiS3_S3_PdS3_PxiPlE6theta1], %fd65;
	mul.f64 	%fd49, %fd14, %fd65;
	sub.f64 	%fd66, %fd46, %fd49;
	bra.uni 	$L__BB14_24;
$L__BB14_23:
	mov.b64 	%rd34, 0;
	st.shared.u64 	[_ZZ24wprocessPartitionsKernelIlEvPKT_PiS3_S3_PdS3_PxiPlE6theta1], %rd34;
	sub.s32 	%r45, %r22, %r7;
	ld.shared.f64 	%fd66, [%r45];
	mov.f64 	%fd65, 0d0000000000000000;
$L__BB14_24:
	ld.param.u64 	%rd62, [_Z24wprocessPartitionsKernelIlEvPKT_PiS3_S3_PdS3_PxiPl_param_3];
	div.rn.f64 	%fd50, %fd66, %fd13;
	st.shared.f64 	[_ZZ24wprocessPartitionsKernelIlEvPKT_PiS3_S3_PdS3_PxiPlE6theta0], %fd50;
	cvta.to.global.u64 	%rd35, %rd62;
	mul.wide.u32 	%rd36, %r1, 4;
	add.s64 	%rd37, %rd35, %rd36;
	mov.b32 	%r48, 1;
	st.global.u32 	[%rd37], %r48;
	shl.b32 	%r49, %r1, 2;
	mul.wide.u32 	%rd38, %r49, 8;
	add.s64 	%rd39, %rd1, %rd38;
	st.global.f64 	[%rd39], %fd50;
	st.global.f64 	[%rd39+8], %fd65;
	mov.b64 	%rd40, 0;
	st.global.u64 	[%rd39+16], %rd40;
	st.global.u64 	[%rd39+24], %rd40;
$L__BB14_25:
	setp.ge.s32 	%p21, %r9, %r3;
	bar.sync 	0;
	shl.b32 	%r50, %r1, 2;
	mul.wide.u32 	%rd42, %r50, 8;
	add.s64 	%rd43, %rd1, %rd42;
	ld.global.f64 	%fd21, [%rd43];
	st.shared.f64 	[_ZZ24wprocessPartitionsKernelIlEvPKT_PiS3_S3_PdS3_PxiPlE6theta0], %fd21;
	ld.global.f64 	%fd22, [%rd43+8];
	st.shared.f64 	[_ZZ24wprocessPartitionsKernelIlEvPKT_PiS3_S3_PdS3_PxiPlE6theta1], %fd22;
	mov.b64 	%rd65, 0;
	@%p21 bra 	$L__BB14_28;
	mov.b64 	%rd65, 0;
	mov.u32 	%r60, %r9;
$L__BB14_27:
	ld.param.u64 	%rd60, [_Z24wprocessPartitionsKernelIlEvPKT_PiS3_S3_PdS3_PxiPl_param_0];
	cvt.rn.f64.s32 	%fd51, %r60;
	fma.rn.f64 	%fd52, %fd22, %fd51, %fd21;
	mov.f64 	%fd53, 0d3FE0000000000000;
	copysign.f64 	%fd54, %fd52, %fd53;
	add.rz.f64 	%fd55, %fd52, %fd54;
	cvt.rzi.f64.f64 	%fd56, %fd55;
	cvt.rzi.s64.f64 	%rd45, %fd56;
	add.s32 	%r51, %r60, %r2;
	cvta.to.global.u64 	%rd46, %rd60;
	mul.wide.s32 	%rd47, %r51, 8;
	add.s64 	%rd48, %rd46, %rd47;
	ld.global.u64 	%rd49, [%rd48];
	sub.s64 	%rd50, %rd49, %rd45;
	abs.s64 	%rd51, %rd50;
	max.u64 	%rd65, %rd51, %rd65;
	add.s32 	%r60, %r60, %r61;
	setp.lt.s32 	%p22, %r60, %r3;
	@%p22 bra 	$L__BB14_27;
$L__BB14_28:
	setp.lt.u32 	%p23, %r61, 2;
	add.s32 	%r25, %r15, %r5;
	st.shared.u64 	[%r25], %rd65;
	bar.sync 	0;
	@%p23 bra 	$L__BB14_33;
$L__BB14_29:
	mov.u32 	%r26, %r61;
	shr.u32 	%r61, %r26, 1;
	setp.ge.u32 	%p24, %r9, %r61;
	@%p24 bra 	$L__BB14_32;
	shl.b32 	%r52, %r61, 3;
	add.s32 	%r53, %r25, %r52;
	ld.shared.u64 	%rd8, [%r53];
	ld.shared.u64 	%rd52, [%r25];
	setp.le.s64 	%p25, %rd8, %rd52;
	@%p25 bra 	$L__BB14_32;
	st.shared.u64 	[%r25], %rd8;
$L__BB14_32:
	bar.sync 	0;
	setp.gt.u32 	%p26, %r26, 3;
	@%p26 bra 	$L__BB14_29;
$L__BB14_33:
	setp.ne.s32 	%p27, %r9, 0;
	@%p27 bra 	$L__BB14_37;
	ld.shared.u64 	%rd53, [%r6];
	st.global.u64 	[%rd3], %rd53;
	setp.gt.s64 	%p28, %rd53, 0;
	clz.b64 	%r54, %rd53;
	sub.s32 	%r55, 65, %r54;
	selp.b32 	%r56, %r55, 0, %p28;
	st.global.u32 	[%rd4], %r56;
$L__BB14_35:
	setp.ne.s32 	%p29, %r9, 0;
	@%p29 bra 	$L__BB14_37;
	ld.param.u64 	%rd63, [_Z24wprocessPartitionsKernelIlEvPKT_PiS3_S3_PdS3_PxiPl_param_8];
	cvt.u64.u32 	%rd54, %r3;
	ld.global.s32 	%rd55, [%rd4];
	mul.lo.s64 	%rd56, %rd55, %rd54;
	cvta.to.global.u64 	%rd57, %rd63;
	atom.global.add.u64 	%rd58, [%rd57], %rd56;
$L__BB14_37:
	ret;

}
	// .globl	_Z25packDeltasKernelOptimizedIlEvPKT_PKiS4_S4_PKdS4_PKliPj
.visible .entry _Z25packDeltasKernelOptimizedIlEvPKT_PKiS4_S4_PKdS4_PKliPj(
	.param .u64 .ptr .align 1 _Z25packDeltasKernelOptimizedIlEvPKT_PKiS4_S4_PKdS4_PKliPj_param_0,
	.param .u64 .ptr .align 1 _Z25packDeltasKernelOptimizedIlEvPKT_PKiS4_S4_PKdS4_PKliPj_param_1,
	.param .u64 .ptr .align 1 _Z25packDeltasKernelOptimizedIlEvPKT_PKiS4_S4_PKdS4_PKliPj_param_2,
	.param .u64 .ptr .align 1 _Z25packDeltasKernelOptimizedIlEvPKT_PKiS4_S4_PKdS4_PKliPj_param_3,
	.param .u64 .ptr .align 1 _Z25packDeltasKernelOptimizedIlEvPKT_PKiS4_S4_PKdS4_PKliPj_param_4,
	.param .u64 .ptr .align 1 _Z25packDeltasKernelOptimizedIlEvPKT_PKiS4_S4_PKdS4_PKliPj_param_5,
	.param .u64 .ptr .align 1 _Z25packDeltasKernelOptimizedIlEvPKT_PKiS4_S4_PKdS4_PKliPj_param_6,
	.param .u32 _Z25packDeltasKernelOptimizedIlEvPKT_PKiS4_S4_PKdS4_PKliPj_param_7,
	.param .u64 .ptr .align 1 _Z25packDeltasKernelOptimizedIlEvPKT_PKiS4_S4_PKdS4_PKliPj_param_8
)
{
	.reg .pred 	%p<23>;
	.reg .b32 	%r<100>;
	.reg .b64 	%rd<93>;
	.reg .b64 	%fd<14>;

	ld.param.u64 	%rd24, [_Z25packDeltasKernelOptimizedIlEvPKT_PKiS4_S4_PKdS4_PKliPj_param_0];
	ld.param.u64 	%rd19, [_Z25packDeltasKernelOptimizedIlEvPKT_PKiS4_S4_PKdS4_PKliPj_param_1];
	ld.param.u64 	%rd25, [_Z25packDeltasKernelOptimizedIlEvPKT_PKiS4_S4_PKdS4_PKliPj_param_2];
	ld.param.u64 	%rd21, [_Z25packDeltasKernelOptimizedIlEvPKT_PKiS4_S4_PKdS4_PKliPj_param_4];
	ld.param.u32 	%r33, [_Z25packDeltasKernelOptimizedIlEvPKT_PKiS4_S4_PKdS4_PKliPj_param_7];
	ld.param.u64 	%rd26, [_Z25packDeltasKernelOptimizedIlEvPKT_PKiS4_S4_PKdS4_PKliPj_param_8];
	cvta.to.global.u64 	%rd1, %rd26;
	cvta.to.global.u64 	%rd2, %rd24;
	cvta.to.global.u64 	%rd3, %rd25;
	mov.u32 	%r34, %tid.x;
	mov.u32 	%r35, %ctaid.x;
	mov.u32 	%r1, %ntid.x;
	mad.lo.s32 	%r91, %r35, %r1, %r34;
	setp.eq.s32 	%p1, %r33, 0;
	@%p1 bra 	$L__BB15_21;
	mul.wide.s32 	%rd27, %r33, 4;
	add.s64 	%rd28, %rd3, %rd27;
	ld.global.u32 	%r3, [%rd28+-4];
	setp.ge.s32 	%p2, %r91, %r3;
	setp.lt.s32 	%p3, %r33, 1;
	or.pred  	%p4, %p2, %p3;
	@%p4 bra 	$L__BB15_21;
	mov.u32 	%r36, %nctaid.x;
	mul.lo.s32 	%r4, %r1, %r36;
	cvta.to.global.u64 	%rd4, %rd19;
	cvta.to.global.u64 	%rd5, %rd21;
	add.s32 	%r5, %r33, -1;
$L__BB15_3:
	mov.b32 	%r93, 0;
	mov.u32 	%r92, %r5;
$L__BB15_4:
	sub.s32 	%r38, %r92, %r93;
	shr.u32 	%r39, %r38, 31;
	add.s32 	%r40, %r38, %r39;
	shr.s32 	%r41, %r40, 1;
	add.s32 	%r9, %r41, %r93;
	mul.wide.s32 	%rd29, %r9, 4;
	add.s64 	%rd30, %rd4, %rd29;
	ld.global.u32 	%r10, [%rd30];
	add.s64 	%rd31, %rd3, %rd29;
	ld.global.u32 	%r42, [%rd31];
	setp.ge.s32 	%p5, %r91, %r10;
	setp.lt.s32 	%p6, %r91, %r42;
	and.pred  	%p7, %p5, %p6;
	@%p7 bra 	$L__BB15_6;
	setp.lt.s32 	%p8, %r91, %r10;
	add.s32 	%r44, %r9, -1;
	add.s32 	%r45, %r9, 1;
	selp.b32 	%r93, %r93, %r45, %p8;
	selp.b32 	%r92, %r44, %r92, %p8;
	setp.gt.s32 	%p9, %r93, %r92;
	@%p9 bra 	$L__BB15_20;
	bra.uni 	$L__BB15_4;
$L__BB15_6:
	setp.eq.s32 	%p10, %r9, -1;
	@%p10 bra 	$L__BB15_20;
	ld.param.u64 	%rd90, [_Z25packDeltasKernelOptimizedIlEvPKT_PKiS4_S4_PKdS4_PKliPj_param_6];
	ld.param.u64 	%rd89, [_Z25packDeltasKernelOptimizedIlEvPKT_PKiS4_S4_PKdS4_PKliPj_param_5];
	ld.param.u64 	%rd88, [_Z25packDeltasKernelOptimizedIlEvPKT_PKiS4_S4_PKdS4_PKliPj_param_3];
	cvta.to.global.u64 	%rd32, %rd88;
	add.s64 	%rd34, %rd32, %rd29;
	ld.global.u32 	%r13, [%rd34];
	cvta.to.global.u64 	%rd35, %rd89;
	add.s64 	%rd36, %rd35, %rd29;
	ld.global.u32 	%r95, [%rd36];
	cvt.u64.u32 	%rd6, %r95;
	cvta.to.global.u64 	%rd37, %rd90;
	mul.wide.s32 	%rd38, %r9, 8;
	add.s64 	%rd39, %rd37, %rd38;
	ld.global.u64 	%rd7, [%rd39];
	setp.ne.s32 	%p11, %r13, 4;
	@%p11 bra 	$L__BB15_11;
	sub.s32 	%r77, %r91, %r10;
	mul.wide.s32 	%rd75, %r77, %r95;
	add.s64 	%rd8, %rd75, %rd7;
	setp.lt.s32 	%p19, %r95, 1;
	@%p19 bra 	$L__BB15_20;
	shr.s64 	%rd76, %rd8, 63;
	shr.u64 	%rd77, %rd76, 59;
	add.s64 	%rd78, %rd8, %rd77;
	cvt.u32.u64 	%r78, %rd78;
	mov.b64 	%rd79, 4294967264;
	cvt.u32.u64 	%r79, %rd79;
	and.b32  	%r80, %r78, %r79;
	cvt.u32.u64 	%r81, %rd8;
	sub.s32 	%r96, %r81, %r80;
	shr.u64 	%rd80, %rd78, 5;
	cvt.u32.u64 	%r94, %rd80;
	mul.wide.s32 	%rd81, %r91, 8;
	add.s64 	%rd82, %rd2, %rd81;
	ld.global.u64 	%rd91, [%rd82];
$L__BB15_10:
	sub.s32 	%r83, 32, %r96;
	min.u32 	%r84, %r95, %r83;
	setp.eq.s32 	%p20, %r84, 32;
	mov.b32 	%r85, -1;
	shl.b32 	%r86, %r85, %r84;
	not.b32 	%r87, %r86;
	selp.b32 	%r88, -1, %r87, %p20;
	cvt.u64.u32 	%rd83, %r88;
	and.b64  	%rd84, %rd91, %rd83;
	shl.b64 	%rd85, %rd84, %r96;
	cvt.u32.u64 	%r89, %rd85;
	mul.wide.s32 	%rd86, %r94, 4;
	add.s64 	%rd87, %rd1, %rd86;
	atom.global.or.b32 	%r90, [%rd87], %r89;
	shr.u64 	%rd91, %rd91, %r84;
	sub.s32 	%r95, %r95, %r84;
	add.s32 	%r94, %r94, 1;
	setp.gt.s32 	%p21, %r95, 0;
	mov.b32 	%r96, 0;
	@%p21 bra 	$L__BB15_10;
	bra.uni 	$L__BB15_20;
$L__BB15_11:
	sub.s32 	%r22, %r91, %r10;
	shl.b32 	%r46, %r9, 2;
	mul.wide.s32 	%rd40, %r46, 8;
	add.s64 	%rd12, %rd5, %rd40;
	ld.global.f64 	%fd5, [%rd12];
	ld.global.f64 	%fd6, [%rd12+8];
	cvt.rn.f64.s32 	%fd1, %r22;
	fma.rn.f64 	%fd13, %fd6, %fd1, %fd5;
	setp.ne.s32 	%p12, %r13, 2;
	@%p12 bra 	$L__BB15_13;
	ld.global.f64 	%fd7, [%rd12+16];
	mul.f64 	%fd8, %fd7, %fd1;
	fma.rn.f64 	%fd13, %fd8, %fd1, %fd13;
$L__BB15_13:
	mov.f64 	%fd9, 0d3FE0000000000000;
	copysign.f64 	%fd10, %fd13, %fd9;
	add.rz.f64 	%fd11, %fd13, %fd10;
	cvt.rzi.f64.f64 	%fd12, %fd11;
	cvt.rzi.s64.f64 	%rd41, %fd12;
	mul.wide.s32 	%rd42, %r91, 8;
	add.s64 	%rd43, %rd2, %rd42;
	ld.global.u64 	%rd44, [%rd43];
	sub.s64 	%rd13, %rd44, %rd41;
	setp.lt.s32 	%p13, %r95, 1;
	@%p13 bra 	$L__BB15_20;
	cvt.s64.s32 	%rd45, %r22;
	mad.lo.s64 	%rd14, %rd45, %rd6, %rd7;
	setp.gt.u32 	%p14, %r95, 32;
	@%p14 bra 	$L__BB15_18;
	cvt.u32.u64 	%r60, %rd6;
	mov.b64 	%rd60, -1;
	shl.b64 	%rd61, %rd60, %r60;
	cvt.u32.u64 	%r61, %rd61;
	cvt.u32.u64 	%r62, %rd60;
	xor.b32  	%r63, %r61, %r62;
	cvt.u32.u64 	%r64, %rd13;
	and.b32  	%r23, %r64, %r63;
	shr.s64 	%rd62, %rd14, 63;
	shr.u64 	%rd63, %rd62, 59;
	add.s64 	%rd64, %rd14, %rd63;
	shr.s64 	%rd15, %rd64, 5;
	cvt.u32.u64 	%r65, %rd15;
	mov.b64 	%rd65, 32;
	cvt.u32.u64 	%r66, %rd65;
	mul.lo.s32 	%r67, %r65, %r66;
	cvt.u32.u64 	%r68, %rd14;
	sub.s32 	%r24, %r68, %r67;
	add.s32 	%r69, %r95, %r24;
	setp.gt.s32 	%p18, %r69, 32;
	@%p18 bra 	$L__BB15_17;
	shl.b64 	%rd72, %rd15, 32;
	shr.s64 	%rd73, %rd72, 30;
	add.s64 	%rd74, %rd1, %rd73;
	shl.b32 	%r75, %r23, %r24;
	atom.global.or.b32 	%r76, [%rd74], %r75;
	bra.uni 	$L__BB15_20;
$L__BB15_17:
	shl.b64 	%rd66, %rd15, 32;
	shr.s64 	%rd67, %rd66, 30;
	add.s64 	%rd68, %rd1, %rd67;
	shl.b32 	%r70, %r23, %r24;
	atom.global.or.b32 	%r71, [%rd68], %r70;
	add.s64 	%rd69, %rd66, 4294967296;
	shr.s64 	%rd70, %rd69, 30;
	add.s64 	%rd71, %rd1, %rd70;
	sub.s32 	%r72, 32, %r24;
	shr.u32 	%r73, %r23, %r72;
	atom.global.or.b32 	%r74, [%rd71], %r73;
	bra.uni 	$L__BB15_20;
$L__BB15_18:
	setp.eq.s32 	%p15, %r95, 64;
	cvt.u32.u64 	%r47, %rd6;
	mov.b64 	%rd46, -1;
	shl.b64 	%rd47, %rd46, %r47;
	not.b64 	%rd48, %rd47;
	selp.b64 	%rd49, -1, %rd48, %p15;
	and.b64  	%rd92, %rd13, %rd49;
	shr.s64 	%rd50, %rd14, 63;
	shr.u64 	%rd51, %rd50, 59;
	add.s64 	%rd52, %rd14, %rd51;
	shr.s64 	%rd53, %rd52, 5;
	cvt.u32.u64 	%r97, %rd53;
	mov.b64 	%rd54, 32;
	cvt.u32.u64 	%r48, %rd54;
	mul.lo.s32 	%r49, %r97, %r48;
	cvt.u32.u64 	%r50, %rd14;
	sub.s32 	%r99, %r50, %r49;
$L__BB15_19:
	sub.s32 	%r52, 32, %r99;
	min.u32 	%r53, %r95, %r52;
	setp.eq.s32 	%p16, %r53, 32;
	mov.b32 	%r54, -1;
	shl.b32 	%r55, %r54, %r53;
	not.b32 	%r56, %r55;
	selp.b32 	%r57, -1, %r56, %p16;
	cvt.u64.u32 	%rd55, %r57;
	and.b64  	%rd56, %rd92, %rd55;
	shl.b64 	%rd57, %rd56, %r99;
	cvt.u32.u64 	%r58, %rd57;
	mul.wide.s32 	%rd58, %r97, 4;
	add.s64 	%rd59, %rd1, %rd58;
	atom.global.or.b32 	%r59, [%rd59], %r58;
	shr.u64 	%rd92, %rd92, %r53;
	sub.s32 	%r95, %r95, %r53;
	add.s32 	%r97, %r97, 1;
	setp.gt.s32 	%p17, %r95, 0;
	mov.b32 	%r99, 0;
	@%p17 bra 	$L__BB15_19;
$L__BB15_20:
	add.s32 	%r91, %r91, %r4;
	setp.lt.s32 	%p22, %r91, %r3;
	@%p22 bra 	$L__BB15_3;
$L__BB15_21:
	ret;

}
	// .globl	_Z40decompressFullFile_OnTheFly_Optimized_V2IlEvPK14CompressedDataIT_EPS1_i
.visible .entry _Z40decompressFullFile_OnTheFly_Optimized_V2IlEvPK14CompressedDataIT_EPS1_i(
	.param .u64 .ptr .align 1 _Z40decompressFullFile_OnTheFly_Optimized_V2IlEvPK14CompressedDataIT_EPS1_i_param_0,
	.param .u64 .ptr .align 1 _Z40decompressFullFile_OnTheFly_Optimized_V2IlEvPK14CompressedDataIT_EPS1_i_param_1,
	.param .u32 _Z40decompressFullFile_OnTheFly_Optimized_V2IlEvPK14CompressedDataIT_EPS1_i_param_2
)
{
	.reg .pred 	%p<25>;
	.reg .b32 	%r<118>;
	.reg .b64 	%rd<119>;
	.reg .b64 	%fd<11>;
	// demoted variable
	.shared .align 8 .u32 _ZZ40decompressFullFile_OnTheFly_Optimized_V2IlEvPK14CompressedDataIT_EPS1_iE6s_meta_$_0;
	// demoted variable
	.shared .align 4 .u32 _ZZ40decompressFullFile_OnTheFly_Optimized_V2IlEvPK14CompressedDataIT_EPS1_iE6s_meta_$_1;
	// demoted variable
	.shared .align 8 .u32 _ZZ40decompressFullFile_OnTheFly_Optimized_V2IlEvPK14CompressedDataIT_EPS1_iE6s_meta_$_2;
	// demoted variable
	.shared .align 4 .u32 _ZZ40decompressFullFile_OnTheFly_Optimized_V2IlEvPK14CompressedDataIT_EPS1_iE6s_meta_$_3;
	// demoted variable
	.shared .align 8 .f64 _ZZ40decompressFullFile_OnTheFly_Optimized_V2IlEvPK14CompressedDataIT_EPS1_iE6s_meta_$_4;
	// demoted variable
	.shared .align 8 .f64 _ZZ40decompressFullFile_OnTheFly_Optimized_V2IlEvPK14CompressedDataIT_EPS1_iE6s_meta_$_5;
	// demoted variable
	.shared .align 8 .u64 _ZZ40decompressFullFile_OnTheFly_Optimized_V2IlEvPK14CompressedDataIT_EPS1_iE6s_meta_$_6;
	ld.param.u64 	%rd29, [_Z40decompressFullFile_OnTheFly_Optimized_V2IlEvPK14CompressedDataIT_EPS1_i_param_0];
	ld.param.u64 	%rd28, [_Z40decompressFullFile_OnTheFly_Optimized_V2IlEvPK14CompressedDataIT_EPS1_i_param_1];
	ld.param.u32 	%r36, [_Z40decompressFullFile_OnTheFly_Optimized_V2IlEvPK14CompressedDataIT_EPS1_i_param_2];
	cvta.to.global.u64 	%rd1, %rd29;
	mov.u32 	%r1, %ctaid.x;
	ld.global.u32 	%r37, [%rd1+72];
	setp.ge.s32 	%p1, %r1, %r37;
	@%p1 bra 	$L__BB16_35;
	mov.u32 	%r108, %tid.x;
	setp.ne.s32 	%p2, %r108, 0;
	@%p2 bra 	$L__BB16_3;
	ld.global.u64 	%rd30, [%rd1];
	mul.wide.u32 	%rd31, %r1, 4;
	add.s64 	%rd32, %rd30, %rd31;
	ld.u32 	%r38, [%rd32];
	st.shared.u32 	[_ZZ40decompressFullFile_OnTheFly_Optimized_V2IlEvPK14CompressedDataIT_EPS1_iE6s_meta_$_0], %r38;
	ld.global.u64 	%rd33, [%rd1+16];
	add.s64 	%rd34, %rd33, %rd31;
	ld.u32 	%r39, [%rd34];
	st.shared.u32 	[_ZZ40decompressFullFile_OnTheFly_Optimized_V2IlEvPK14CompressedDataIT_EPS1_iE6s_meta_$_1], %r39;
	ld.global.u64 	%rd35, [%rd1+32];
	add.s64 	%rd36, %rd35, %rd31;
	ld.u32 	%r40, [%rd36];
	st.shared.u32 	[_ZZ40decompressFullFile_OnTheFly_Optimized_V2IlEvPK14CompressedDataIT_EPS1_iE6s_meta_$_2], %r40;
	ld.global.u64 	%rd37, [%rd1+40];
	mul.wide.u32 	%rd38, %r1, 8;
	add.s64 	%rd39, %rd37, %rd38;
	ld.u64 	%rd40, [%rd39];
	st.shared.u64 	[_ZZ40decompressFullFile_OnTheFly_Optimized_V2IlEvPK14CompressedDataIT_EPS1_iE6s_meta_$_6], %rd40;
	shl.b32 	%r41, %r1, 2;
	ld.global.u64 	%rd41, [%rd1+24];
	mul.wide.u32 	%rd42, %r41, 8;
	add.s64 	%rd43, %rd41, %rd42;
	ld.f64 	%fd2, [%rd43];
	st.shared.f64 	[_ZZ40decompressFullFile_OnTheFly_Optimized_V2IlEvPK14CompressedDataIT_EPS1_iE6s_meta_$_4], %fd2;
	ld.f64 	%fd3, [%rd43+8];
	st.shared.f64 	[_ZZ40decompressFullFile_OnTheFly_Optimized_V2IlEvPK14CompressedDataIT_EPS1_iE6s_meta_$_5], %fd3;
	ld.global.u64 	%rd44, [%rd1+8];
	add.s64 	%rd45, %rd44, %rd31;
	ld.u32 	%r42, [%rd45];
	sub.s32 	%r43, %r42, %r38;
	st.shared.u32 	[_ZZ40decompressFullFile_OnTheFly_Optimized_V2IlEvPK14CompressedDataIT_EPS1_iE6s_meta_$_3], %r43;
$L__BB16_3:
	bar.sync 	0;
	ld.shared.u32 	%r116, [_ZZ40decompressFullFile_OnTheFly_Optimized_V2IlEvPK14CompressedDataIT_EPS1_iE6s_meta_$_3];
	setp.ge.s32 	%p3, %r108, %r116;
	@%p3 bra 	$L__BB16_35;
	mov.u32 	%r4, %ntid.x;
	cvta.to.global.u64 	%rd2, %rd28;
$L__BB16_5:
	ld.shared.u32 	%r44, [_ZZ40decompressFullFile_OnTheFly_Optimized_V2IlEvPK14CompressedDataIT_EPS1_iE6s_meta_$_0];
	add.s32 	%r8, %r44, %r108;
	setp.ge.s32 	%p4, %r8, %r36;
	@%p4 bra 	$L__BB16_34;
	ld.shared.u32 	%r45, [_ZZ40decompressFullFile_OnTheFly_Optimized_V2IlEvPK14CompressedDataIT_EPS1_iE6s_meta_$_1];
	setp.ne.s32 	%p5, %r45, 4;
	@%p5 bra 	$L__BB16_18;
	ld.global.u64 	%rd3, [%rd1+64];
	setp.eq.s64 	%p15, %rd3, 0;
	@%p15 bra 	$L__BB16_9;
	mul.wide.s32 	%rd83, %r8, 8;
	add.s64 	%rd84, %rd3, %rd83;
	ld.u64 	%rd118, [%rd84];
	bra.uni 	$L__BB16_33;
$L__BB16_9:
	ld.shared.u32 	%r112, [_ZZ40decompressFullFile_OnTheFly_Optimized_V2IlEvPK14CompressedDataIT_EPS1_iE6s_meta_$_2];
	setp.lt.s32 	%p16, %r112, 1;
	mov.b64 	%rd118, 0;
	@%p16 bra 	$L__BB16_33;
	ld.global.u64 	%rd5, [%rd1+56];
	setp.eq.s64 	%p17, %rd5, 0;
	@%p17 bra 	$L__BB16_33;
	ld.shared.u64 	%rd87, [_ZZ40decompressFullFile_OnTheFly_Optimized_V2IlEvPK14CompressedDataIT_EPS1_iE6s_meta_$_6];
	cvt.s64.s32 	%rd88, %r108;
	cvt.u64.u32 	%rd89, %r112;
	mad.lo.s64 	%rd6, %rd89, %rd88, %rd87;
	setp.gt.u32 	%p18, %r112, 32;
	@%p18 bra 	$L__BB16_16;
	shr.s64 	%rd100, %rd6, 63;
	shr.u64 	%rd101, %rd100, 59;
	add.s64 	%rd102, %rd6, %rd101;
	shr.s64 	%rd7, %rd102, 5;
	cvt.u32.u64 	%r94, %rd7;
	mov.b64 	%rd103, 32;
	cvt.u32.u64 	%r95, %rd103;
	mul.lo.s32 	%r96, %r94, %r95;
	cvt.u32.u64 	%r97, %rd6;
	sub.s32 	%r10, %r97, %r96;
	add.s32 	%r98, %r112, %r10;
	setp.gt.s32 	%p23, %r98, 32;
	@%p23 bra 	$L__BB16_14;
	shl.b64 	%rd110, %rd7, 32;
	shr.s64 	%rd111, %rd110, 30;
	add.s64 	%rd112, %rd5, %rd111;
	ld.u32 	%r101, [%rd112];
	shr.u32 	%r109, %r101, %r10;
	bra.uni 	$L__BB16_15;
$L__BB16_14:
	shl.b64 	%rd104, %rd7, 32;
	shr.s64 	%rd105, %rd104, 30;
	add.s64 	%rd106, %rd5, %rd105;
	ld.u32 	%r99, [%rd106];
	add.s64 	%rd107, %rd104, 4294967296;
	shr.s64 	%rd108, %rd107, 30;
	add.s64 	%rd109, %rd5, %rd108;
	ld.u32 	%r100, [%rd109];
	shf.r.wrap.b32 	%r109, %r99, %r100, %r10;
$L__BB16_15:
	mov.b32 	%r102, -1;
	shl.b32 	%r103, %r102, %r112;
	not.b32 	%r104, %r103;
	and.b32  	%r105, %r109, %r104;
	cvt.u64.u32 	%rd118, %r105;
	bra.uni 	$L__BB16_33;
$L__BB16_16:
	shr.s64 	%rd91, %rd6, 63;
	shr.u64 	%rd92, %rd91, 59;
	add.s64 	%rd93, %rd6, %rd92;
	shr.s64 	%rd94, %rd93, 5;
	cvt.u32.u64 	%r110, %rd94;
	mov.b64 	%rd95, 32;
	cvt.u32.u64 	%r81, %rd95;
	mul.lo.s32 	%r82, %r110, %r81;
	cvt.u32.u64 	%r83, %rd6;
	sub.s32 	%r113, %r83, %r82;
	mov.b64 	%rd118, 0;
	mov.b32 	%r111, 0;
$L__BB16_17:
	sub.s32 	%r85, 32, %r113;
	min.u32 	%r86, %r112, %r85;
	setp.eq.s32 	%p19, %r86, 32;
	mov.b32 	%r87, -1;
	shl.b32 	%r88, %r87, %r86;
	not.b32 	%r89, %r88;
	selp.b32 	%r90, -1, %r89, %p19;
	mul.wide.s32 	%rd96, %r110, 4;
	add.s64 	%rd97, %rd5, %rd96;
	ld.u32 	%r91, [%rd97];
	shr.u32 	%r92, %r91, %r113;
	and.b32  	%r93, %r92, %r90;
	cvt.u64.u32 	%rd98, %r93;
	shl.b64 	%rd99, %rd98, %r111;
	or.b64  	%rd118, %rd99, %rd118;
	add.s32 	%r111, %r111, %r86;
	sub.s32 	%r112, %r112, %r86;
	add.s32 	%r110, %r110, 1;
	setp.gt.s32 	%p20, %r112, 0;
	setp.lt.s32 	%p21, %r111, 64;
	and.pred  	%p22, %p20, %p21;
	mov.b32 	%r113, 0;
	@%p22 bra 	$L__BB16_17;
	bra.uni 	$L__BB16_33;
$L__BB16_18:
	ld.shared.f64 	%fd4, [_ZZ40decompressFullFile_OnTheFly_Optimized_V2IlEvPK14CompressedDataIT_EPS1_iE6s_meta_$_5];
	cvt.rn.f64.s32 	%fd5, %r108;
	ld.shared.f64 	%fd6, [_ZZ40decompressFullFile_OnTheFly_Optimized_V2IlEvPK14CompressedDataIT_EPS1_iE6s_meta_$_4];
	fma.rn.f64 	%fd1, %fd4, %fd5, %fd6;
	ld.global.u64 	%rd11, [%rd1+64];
	setp.eq.s64 	%p6, %rd11, 0;
	@%p6 bra 	$L__BB16_20;
	mul.wide.s32 	%rd46, %r8, 8;
	add.s64 	%rd47, %rd11, %rd46;
	ld.u64 	%rd117, [%rd47];
	bra.uni 	$L__BB16_32;
$L__BB16_20:
	ld.shared.s32 	%rd13, [_ZZ40decompressFullFile_OnTheFly_Optimized_V2IlEvPK14CompressedDataIT_EPS1_iE6s_meta_$_2];
	setp.lt.s64 	%p7, %rd13, 1;
	mov.b64 	%rd117, 0;
	@%p7 bra 	$L__BB16_32;
	ld.global.u64 	%rd14, [%rd1+56];
	setp.eq.s64 	%p8, %rd14, 0;
	@%p8 bra 	$L__BB16_32;
	cvt.u32.u64 	%r46, %rd13;
	ld.shared.u64 	%rd50, [_ZZ40decompressFullFile_OnTheFly_Optimized_V2IlEvPK14CompressedDataIT_EPS1_iE6s_meta_$_6];
	cvt.s64.s32 	%rd51, %r108;
	mad.lo.s64 	%rd15, %rd13, %rd51, %rd50;
	shr.u64 	%rd16, %rd15, 5;
	cvt.u32.u64 	%r47, %rd15;
	and.b32  	%r23, %r47, 31;
	setp.gt.u32 	%p9, %r46, 32;
	@%p9 bra 	$L__BB16_26;
	shl.b64 	%rd73, %rd16, 32;
	shr.s64 	%rd74, %rd73, 30;
	add.s64 	%rd71, %rd14, %rd74;
	// begin inline asm
	ld.global.nc.u32 %r67, [%rd71];
	// end inline asm
	add.s64 	%rd75, %rd73, 4294967296;
	shr.s64 	%rd76, %rd75, 30;
	add.s64 	%rd72, %rd14, %rd76;
	// begin inline asm
	ld.global.nc.u32 %r68, [%rd72];
	// end inline asm
	cvt.u64.u32 	%rd77, %r68;
	shl.b64 	%rd78, %rd77, 32;
	cvt.u64.u32 	%rd79, %r67;
	or.b64  	%rd80, %rd78, %rd79;
	shr.u64 	%rd81, %rd80, %r23;
	mov.b32 	%r72, -1;
	shl.b32 	%r24, %r72, %r46;
	not.b32 	%r73, %r24;
	cvt.u32.u64 	%r74, %rd81;
	and.b32  	%r114, %r74, %r73;
	setp.eq.s32 	%p14, %r46, 32;
	@%p14 bra 	$L__BB16_25;
	add.s32 	%r76, %r46, -1;
	shr.u32 	%r77, %r114, %r76;
	neg.s32 	%r78, %r77;
	and.b32  	%r79, %r24, %r78;
	or.b32  	%r114, %r79, %r114;
$L__BB16_25:
	cvt.s64.s32 	%rd117, %r114;
	bra.uni 	$L__BB16_32;
$L__BB16_26:
	shl.b64 	%rd18, %rd16, 32;
	shr.s64 	%rd54, %rd18, 30;
	add.s64 	%rd52, %rd14, %rd54;
	// begin inline asm
	ld.global.nc.u32 %r48, [%rd52];
	// end inline asm
	sub.s32 	%r28, 32, %r23;
	shr.u32 	%r51, %r48, %r23;
	cvt.u64.u32 	%rd19, %r51;
	sub.s32 	%r29, %r46, %r28;
	add.s64 	%rd55, %rd18, 4294967296;
	shr.s64 	%rd56, %rd55, 30;
	add.s64 	%rd53, %rd14, %rd56;
	// begin inline asm
	ld.global.nc.u32 %r49, [%rd53];
	// end inline asm
	setp.lt.u32 	%p10, %r29, 32;
	@%p10 bra 	$L__BB16_29;
	cvt.u64.u32 	%rd59, %r49;
	shl.b64 	%rd60, %rd59, %r28;
	or.b64  	%rd117, %rd60, %rd19;
	setp.eq.s32 	%p11, %r29, 32;
	@%p11 bra 	$L__BB16_30;
	add.s32 	%r57, %r29, -32;
	sub.s32 	%r58, 64, %r23;
	add.s64 	%rd62, %rd18, 8589934592;
	shr.s64 	%rd63, %rd62, 30;
	add.s64 	%rd61, %rd14, %rd63;
	// begin inline asm
	ld.global.nc.u32 %r56, [%rd61];
	// end inline asm
	setp.eq.s32 	%p12, %r57, 32;
	mov.b32 	%r59, -1;
	shl.b32 	%r60, %r59, %r57;
	not.b32 	%r61, %r60;
	selp.b32 	%r62, -1, %r61, %p12;
	and.b32  	%r63, %r56, %r62;
	cvt.u64.u32 	%rd64, %r63;
	shl.b64 	%rd65, %rd64, %r58;
	or.b64  	%rd117, %rd65, %rd117;
	bra.uni 	$L__BB16_30;
$L__BB16_29:
	mov.b32 	%r52, -1;
	shl.b32 	%r53, %r52, %r29;
	not.b32 	%r54, %r53;
	and.b32  	%r55, %r49, %r54;
	cvt.u64.u32 	%rd57, %r55;
	shl.b64 	%rd58, %rd57, %r28;
	or.b64  	%rd117, %rd58, %rd19;
$L__BB16_30:
	setp.gt.u32 	%p13, %r46, 63;
	@%p13 bra 	$L__BB16_32;
	add.s32 	%r66, %r46, -1;
	shr.u64 	%rd66, %rd117, %r66;
	neg.s64 	%rd67, %rd66;
	mov.b64 	%rd68, -1;
	shl.b64 	%rd69, %rd68, %r46;
	and.b64  	%rd70, %rd69, %rd67;
	or.b64  	%rd117, %rd70, %rd117;
$L__BB16_32:
	mov.f64 	%fd7, 0d3FE0000000000000;
	copysign.f64 	%fd8, %fd1, %fd7;
	add.rz.f64 	%fd9, %fd1, %fd8;
	cvt.rzi.f64.f64 	%fd10, %fd9;
	cvt.rzi.s64.f64 	%rd82, %fd10;
	add.s64 	%rd118, %rd117, %rd82;
	ld.shared.u32 	%r116, [_ZZ40decompressFullFile_OnTheFly_Optimized_V2IlEvPK14CompressedDataIT_EPS1_iE6s_meta_$_3];
$L__BB16_33:
	mul.wide.s32 	%rd113, %r8, 8;
	add.s64 	%rd114, %rd2, %rd113;
	st.global.u64 	[%rd114], %rd118;
$L__BB16_34:
	add.s32 	%r108, %r108, %r4;
	setp.lt.s32 	%p24, %r108, %r116;
	@%p24 bra 	$L__BB16_5;
$L__BB16_35:
	ret;

}
	// .globl	_Z21unpackAllDeltasKernelIlEvPKiS1_S1_S1_PKlPKjPxii
.visible .entry _Z21unpackAllDeltasKernelIlEvPKiS1_S1_S1_PKlPKjPxii(
	.param .u64 .ptr .align 1 _Z21unpackAllDeltasKernelIlEvPKiS1_S1_S1_PKlPKjPxii_param_0,
	.param .u64 .ptr .align 1 _Z21unpackAllDeltasKernelIlEvPKiS1_S1_S1_PKlPKjPxii_param_1,
	.param .u64 .ptr .align 1 _Z21unpackAllDeltasKernelIlEvPKiS1_S1_S1_PKlPKjPxii_param_2,
	.param .u64 .ptr .align 1 _Z21unpackAllDeltasKernelIlEvPKiS1_S1_S1_PKlPKjPxii_param_3,
	.param .u64 .ptr .align 1 _Z21unpackAllDeltasKernelIlEvPKiS1_S1_S1_PKlPKjPxii_param_4,
	.param .u64 .ptr .align 1 _Z21unpackAllDeltasKernelIlEvPKiS1_S1_S1_PKlPKjPxii_param_5,
	.param .u64 .ptr .align 1 _Z21unpackAllDeltasKernelIlEvPKiS1_S1_S1_PKlPKjPxii_param_6,
	.param .u32 _Z21unpackAllDeltasKernelIlEvPKiS1_S1_S1_PKlPKjPxii_param_7,
	.param .u32 _Z21unpackAllDeltasKernelIlEvPKiS1_S1_S1_PKlPKjPxii_param_8
)
{
	.reg .pred 	%p<29>;
	.reg .b32 	%r<114>;
	.reg .b64 	%rd<108>;

	ld.param.u64 	%rd24, [_Z21unpackAllDeltasKernelIlEvPKiS1_S1_S1_PKlPKjPxii_param_0];
	ld.param.u64 	%rd25, [_Z21unpackAllDeltasKernelIlEvPKiS1_S1_S1_PKlPKjPxii_param_1];
	ld.param.u64 	%rd27, [_Z21unpackAllDeltasKernelIlEvPKiS1_S1_S1_PKlPKjPxii_param_3];
	ld.param.u64 	%rd28, [_Z21unpackAllDeltasKernelIlEvPKiS1_S1_S1_PKlPKjPxii_param_4];
	ld.param.u64 	%rd29, [_Z21unpackAllDeltasKernelIlEvPKiS1_S1_S1_PKlPKjPxii_param_5];
	ld.param.u64 	%rd30, [_Z21unpackAllDeltasKernelIlEvPKiS1_S1_S1_PKlPKjPxii_param_6];
	ld.param.u32 	%r36, [_Z21unpackAllDeltasKernelIlEvPKiS1_S1_S1_PKlPKjPxii_param_7];
	ld.param.u32 	%r37, [_Z21unpackAllDeltasKernelIlEvPKiS1_S1_S1_PKlPKjPxii_param_8];
	cvta.to.global.u64 	%rd1, %rd30;
	cvta.to.global.u64 	%rd2, %rd29;
	mov.u32 	%r38, %tid.x;
	mov.u32 	%r39, %ctaid.x;
	mov.u32 	%r1, %ntid.x;
	mad.lo.s32 	%r105, %r39, %r1, %r38;
	setp.ge.s32 	%p1, %r105, %r37;
	@%p1 bra 	$L__BB17_30;
	add.s32 	%r3, %r36, -1;
	mov.u32 	%r40, %nctaid.x;
	mul.lo.s32 	%r4, %r1, %r40;
	cvta.to.global.u64 	%rd3, %rd24;
	cvta.to.global.u64 	%rd4, %rd25;
	cvta.to.global.u64 	%rd5, %rd27;
	cvta.to.global.u64 	%rd6, %rd28;
$L__BB17_2:
	setp.lt.s32 	%p2, %r36, 1;
	@%p2 bra 	$L__BB17_7;
	mov.b32 	%r107, 0;
	mov.u32 	%r106, %r3;
$L__BB17_4:
	sub.s32 	%r42, %r106, %r107;
	shr.u32 	%r43, %r42, 31;
	add.s32 	%r44, %r42, %r43;
	shr.s32 	%r45, %r44, 1;
	add.s32 	%r8, %r45, %r107;
	mul.wide.s32 	%rd31, %r8, 4;
	add.s64 	%rd32, %rd3, %rd31;
	ld.global.nc.u32 	%r9, [%rd32];
	add.s64 	%rd33, %rd4, %rd31;
	ld.global.nc.u32 	%r46, [%rd33];
	setp.ge.s32 	%p3, %r105, %r9;
	setp.lt.s32 	%p4, %r105, %r46;
	and.pred  	%p5, %p3, %p4;
	@%p5 bra 	$L__BB17_6;
	setp.lt.s32 	%p6, %r105, %r9;
	add.s32 	%r48, %r8, -1;
	add.s32 	%r49, %r8, 1;
	selp.b32 	%r107, %r107, %r49, %p6;
	selp.b32 	%r106, %r48, %r106, %p6;
	setp.gt.s32 	%p7, %r107, %r106;
	@%p7 bra 	$L__BB17_7;
	bra.uni 	$L__BB17_4;
$L__BB17_6:
	setp.ne.s32 	%p8, %r8, -1;
	@%p8 bra 	$L__BB17_8;
$L__BB17_7:
	mul.wide.s32 	%rd101, %r105, 8;
	add.s64 	%rd102, %rd1, %rd101;
	mov.b64 	%rd103, 0;
	st.global.u64 	[%rd102], %rd103;
	bra.uni 	$L__BB17_29;
$L__BB17_8:
	ld.param.u64 	%rd104, [_Z21unpackAllDeltasKernelIlEvPKiS1_S1_S1_PKlPKjPxii_param_2];
	cvta.to.global.u64 	%rd34, %rd104;
	add.s64 	%rd36, %rd34, %rd31;
	ld.global.nc.u32 	%r50, [%rd36];
	add.s64 	%rd37, %rd5, %rd31;
	ld.global.nc.u32 	%r12, [%rd37];
	mul.wide.s32 	%rd38, %r8, 8;
	add.s64 	%rd39, %rd6, %rd38;
	ld.global.nc.u64 	%rd7, [%rd39];
	sub.s32 	%r13, %r105, %r9;
	setp.ne.s32 	%p9, %r50, 4;
	@%p9 bra 	$L__BB17_17;
	setp.eq.s64 	%p19, %rd29, 0;
	setp.lt.s32 	%p20, %r12, 1;
	mov.b64 	%rd107, 0;
	or.pred  	%p21, %p19, %p20;
	@%p21 bra 	$L__BB17_28;
	cvt.s64.s32 	%rd74, %r13;
	cvt.u64.u32 	%rd75, %r12;
	mad.lo.s64 	%rd8, %rd75, %rd74, %rd7;
	setp.gt.u32 	%p22, %r12, 32;
	@%p22 bra 	$L__BB17_15;
	shr.s64 	%rd86, %rd8, 63;
	shr.u64 	%rd87, %rd86, 59;
	add.s64 	%rd88, %rd8, %rd87;
	shr.s64 	%rd9, %rd88, 5;
	cvt.u32.u64 	%r93, %rd9;
	mov.b64 	%rd89, 32;
	cvt.u32.u64 	%r94, %rd89;
	mul.lo.s32 	%r95, %r93, %r94;
	cvt.u32.u64 	%r96, %rd8;
	sub.s32 	%r14, %r96, %r95;
	add.s32 	%r97, %r12, %r14;
	setp.gt.s32 	%p27, %r97, 32;
	@%p27 bra 	$L__BB17_13;
	shl.b64 	%rd96, %rd9, 32;
	shr.s64 	%rd97, %rd96, 30;
	add.s64 	%rd98, %rd2, %rd97;
	ld.global.u32 	%r100, [%rd98];
	shr.u32 	%r108, %r100, %r14;
	bra.uni 	$L__BB17_14;
$L__BB17_13:
	shl.b64 	%rd90, %rd9, 32;
	shr.s64 	%rd91, %rd90, 30;
	add.s64 	%rd92, %rd2, %rd91;
	ld.global.u32 	%r98, [%rd92];
	add.s64 	%rd93, %rd90, 4294967296;
	shr.s64 	%rd94, %rd93, 30;
	add.s64 	%rd95, %rd2, %rd94;
	ld.global.u32 	%r99, [%rd95];
	shf.r.wrap.b32 	%r108, %r98, %r99, %r14;
$L__BB17_14:
	mov.b32 	%r101, -1;
	shl.b32 	%r102, %r101, %r12;
	not.b32 	%r103, %r102;
	and.b32  	%r104, %r108, %r103;
	cvt.u64.u32 	%rd107, %r104;
	bra.uni 	$L__BB17_28;
$L__BB17_15:
	shr.s64 	%rd77, %rd8, 63;
	shr.u64 	%rd78, %rd77, 59;
	add.s64 	%rd79, %rd8, %rd78;
	shr.s64 	%rd80, %rd79, 5;
	cvt.u32.u64 	%r109, %rd80;
	mov.b64 	%rd81, 32;
	cvt.u32.u64 	%r80, %rd81;
	mul.lo.s32 	%r81, %r109, %r80;
	cvt.u32.u64 	%r82, %rd8;
	sub.s32 	%r112, %r82, %r81;
	mov.b64 	%rd107, 0;
	mov.b32 	%r110, 0;
$L__BB17_16:
	sub.s32 	%r84, 32, %r112;
	min.u32 	%r85, %r12, %r84;
	setp.eq.s32 	%p23, %r85, 32;
	mov.b32 	%r86, -1;
	shl.b32 	%r87, %r86, %r85;
	not.b32 	%r88, %r87;
	selp.b32 	%r89, -1, %r88, %p23;
	mul.wide.s32 	%rd82, %r109, 4;
	add.s64 	%rd83, %rd2, %rd82;
	ld.global.u32 	%r90, [%rd83];
	shr.u32 	%r91, %r90, %r112;
	and.b32  	%r92, %r91, %r89;
	cvt.u64.u32 	%rd84, %r92;
	shl.b64 	%rd85, %rd84, %r110;
	or.b64  	%rd107, %rd85, %rd107;
	add.s32 	%r110, %r110, %r85;
	sub.s32 	%r12, %r12, %r85;
	add.s32 	%r109, %r109, 1;
	setp.gt.s32 	%p24, %r12, 0;
	setp.lt.s32 	%p25, %r110, 64;
	and.pred  	%p26, %p24, %p25;
	mov.b32 	%r112, 0;
	@%p26 bra 	$L__BB17_16;
	bra.uni 	$L__BB17_28;
$L__BB17_17:
	setp.eq.s64 	%p10, %rd29, 0;
	setp.lt.s32 	%p11, %r12, 1;
	mov.b64 	%rd107, 0;
	or.pred  	%p12, %p10, %p11;
	@%p12 bra 	$L__BB17_28;
	cvt.s64.s32 	%rd41, %r13;
	cvt.u64.u32 	%rd42, %r12;
	mad.lo.s64 	%rd13, %rd42, %rd41, %rd7;
	shr.u64 	%rd14, %rd13, 5;
	cvt.u32.u64 	%r51, %rd13;
	and.b32  	%r27, %r51, 31;
	setp.gt.u32 	%p13, %r12, 32;
	@%p13 bra 	$L__BB17_22;
	shl.b64 	%rd64, %rd14, 32;
	shr.s64 	%rd65, %rd64, 30;
	add.s64 	%rd62, %rd29, %rd65;
	// begin inline asm
	ld.global.nc.u32 %r68, [%rd62];
	// end inline asm
	add.s64 	%rd66, %rd64, 4294967296;
	shr.s64 	%rd67, %rd66, 30;
	add.s64 	%rd63, %rd29, %rd67;
	// begin inline asm
	ld.global.nc.u32 %r69, [%rd63];
	// end inline asm
	cvt.u64.u32 	%rd68, %r69;
	shl.b64 	%rd69, %rd68, 32;
	cvt.u64.u32 	%rd70, %r68;
	or.b64  	%rd71, %rd69, %rd70;
	shr.u64 	%rd72, %rd71, %r27;
	mov.b32 	%r72, -1;
	shl.b32 	%r28, %r72, %r12;
	not.b32 	%r73, %r28;
	cvt.u32.u64 	%r74, %rd72;
	and.b32  	%r113, %r74, %r73;
	setp.eq.s32 	%p18, %r12, 32;
	@%p18 bra 	$L__BB17_21;
	add.s32 	%r75, %r12, -1;
	shr.u32 	%r76, %r113, %r75;
	neg.s32 	%r77, %r76;
	and.b32  	%r78, %r28, %r77;
	or.b32  	%r113, %r78, %r113;
$L__BB17_21:
	cvt.s64.s32 	%rd107, %r113;
	bra.uni 	$L__BB17_28;
$L__BB17_22:
	shl.b64 	%rd16, %rd14, 32;
	shr.s64 	%rd45, %rd16, 30;
	add.s64 	%rd43, %rd29, %rd45;
	// begin inline asm
	ld.global.nc.u32 %r52, [%rd43];
	// end inline asm
	sub.s32 	%r32, 32, %r27;
	shr.u32 	%r54, %r52, %r27;
	cvt.u64.u32 	%rd17, %r54;
	sub.s32 	%r33, %r12, %r32;
	add.s64 	%rd46, %rd16, 4294967296;
	shr.s64 	%rd47, %rd46, 30;
	add.s64 	%rd44, %rd29, %rd47;
	// begin inline asm
	ld.global.nc.u32 %r53, [%rd44];
	// end inline asm
	setp.lt.u32 	%p14, %r33, 32;
	@%p14 bra 	$L__BB17_25;
	cvt.u64.u32 	%rd50, %r53;
	shl.b64 	%rd51, %rd50, %r32;
	or.b64  	%rd107, %rd51, %rd17;
	setp.eq.s32 	%p15, %r33, 32;
	@%p15 bra 	$L__BB17_26;
	add.s32 	%r60, %r33, -32;
	sub.s32 	%r61, 64, %r27;
	add.s64 	%rd53, %rd16, 8589934592;
	shr.s64 	%rd54, %rd53, 30;
	add.s64 	%rd52, %rd29, %rd54;
	// begin inline asm
	ld.global.nc.u32 %r59, [%rd52];
	// end inline asm
	setp.eq.s32 	%p16, %r60, 32;
	mov.b32 	%r62, -1;
	shl.b32 	%r63, %r62, %r60;
	not.b32 	%r64, %r63;
	selp.b32 	%r65, -1, %r64, %p16;
	and.b32  	%r66, %r59, %r65;
	cvt.u64.u32 	%rd55, %r66;
	shl.b64 	%rd56, %rd55, %r61;
	or.b64  	%rd107, %rd56, %rd107;
	bra.uni 	$L__BB17_26;
$L__BB17_25:
	mov.b32 	%r55, -1;
	shl.b32 	%r56, %r55, %r33;
	not.b32 	%r57, %r56;
	and.b32  	%r58, %r53, %r57;
	cvt.u64.u32 	%rd48, %r58;
	shl.b64 	%rd49, %rd48, %r32;
	or.b64  	%rd107, %rd49, %rd17;
$L__BB17_26:
	setp.gt.u32 	%p17, %r12, 63;
	@%p17 bra 	$L__BB17_28;
	add.s32 	%r67, %r12, -1;
	shr.u64 	%rd57, %rd107, %r67;
	neg.s64 	%rd58, %rd57;
	mov.b64 	%rd59, -1;
	shl.b64 	%rd60, %rd59, %r12;
	and.b64  	%rd61, %rd60, %rd58;
	or.b64  	%rd107, %rd61, %rd107;
$L__BB17_28:
	mul.wide.s32 	%rd99, %r105, 8;
	add.s64 	%rd100, %rd1, %rd99;
	st.global.u64 	[%rd100], %rd107;
$L__BB17_29:
	add.s32 	%r105, %r105, %r4;
	setp.lt.s32 	%p28, %r105, %r37;
	@%p28 bra 	$L__BB17_2;
$L__BB17_30:
	ret;

}
	// .globl	_Z23analyzeDataVarianceFastIxEvPKT_iiPfi
.visible .entry _Z23analyzeDataVarianceFastIxEvPKT_iiPfi(
	.param .u64 .ptr .align 1 _Z23analyzeDataVarianceFastIxEvPKT_iiPfi_param_0,
	.param .u32 _Z23analyzeDataVarianceFastIxEvPKT_iiPfi_param_1,
	.param .u32 _Z23analyzeDataVarianceFastIxEvPKT_iiPfi_param_2,
	.param .u64 .ptr .align 1 _Z23analyzeDataVarianceFastIxEvPKT_iiPfi_param_3,
	.param .u32 _Z23analyzeDataVarianceFastIxEvPKT_iiPfi_param_4
)
{
	.reg .pred 	%p<27>;
	.reg .b32 	%r<60>;
	.reg .b32 	%f<3>;
	.reg .b64 	%rd<10>;
	.reg .b64 	%fd<52>;

	ld.param.u64 	%rd3, [_Z23analyzeDataVarianceFastIxEvPKT_iiPfi_param_0];
	ld.param.u32 	%r14, [_Z23analyzeDataVarianceFastIxEvPKT_iiPfi_param_1];
	ld.param.u32 	%r15, [_Z23analyzeDataVarianceFastIxEvPKT_iiPfi_param_2];
	ld.param.u64 	%rd4, [_Z23analyzeDataVarianceFastIxEvPKT_iiPfi_param_3];
	ld.param.u32 	%r16, [_Z23analyzeDataVarianceFastIxEvPKT_iiPfi_param_4];
	mov.u32 	%r58, %ctaid.x;
	setp.ge.s32 	%p1, %r58, %r16;
	@%p1 bra 	$L__BB18_9;
	mov.u32 	%r2, %tid.x;
	mov.u32 	%r3, %ntid.x;
	and.b32  	%r4, %r2, 31;
	mov.u32 	%r5, %nctaid.x;
	cvta.to.global.u64 	%rd1, %rd4;
	cvta.to.global.u64 	%rd2, %rd3;
$L__BB18_2:
	mul.lo.s32 	%r7, %r58, %r15;
	add.s32 	%r17, %r7, %r15;
	min.s32 	%r8, %r17, %r14;
	sub.s32 	%r9, %r8, %r7;
	setp.lt.s32 	%p2, %r9, 1;
	@%p2 bra 	$L__BB18_8;
	add.s32 	%r59, %r7, %r2;
	setp.ge.s32 	%p3, %r59, %r8;
	mov.f64 	%fd50, 0d0000000000000000;
	mov.f64 	%fd51, %fd50;
	@%p3 bra 	$L__BB18_6;
	mov.f64 	%fd46, 0d0000000000000000;
	mov.f64 	%fd47, %fd46;
	mov.f64 	%fd48, %fd46;
	mov.f64 	%fd49, %fd46;
$L__BB18_5:
	mul.wide.s32 	%rd5, %r59, 8;
	add.s64 	%rd6, %rd2, %rd5;
	ld.global.nc.u64 	%rd7, [%rd6];
	cvt.rn.f64.s64 	%fd15, %rd7;
	sub.f64 	%fd16, %fd15, %fd47;
	add.f64 	%fd50, %fd49, %fd16;
	sub.f64 	%fd17, %fd50, %fd49;
	sub.f64 	%fd47, %fd17, %fd16;
	mul.f64 	%fd18, %fd15, %fd15;
	sub.f64 	%fd19, %fd18, %fd46;
	add.f64 	%fd51, %fd48, %fd19;
	sub.f64 	%fd20, %fd51, %fd48;
	sub.f64 	%fd46, %fd20, %fd19;
	add.s32 	%r59, %r59, %r3;
	setp.lt.s32 	%p4, %r59, %r8;
	mov.f64 	%fd48, %fd51;
	mov.f64 	%fd49, %fd50;
	@%p4 bra 	$L__BB18_5;
$L__BB18_6:
	setp.ne.s32 	%p5, %r4, 0;
	// begin inline asm
	mov.b64 {%r18,%r19}, %fd50;
	// end inline asm
	shfl.sync.down.b32	%r21|%p6, %r19, 16, 31, -1;
	shfl.sync.down.b32	%r20|%p7, %r18, 16, 31, -1;
	// begin inline asm
	mov.b64 %fd22, {%r20,%r21};
	// end inline asm
	add.f64 	%fd23, %fd50, %fd22;
	// begin inline asm
	mov.b64 {%r22,%r23}, %fd23;
	// end inline asm
	shfl.sync.down.b32	%r25|%p8, %r23, 8, 31, -1;
	shfl.sync.down.b32	%r24|%p9, %r22, 8, 31, -1;
	// begin inline asm
	mov.b64 %fd24, {%r24,%r25};
	// end inline asm
	add.f64 	%fd25, %fd23, %fd24;
	// begin inline asm
	mov.b64 {%r26,%r27}, %fd25;
	// end inline asm
	shfl.sync.down.b32	%r29|%p10, %r27, 4, 31, -1;
	shfl.sync.down.b32	%r28|%p11, %r26, 4, 31, -1;
	// begin inline asm
	mov.b64 %fd26, {%r28,%r29};
	// end inline asm
	add.f64 	%fd27, %fd25, %fd26;
	// begin inline asm
	mov.b64 {%r30,%r31}, %fd27;
	// end inline asm
	shfl.sync.down.b32	%r33|%p12, %r31, 2, 31, -1;
	shfl.sync.down.b32	%r32|%p13, %r30, 2, 31, -1;
	// begin inline asm
	mov.b64 %fd28, {%r32,%r33};
	// end inline asm
	add.f64 	%fd29, %fd27, %fd28;
	// begin inline asm
	mov.b64 {%r34,%r35}, %fd29;
	// end inline asm
	shfl.sync.down.b32	%r37|%p14, %r35, 1, 31, -1;
	shfl.sync.down.b32	%r36|%p15, %r34, 1, 31, -1;
	// begin inline asm
	mov.b64 %fd30, {%r36,%r37};
	// end inline asm
	add.f64 	%fd11, %fd29, %fd30;
	// begin inline asm
	mov.b64 {%r38,%r39}, %fd51;
	// end inline asm
	shfl.sync.down.b32	%r41|%p16, %r39, 16, 31, -1;
	shfl.sync.down.b32	%r40|%p17, %r38, 16, 31, -1;
	// begin inline asm
	mov.b64 %fd32, {%r40,%r41};
	// end inline asm
	add.f64 	%fd33, %fd51, %fd32;
	// begin inline asm
	mov.b64 {%r42,%r43}, %fd33;
	// end inline asm
	shfl.sync.down.b32	%r45|%p18, %r43, 8, 31, -1;
	shfl.sync.down.b32	%r44|%p19, %r42, 8, 31, -1;
	// begin inline asm
	mov.b64 %fd34, {%r44,%r45};
	// end inline asm
	add.f64 	%fd35, %fd33, %fd34;
	// begin inline asm
	mov.b64 {%r46,%r47}, %fd35;
	// end inline asm
	shfl.sync.down.b32	%r49|%p20, %r47, 4, 31, -1;
	shfl.sync.down.b32	%r48|%p21, %r46, 4, 31, -1;
	// begin inline asm
	mov.b64 %fd36, {%r48,%r49};
	// end inline asm
	add.f64 	%fd37, %fd35, %fd36;
	// begin inline asm
	mov.b64 {%r50,%r51}, %fd37;
	// end inline asm
	shfl.sync.down.b32	%r53|%p22, %r51, 2, 31, -1;
	shfl.sync.down.b32	%r52|%p23, %r50, 2, 31, -1;
	// begin inline asm
	mov.b64 %fd38, {%r52,%r53};
	// end inline asm
	add.f64 	%fd39, %fd37, %fd38;
	// begin inline asm
	mov.b64 {%r54,%r55}, %fd39;
	// end inline asm
	shfl.sync.down.b32	%r57|%p24, %r55, 1, 31, -1;
	shfl.sync.down.b32	%r56|%p25, %r54, 1, 31, -1;
	// begin inline asm
	mov.b64 %fd40, {%r56,%r57};
	// end inline asm
	add.f64 	%fd12, %fd39, %fd40;
	@%p5 bra 	$L__BB18_8;
	mul.wide.s32 	%rd8, %r58, 4;
	add.s64 	%rd9, %rd1, %rd8;
	cvt.rn.f64.u32 	%fd41, %r9;
	div.rn.f64 	%fd42, %fd12, %fd41;
	div.rn.f64 	%fd43, %fd11, %fd41;
	mul.f64 	%fd44, %fd43, %fd43;
	sub.f64 	%fd45, %fd42, %fd44;
	cvt.rn.f32.f64 	%f1, %fd45;
	atom.global.add.f32 	%f2, [%rd9], %f1;
$L__BB18_8:
	add.s32 	%r58, %r58, %r5;
	setp.lt.s32 	%p26, %r58, %r16;
	@%p26 bra 	$L__BB18_2;
$L__BB18_9:
	ret;

}
	// .globl	_Z20createPartitionsFastIxEviiPKfiPiS2_S2_S1_PKiii
.visible .entry _Z20createPartitionsFastIxEviiPKfiPiS2_S2_S1_PKiii(
	.param .u32 _Z20createPartitionsFastIxEviiPKfiPiS2_S2_S1_PKiii_param_0,
	.param .u32 _Z20createPartitionsFastIxEviiPKfiPiS2_S2_S1_PKiii_param_1,
	.param .u64 .ptr .align 1 _Z20createPartitionsFastIxEviiPKfiPiS2_S2_S1_PKiii_param_2,
	.param .u32 _Z20createPartitionsFastIxEviiPKfiPiS2_S2_S1_PKiii_param_3,
	.param .u64 .ptr .align 1 _Z20createPartitionsFastIxEviiPKfiPiS2_S2_S1_PKiii_param_4,
	.param .u64 .ptr .align 1 _Z20createPartitionsFastIxEviiPKfiPiS2_S2_S1_PKiii_param_5,
	.param .u64 .ptr .align 1 _Z20createPartitionsFastIxEviiPKfiPiS2_S2_S1_PKiii_param_6,
	.param .u64 .ptr .align 1 _Z20createPartitionsFastIxEviiPKfiPiS2_S2_S1_PKiii_param_7,
	.param .u64 .ptr .align 1 _Z20createPartitionsFastIxEviiPKfiPiS2_S2_S1_PKiii_param_8,
	.param .u32 _Z20createPartitionsFastIxEviiPKfiPiS2_S2_S1_PKiii_param_9,
	.param .u32 _Z20createPartitionsFastIxEviiPKfiPiS2_S2_S1_PKiii_param_10
)
{
	.reg .pred 	%p<17>;
	.reg .b32 	%r<49>;
	.reg .b32 	%f<3>;
	.reg .b64 	%rd<27>;

	ld.param.u32 	%r25, [_Z20createPartitionsFastIxEviiPKfiPiS2_S2_S1_PKiii_param_0];
	ld.param.u32 	%r26, [_Z20createPartitionsFastIxEviiPKfiPiS2_S2_S1_PKiii_param_1];
	ld.param.u64 	%rd7, [_Z20createPartitionsFastIxEviiPKfiPiS2_S2_S1_PKiii_param_2];
	ld.param.u32 	%r27, [_Z20createPartitionsFastIxEviiPKfiPiS2_S2_S1_PKiii_param_3];
	ld.param.u64 	%rd9, [_Z20createPartitionsFastIxEviiPKfiPiS2_S2_S1_PKiii_param_4];
	ld.param.u64 	%rd10, [_Z20createPartitionsFastIxEviiPKfiPiS2_S2_S1_PKiii_param_5];
	ld.param.u64 	%rd11, [_Z20createPartitionsFastIxEviiPKfiPiS2_S2_S1_PKiii_param_6];
	ld.param.u64 	%rd8, [_Z20createPartitionsFastIxEviiPKfiPiS2_S2_S1_PKiii_param_7];
	ld.param.u64 	%rd12, [_Z20createPartitionsFastIxEviiPKfiPiS2_S2_S1_PKiii_param_8];
	ld.param.u32 	%r28, [_Z20createPartitionsFastIxEviiPKfiPiS2_S2_S1_PKiii_param_9];
	ld.param.u32 	%r29, [_Z20createPartitionsFastIxEviiPKfiPiS2_S2_S1_PKiii_param_10];
	cvta.to.global.u64 	%rd1, %rd10;
	cvta.to.global.u64 	%rd2, %rd9;
	cvta.to.global.u64 	%rd3, %rd11;
	cvta.to.global.u64 	%rd4, %rd12;
	mov.u32 	%r30, %ctaid.x;
	mov.u32 	%r1, %ntid.x;
	mov.u32 	%r31, %tid.x;
	mad.lo.s32 	%r43, %r30, %r1, %r31;
	setp.ge.s32 	%p1, %r43, %r27;
	@%p1 bra 	$L__BB19_17;
	mul.lo.s32 	%r3, %r29, %r26;
	mul.wide.s32 	%rd13, %r28, 4;
	add.s64 	%rd14, %rd4, %rd13;
	ld.global.nc.u32 	%r4, [%rd14];
	setp.lt.s32 	%p2, %r28, 1;
	shr.s32 	%r32, %r25, 31;
	shr.u32 	%r33, %r32, 25;
	add.s32 	%r34, %r25, %r33;
	shr.s32 	%r5, %r34, 7;
	mov.u32 	%r35, %nctaid.x;
	mul.lo.s32 	%r6, %r1, %r35;
	@%p2 bra 	$L__BB19_12;
	cvta.to.global.u64 	%rd5, %rd7;
	cvta.to.global.u64 	%rd6, %rd8;
$L__BB19_3:
	mul.wide.s32 	%rd18, %r43, 4;
	add.s64 	%rd19, %rd5, %rd18;
	ld.global.nc.f32 	%f1, [%rd19];
	mul.lo.s32 	%r46, %r3, %r43;
	add.s32 	%r40, %r46, %r3;
	min.s32 	%r9, %r40, %r25;
	mov.b32 	%r44, 0;
$L__BB19_4:
	mul.wide.u32 	%rd20, %r44, 4;
	add.s64 	%rd21, %rd6, %rd20;
	ld.global.nc.f32 	%f2, [%rd21];
	setp.lt.f32 	%p9, %f1, %f2;
	@%p9 bra 	$L__BB19_6;
	add.s32 	%r44, %r44, 1;
	setp.eq.s32 	%p10, %r44, %r28;
	mov.u32 	%r45, %r4;
	@%p10 bra 	$L__BB19_7;
	bra.uni 	$L__BB19_4;
$L__BB19_6:
	add.s64 	%rd23, %rd4, %rd20;
	ld.global.nc.u32 	%r45, [%rd23];
$L__BB19_7:
	setp.lt.s32 	%p11, %r45, 1;
	setp.ge.s32 	%p12, %r46, %r9;
	or.pred  	%p13, %p11, %p12;
	@%p13 bra 	$L__BB19_11;
$L__BB19_8:
	atom.global.add.u32 	%r15, [%rd3], 1;
	setp.ge.s32 	%p14, %r15, %r5;
	@%p14 bra 	$L__BB19_10;
	mul.wide.s32 	%rd24, %r15, 4;
	add.s64 	%rd25, %rd2, %rd24;
	st.global.u32 	[%rd25], %r46;
	add.s32 	%r41, %r46, %r45;
	min.s32 	%r42, %r41, %r25;
	add.s64 	%rd26, %rd1, %rd24;
	st.global.u32 	[%rd26], %r42;
$L__BB19_10:
	add.s32 	%r46, %r46, %r45;
	setp.lt.s32 	%p15, %r46, %r9;
	@%p15 bra 	$L__BB19_8;
$L__BB19_11:
	add.s32 	%r43, %r43, %r6;
	setp.lt.s32 	%p16, %r43, %r27;
	@%p16 bra 	$L__BB19_3;
	bra.uni 	$L__BB19_17;
$L__BB19_12:
	setp.lt.s32 	%p3, %r4, 1;
	mul.lo.s32 	%r48, %r3, %r43;
	add.s32 	%r36, %r48, %r3;
	min.s32 	%r20, %r36, %r25;
	setp.ge.s32 	%p4, %r48, %r20;
	or.pred  	%p5, %p3, %p4;
	@%p5 bra 	$L__BB19_16;
$L__BB19_13:
	atom.global.add.u32 	%r22, [%rd3], 1;
	setp.ge.s32 	%p6, %r22, %r5;
	@%p6 bra 	$L__BB19_15;
	mul.wide.s32 	%rd15, %r22, 4;
	add.s64 	%rd16, %rd2, %rd15;
	st.global.u32 	[%rd16], %r48;
	add.s32 	%r37, %r48, %r4;
	min.s32 	%r38, %r37, %r25;
	add.s64 	%rd17, %rd1, %rd15;
	st.global.u32 	[%rd17], %r38;
$L__BB19_15:
	add.s32 	%r48, %r48, %r4;
	setp.lt.s32 	%p7, %r48, %r20;
	@%p7 bra 	$L__BB19_13;
$L__BB19_16:
	add.s32 	%r43, %r43, %r6;
	setp.lt.s32 	%p8, %r43, %r27;
	@%p8 bra 	$L__BB19_12;
$L__BB19_17:
	ret;

}
	// .globl	_Z30fitPartitionsBatched_OptimizedIxEvPKT_PKiS4_PiPdS6_S5_PxS6_i
.visible .entry _Z30fitPartitionsBatched_OptimizedIxEvPKT_PKiS4_PiPdS6_S5_PxS6_i(
	.param .u64 .ptr .align 1 _Z30fitPartitionsBatched_OptimizedIxEvPKT_PKiS4_PiPdS6_S5_PxS6_i_param_0,
	.param .u64 .ptr .align 1 _Z30fitPartitionsBatched_OptimizedIxEvPKT_PKiS4_PiPdS6_S5_PxS6_i_param_1,
	.param .u64 .ptr .align 1 _Z30fitPartitionsBatched_OptimizedIxEvPKT_PKiS4_PiPdS6_S5_PxS6_i_param_2,
	.param .u64 .ptr .align 1 _Z30fitPartitionsBatched_OptimizedIxEvPKT_PKiS4_PiPdS6_S5_PxS6_i_param_3,
	.param .u64 .ptr .align 1 _Z30fitPartitionsBatched_OptimizedIxEvPKT_PKiS4_PiPdS6_S5_PxS6_i_param_4,
	.param .u64 .ptr .align 1 _Z30fitPartitionsBatched_OptimizedIxEvPKT_PKiS4_PiPdS6_S5_PxS6_i_param_5,
	.param .u64 .ptr .align 1 _Z30fitPartitionsBatched_OptimizedIxEvPKT_PKiS4_PiPdS6_S5_PxS6_i_param_6,
	.param .u64 .ptr .align 1 _Z30fitPartitionsBatched_OptimizedIxEvPKT_PKiS4_PiPdS6_S5_PxS6_i_param_7,
	.param .u64 .ptr .align 1 _Z30fitPartitionsBatched_OptimizedIxEvPKT_PKiS4_PiPdS6_S5_PxS6_i_param_8,
	.param .u32 _Z30fitPartitionsBatched_OptimizedIxEvPKT_PKiS4_PiPdS6_S5_PxS6_i_param_9
)
{
	.reg .pred 	%p<130>;
	.reg .b32 	%r<254>;
	.reg .b64 	%rd<97>;
	.reg .b64 	%fd<165>;
	// demoted variable
	.shared .align 8 .f64 _ZZ30fitPartitionsBatched_OptimizedIxEvPKT_PKiS4_PiPdS6_S5_PxS6_iE8s_theta1;
	// demoted variable
	.shared .align 4 .u32 _ZZ30fitPartitionsBatched_OptimizedIxEvPKT_PKiS4_PiPdS6_S5_PxS6_iE19s_has_overflow_flag;
	ld.param.u64 	%rd21, [_Z30fitPartitionsBatched_OptimizedIxEvPKT_PKiS4_PiPdS6_S5_PxS6_i_param_0];
	ld.param.u64 	%rd22, [_Z30fitPartitionsBatched_OptimizedIxEvPKT_PKiS4_PiPdS6_S5_PxS6_i_param_3];
	ld.param.u64 	%rd23, [_Z30fitPartitionsBatched_OptimizedIxEvPKT_PKiS4_PiPdS6_S5_PxS6_i_param_4];
	ld.param.u64 	%rd24, [_Z30fitPartitionsBatched_OptimizedIxEvPKT_PKiS4_PiPdS6_S5_PxS6_i_param_5];
	ld.param.u64 	%rd19, [_Z30fitPartitionsBatched_OptimizedIxEvPKT_PKiS4_PiPdS6_S5_PxS6_i_param_6];
	ld.param.u64 	%rd20, [_Z30fitPartitionsBatched_OptimizedIxEvPKT_PKiS4_PiPdS6_S5_PxS6_i_param_7];
	ld.param.u64 	%rd25, [_Z30fitPartitionsBatched_OptimizedIxEvPKT_PKiS4_PiPdS6_S5_PxS6_i_param_8];
	ld.param.u32 	%r13, [_Z30fitPartitionsBatched_OptimizedIxEvPKT_PKiS4_PiPdS6_S5_PxS6_i_param_9];
	cvta.to.global.u64 	%rd1, %rd25;
	cvta.to.global.u64 	%rd2, %rd20;
	cvta.to.global.u64 	%rd3, %rd19;
	cvta.to.global.u64 	%rd4, %rd24;
	cvta.to.global.u64 	%rd5, %rd23;
	cvta.to.global.u64 	%rd6, %rd22;
	cvta.to.global.u64 	%rd7, %rd21;
	mov.u32 	%r1, %ctaid.x;
	setp.ge.s32 	%p1, %r1, %r13;
	@%p1 bra 	$L__BB20_50;
	ld.param.u64 	%rd91, [_Z30fitPartitionsBatched_OptimizedIxEvPKT_PKiS4_PiPdS6_S5_PxS6_i_param_2];
	ld.param.u64 	%rd90, [_Z30fitPartitionsBatched_OptimizedIxEvPKT_PKiS4_PiPdS6_S5_PxS6_i_param_1];
	cvta.to.global.u64 	%rd26, %rd90;
	cvta.to.global.u64 	%rd27, %rd91;
	mul.wide.u32 	%rd28, %r1, 4;
	add.s64 	%rd29, %rd26, %rd28;
	ld.global.nc.u32 	%r2, [%rd29];
	add.s64 	%rd30, %rd27, %rd28;
	ld.global.nc.u32 	%r14, [%rd30];
	sub.s32 	%r3, %r14, %r2;
	mov.u32 	%r4, %tid.x;
	setp.ne.s32 	%p2, %r4, 0;
	@%p2 bra 	$L__BB20_3;
	mov.b32 	%r15, 0;
	st.shared.u32 	[_ZZ30fitPartitionsBatched_OptimizedIxEvPKT_PKiS4_PiPdS6_S5_PxS6_iE19s_has_overflow_flag], %r15;
$L__BB20_3:
	bar.sync 	0;
	setp.lt.s32 	%p3, %r3, 1;
	@%p3 bra 	$L__BB20_34;
	bar.sync 	0;
	ld.shared.u32 	%r16, [_ZZ30fitPartitionsBatched_OptimizedIxEvPKT_PKiS4_PiPdS6_S5_PxS6_iE19s_has_overflow_flag];
	setp.eq.s32 	%p4, %r16, 0;
	@%p4 bra 	$L__BB20_5;
	bra.uni 	$L__BB20_36;
$L__BB20_5:
	setp.ge.u32 	%p6, %r4, %r3;
	mov.f64 	%fd152, 0d0000000000000000;
	mov.f64 	%fd153, %fd152;
	mov.f64 	%fd154, %fd152;
	mov.f64 	%fd155, %fd152;
	@%p6 bra 	$L__BB20_8;
	mov.f64 	%fd155, 0d0000000000000000;
	mov.u32 	%r20, %ntid.x;
	mov.u32 	%r252, %r4;
	mov.f64 	%fd154, %fd155;
	mov.f64 	%fd153, %fd155;
	mov.f64 	%fd152, %fd155;
$L__BB20_7:
	cvt.rn.f64.s32 	%fd43, %r252;
	add.s32 	%r19, %r252, %r2;
	mul.wide.s32 	%rd42, %r19, 8;
	add.s64 	%rd43, %rd7, %rd42;
	ld.global.nc.u64 	%rd44, [%rd43];
	cvt.rn.f64.s64 	%fd44, %rd44;
	add.f64 	%fd152, %fd152, %fd43;
	add.f64 	%fd153, %fd153, %fd44;
	fma.rn.f64 	%fd154, %fd43, %fd43, %fd154;
	fma.rn.f64 	%fd155, %fd43, %fd44, %fd155;
	add.s32 	%r252, %r252, %r20;
	setp.lt.s32 	%p7, %r252, %r3;
	@%p7 bra 	$L__BB20_7;
$L__BB20_8:
	and.b32  	%r7, %r4, 31;
	// begin inline asm
	mov.b64 {%r21,%r22}, %fd152;
	// end inline asm
	shfl.sync.down.b32	%r24|%p8, %r22, 16, 31, -1;
	shfl.sync.down.b32	%r23|%p9, %r21, 16, 31, -1;
	// begin inline asm
	mov.b64 %fd46, {%r23,%r24};
	// end inline asm
	add.f64 	%fd47, %fd152, %fd46;
	// begin inline asm
	mov.b64 {%r25,%r26}, %fd47;
	// end inline asm
	shfl.sync.down.b32	%r28|%p10, %r26, 8, 31, -1;
	shfl.sync.down.b32	%r27|%p11, %r25, 8, 31, -1;
	// begin inline asm
	mov.b64 %fd48, {%r27,%r28};
	// end inline asm
	add.f64 	%fd49, %fd47, %fd48;
	// begin inline asm
	mov.b64 {%r29,%r30}, %fd49;
	// end inline asm
	shfl.sync.down.b32	%r32|%p12, %r30, 4, 31, -1;
	shfl.sync.down.b32	%r31|%p13, %r29, 4, 31, -1;
	// begin inline asm
	mov.b64 %fd50, {%r31,%r32};
	// end inline asm
	add.f64 	%fd51, %fd49, %fd50;
	// begin inline asm
	mov.b64 {%r33,%r34}, %fd51;
	// end inline asm
	shfl.sync.down.b32	%r36|%p14, %r34, 2, 31, -1;
	shfl.sync.down.b32	%r35|%p15, %r33, 2, 31, -1;
	// begin inline asm
	mov.b64 %fd52, {%r35,%r36};
	// end inline asm
	add.f64 	%fd53, %fd51, %fd52;
	// begin inline asm
	mov.b64 {%r37,%r38}, %fd53;
	// end inline asm
	shfl.sync.down.b32	%r40|%p16, %r38, 1, 31, -1;
	shfl.sync.down.b32	%r39|%p17, %r37, 1, 31, -1;
	// begin inline asm
	mov.b64 %fd54, {%r39,%r40};
	// end inline asm
	add.f64 	%fd13, %fd53, %fd54;
	setp.ne.s32 	%p18, %r7, 0;
	shr.u32 	%r8, %r4, 2;
	@%p18 bra 	$L__BB20_10;
	mov.u32 	%r41, _ZZ14blockReduceSumdE6shared;
	add.s32 	%r42, %r41, %r8;
	st.shared.f64 	[%r42], %fd13;
$L__BB20_10:
	bar.sync 	0;
	mov.u32 	%r9, %ntid.x;
	shr.u32 	%r10, %r9, 5;
	setp.ge.u32 	%p19, %r4, %r10;
	mov.f64 	%fd157, 0d0000000000000000;
	@%p19 bra 	$L__BB20_12;
	shl.b32 	%r43, %r7, 3;
	mov.u32 	%r44, _ZZ14blockReduceSumdE6shared;
	add.s32 	%r45, %r44, %r43;
	ld.shared.f64 	%fd157, [%r45];
$L__BB20_12:
	setp.gt.u32 	%p20, %r4, 31;
	@%p20 bra 	$L__BB20_14;
	// begin inline asm
	mov.b64 {%r46,%r47}, %fd157;
	// end inline asm
	shfl.sync.down.b32	%r49|%p21, %r47, 16, 31, -1;
	shfl.sync.down.b32	%r48|%p22, %r46, 16, 31, -1;
	// begin inline asm
	mov.b64 %fd57, {%r48,%r49};
	// end inline asm
	add.f64 	%fd58, %fd157, %fd57;
	// begin inline asm
	mov.b64 {%r50,%r51}, %fd58;
	// end inline asm
	shfl.sync.down.b32	%r53|%p23, %r51, 8, 31, -1;
	shfl.sync.down.b32	%r52|%p24, %r50, 8, 31, -1;
	// begin inline asm
	mov.b64 %fd59, {%r52,%r53};
	// end inline asm
	add.f64 	%fd60, %fd58, %fd59;
	// begin inline asm
	mov.b64 {%r54,%r55}, %fd60;
	// end inline asm
	shfl.sync.down.b32	%r57|%p25, %r55, 4, 31, -1;
	shfl.sync.down.b32	%r56|%p26, %r54, 4, 31, -1;
	// begin inline asm
	mov.b64 %fd61, {%r56,%r57};
	// end inline asm
	add.f64 	%fd62, %fd60, %fd61;
	// begin inline asm
	mov.b64 {%r58,%r59}, %fd62;
	// end inline asm
	shfl.sync.down.b32	%r61|%p27, %r59, 2, 31, -1;
	shfl.sync.down.b32	%r60|%p28, %r58, 2, 31, -1;
	// begin inline asm
	mov.b64 %fd63, {%r60,%r61};
	// end inline asm
	add.f64 	%fd64, %fd62, %fd63;
	// begin inline asm
	mov.b64 {%r62,%r63}, %fd64;
	// end inline asm
	shfl.sync.down.b32	%r65|%p29, %r63, 1, 31, -1;
	shfl.sync.down.b32	%r64|%p30, %r62, 1, 31, -1;
	// begin inline asm
	mov.b64 %fd65, {%r64,%r65};
	// end inline asm
	add.f64 	%fd157, %fd64, %fd65;
$L__BB20_14:
	setp.ne.s32 	%p31, %r7, 0;
	// begin inline asm
	mov.b64 {%r66,%r67}, %fd153;
	// end inline asm
	shfl.sync.down.b32	%r69|%p32, %r67, 16, 31, -1;
	shfl.sync.down.b32	%r68|%p33, %r66, 16, 31, -1;
	// begin inline asm
	mov.b64 %fd67, {%r68,%r69};
	// end inline asm
	add.f64 	%fd68, %fd153, %fd67;
	// begin inline asm
	mov.b64 {%r70,%r71}, %fd68;
	// end inline asm
	shfl.sync.down.b32	%r73|%p34, %r71, 8, 31, -1;
	shfl.sync.down.b32	%r72|%p35, %r70, 8, 31, -1;
	// begin inline asm
	mov.b64 %fd69, {%r72,%r73};
	// end inline asm
	add.f64 	%fd70, %fd68, %fd69;
	// begin inline asm
	mov.b64 {%r74,%r75}, %fd70;
	// end inline asm
	shfl.sync.down.b32	%r77|%p36, %r75, 4, 31, -1;
	shfl.sync.down.b32	%r76|%p37, %r74, 4, 31, -1;
	// begin inline asm
	mov.b64 %fd71, {%r76,%r77};
	// end inline asm
	add.f64 	%fd72, %fd70, %fd71;
	// begin inline asm
	mov.b64 {%r78,%r79}, %fd72;
	// end inline asm
	shfl.sync.down.b32	%r81|%p38, %r79, 2, 31, -1;
	shfl.sync.down.b32	%r80|%p39, %r78, 2, 31, -1;
	// begin inline asm
	mov.b64 %fd73, {%r80,%r81};
	// end inline asm
	add.f64 	%fd74, %fd72, %fd73;
	// begin inline asm
	mov.b64 {%r82,%r83}, %fd74;
	// end inline asm
	shfl.sync.down.b32	%r85|%p40, %r83, 1, 31, -1;
	shfl.sync.down.b32	%r84|%p41, %r82, 1, 31, -1;
	// begin inline asm
	mov.b64 %fd75, {%r84,%r85};
	// end inline asm
	add.f64 	%fd18, %fd74, %fd75;
	@%p31 bra 	$L__BB20_16;
	mov.u32 	%r86, _ZZ14blockReduceSumdE6shared;
	add.s32 	%r87, %r86, %r8;
	st.shared.f64 	[%r87], %fd18;
$L__BB20_16:
	setp.ge.u32 	%p42, %r4, %r10;
	bar.sync 	0;
	mov.f64 	%fd159, 0d0000000000000000;
	@%p42 bra 	$L__BB20_18;
	shl.b32 	%r88, %r7, 3;
	mov.u32 	%r89, _ZZ14blockReduceSumdE6shared;
	add.s32 	%r90, %r89, %r88;
	ld.shared.f64 	%fd159, [%r90];
$L__BB20_18:
	setp.gt.u32 	%p43, %r4, 31;
	@%p43 bra 	$L__BB20_20;
	// begin inline asm
	mov.b64 {%r91,%r92}, %fd159;
	// end inline asm
	shfl.sync.down.b32	%r94|%p44, %r92, 16, 31, -1;
	shfl.sync.down.b32	%r93|%p45, %r91, 16, 31, -1;
	// begin inline asm
	mov.b64 %fd78, {%r93,%r94};
	// end inline asm
	add.f64 	%fd79, %fd159, %fd78;
	// begin inline asm
	mov.b64 {%r95,%r96}, %fd79;
	// end inline asm
	shfl.sync.down.b32	%r98|%p46, %r96, 8, 31, -1;
	shfl.sync.down.b32	%r97|%p47, %r95, 8, 31, -1;
	// begin inline asm
	mov.b64 %fd80, {%r97,%r98};
	// end inline asm
	add.f64 	%fd81, %fd79, %fd80;
	// begin inline asm
	mov.b64 {%r99,%r100}, %fd81;
	// end inline asm
	shfl.sync.down.b32	%r102|%p48, %r100, 4, 31, -1;
	shfl.sync.down.b32	%r101|%p49, %r99, 4, 31, -1;
	// begin inline asm
	mov.b64 %fd82, {%r101,%r102};
	// end inline asm
	add.f64 	%fd83, %fd81, %fd82;
	// begin inline asm
	mov.b64 {%r103,%r104}, %fd83;
	// end inline asm
	shfl.sync.down.b32	%r106|%p50, %r104, 2, 31, -1;
	shfl.sync.down.b32	%r105|%p51, %r103, 2, 31, -1;
	// begin inline asm
	mov.b64 %fd84, {%r105,%r106};
	// end inline asm
	add.f64 	%fd85, %fd83, %fd84;
	// begin inline asm
	mov.b64 {%r107,%r108}, %fd85;
	// end inline asm
	shfl.sync.down.b32	%r110|%p52, %r108, 1, 31, -1;
	shfl.sync.down.b32	%r109|%p53, %r107, 1, 31, -1;
	// begin inline asm
	mov.b64 %fd86, {%r109,%r110};
	// end inline asm
	add.f64 	%fd159, %fd85, %fd86;
$L__BB20_20:
	setp.ne.s32 	%p54, %r7, 0;
	// begin inline asm
	mov.b64 {%r111,%r112}, %fd154;
	// end inline asm
	shfl.sync.down.b32	%r114|%p55, %r112, 16, 31, -1;
	shfl.sync.down.b32	%r113|%p56, %r111, 16, 31, -1;
	// begin inline asm
	mov.b64 %fd88, {%r113,%r114};
	// end inline asm
	add.f64 	%fd89, %fd154, %fd88;
	// begin inline asm
	mov.b64 {%r115,%r116}, %fd89;
	// end inline asm
	shfl.sync.down.b32	%r118|%p57, %r116, 8, 31, -1;
	shfl.sync.down.b32	%r117|%p58, %r115, 8, 31, -1;
	// begin inline asm
	mov.b64 %fd90, {%r117,%r118};
	// end inline asm
	add.f64 	%fd91, %fd89, %fd90;
	// begin inline asm
	mov.b64 {%r119,%r120}, %fd91;
	// end inline asm
	shfl.sync.down.b32	%r122|%p59, %r120, 4, 31, -1;
	shfl.sync.down.b32	%r121|%p60, %r119, 4, 31, -1;
	// begin inline asm
	mov.b64 %fd92, {%r121,%r122};
	// end inline asm
	add.f64 	%fd93, %fd91, %fd92;
	// begin inline asm
	mov.b64 {%r123,%r124}, %fd93;
	// end inline asm
	shfl.sync.down.b32	%r126|%p61, %r124, 2, 31, -1;
	shfl.sync.down.b32	%r125|%p62, %r123, 2, 31, -1;
	// begin inline asm
	mov.b64 %fd94, {%r125,%r126};
	// end inline asm
	add.f64 	%fd95, %fd93, %fd94;
	// begin inline asm
	mov.b64 {%r127,%r128}, %fd95;
	// end inline asm
	shfl.sync.down.b32	%r130|%p63, %r128, 1, 31, -1;
	shfl.sync.down.b32	%r129|%p64, %r127, 1, 31, -1;
	// begin inline asm
	mov.b64 %fd96, {%r129,%r130};
	// end inline asm
	add.f64 	%fd23, %fd95, %fd96;
	@%p54 bra 	$L__BB20_22;
	mov.u32 	%r131, _ZZ14blockReduceSumdE6shared;
	add.s32 	%r132, %r131, %r8;
	st.shared.f64 	[%r132], %fd23;
$L__BB20_22:
	setp.ge.u32 	%p65, %r4, %r10;
	bar.sync 	0;
	mov.f64 	%fd161, 0d0000000000000000;
	@%p65 bra 	$L__BB20_24;
	shl.b32 	%r133, %r7, 3;
	mov.u32 	%r134, _ZZ14blockReduceSumdE6shared;
	add.s32 	%r135, %r134, %r133;
	ld.shared.f64 	%fd161, [%r135];
$L__BB20_24:
	setp.gt.u32 	%p66, %r4, 31;
	@%p66 bra 	$L__BB20_26;
	// begin inline asm
	mov.b64 {%r136,%r137}, %fd161;
	// end inline asm
	shfl.sync.down.b32	%r139|%p67, %r137, 16, 31, -1;
	shfl.sync.down.b32	%r138|%p68, %r136, 16, 31, -1;
	// begin inline asm
	mov.b64 %fd99, {%r138,%r139};
	// end inline asm
	add.f64 	%fd100, %fd161, %fd99;
	// begin inline asm
	mov.b64 {%r140,%r141}, %fd100;
	// end inline asm
	shfl.sync.down.b32	%r143|%p69, %r141, 8, 31, -1;
	shfl.sync.down.b32	%r142|%p70, %r140, 8, 31, -1;
	// begin inline asm
	mov.b64 %fd101, {%r142,%r143};
	// end inline asm
	add.f64 	%fd102, %fd100, %fd101;
	// begin inline asm
	mov.b64 {%r144,%r145}, %fd102;
	// end inline asm
	shfl.sync.down.b32	%r147|%p71, %r145, 4, 31, -1;
	shfl.sync.down.b32	%r146|%p72, %r144, 4, 31, -1;
	// begin inline asm
	mov.b64 %fd103, {%r146,%r147};
	// end inline asm
	add.f64 	%fd104, %fd102, %fd103;
	// begin inline asm
	mov.b64 {%r148,%r149}, %fd104;
	// end inline asm
	shfl.sync.down.b32	%r151|%p73, %r149, 2, 31, -1;
	shfl.sync.down.b32	%r150|%p74, %r148, 2, 31, -1;
	// begin inline asm
	mov.b64 %fd105, {%r150,%r151};
	// end inline asm
	add.f64 	%fd106, %fd104, %fd105;
	// begin inline asm
	mov.b64 {%r152,%r153}, %fd106;
	// end inline asm
	shfl.sync.down.b32	%r155|%p75, %r153, 1, 31, -1;
	shfl.sync.down.b32	%r154|%p76, %r152, 1, 31, -1;
	// begin inline asm
	mov.b64 %fd107, {%r154,%r155};
	// end inline asm
	add.f64 	%fd161, %fd106, %fd107;
$L__BB20_26:
	setp.ne.s32 	%p77, %r7, 0;
	// begin inline asm
	mov.b64 {%r156,%r157}, %fd155;
	// end inline asm
	shfl.sync.down.b32	%r159|%p78, %r157, 16, 31, -1;
	shfl.sync.down.b32	%r158|%p79, %r156, 16, 31, -1;
	// begin inline asm
	mov.b64 %fd109, {%r158,%r159};
	// end inline asm
	add.f64 	%fd110, %fd155, %fd109;
	// begin inline asm
	mov.b64 {%r160,%r161}, %fd110;
	// end inline asm
	shfl.sync.down.b32	%r163|%p80, %r161, 8, 31, -1;
	shfl.sync.down.b32	%r162|%p81, %r160, 8, 31, -1;
	// begin inline asm
	mov.b64 %fd111, {%r162,%r163};
	// end inline asm
	add.f64 	%fd112, %fd110, %fd111;
	// begin inline asm
	mov.b64 {%r164,%r165}, %fd112;
	// end inline asm
	shfl.sync.down.b32	%r167|%p82, %r165, 4, 31, -1;
	shfl.sync.down.b32	%r166|%p83, %r164, 4, 31, -1;
	// begin inline asm
	mov.b64 %fd113, {%r166,%r167};
	// end inline asm
	add.f64 	%fd114, %fd112, %fd113;
	// begin inline asm
	mov.b64 {%r168,%r169}, %fd114;
	// end inline asm
	shfl.sync.down.b32	%r171|%p84, %r169, 2, 31, -1;
	shfl.sync.down.b32	%r170|%p85, %r168, 2, 31, -1;
	// begin inline asm
	mov.b64 %fd115, {%r170,%r171};
	// end inline asm
	add.f64 	%fd116, %fd114, %fd115;
	// begin inline asm
	mov.b64 {%r172,%r173}, %fd116;
	// end inline asm
	shfl.sync.down.b32	%r175|%p86, %r173, 1, 31, -1;
	shfl.sync.down.b32	%r174|%p87, %r172, 1, 31, -1;
	// begin inline asm
	mov.b64 %fd117, {%r174,%r175};
	// end inline asm
	add.f64 	%fd28, %fd116, %fd117;
	@%p77 bra 	$L__BB20_28;
	mov.u32 	%r176, _ZZ14blockReduceSumdE6shared;
	add.s32 	%r177, %r176, %r8;
	st.shared.f64 	[%r177], %fd28;
$L__BB20_28:
	setp.ge.u32 	%p88, %r4, %r10;
	bar.sync 	0;
	mov.f64 	%fd162, 0d0000000000000000;
	@%p88 bra 	$L__BB20_30;
	shl.b32 	%r178, %r7, 3;
	mov.u32 	%r179, _ZZ14blockReduceSumdE6shared;
	add.s32 	%r180, %r179, %r178;
	ld.shared.f64 	%fd162, [%r180];
$L__BB20_30:
	setp.gt.u32 	%p89, %r4, 31;
	mul.wide.u32 	%rd45, %r1, 8;
	add.s64 	%rd8, %rd5, %rd45;
	add.s64 	%rd9, %rd4, %rd45;
	@%p89 bra 	$L__BB20_40;
	setp.ne.s32 	%p90, %r4, 0;
	// begin inline asm
	mov.b64 {%r181,%r182}, %fd162;
	// end inline asm
	shfl.sync.down.b32	%r184|%p91, %r182, 16, 31, -1;
	shfl.sync.down.b32	%r183|%p92, %r181, 16, 31, -1;
	// begin inline asm
	mov.b64 %fd120, {%r183,%r184};
	// end inline asm
	add.f64 	%fd121, %fd162, %fd120;
	// begin inline asm
	mov.b64 {%r185,%r186}, %fd121;
	// end inline asm
	shfl.sync.down.b32	%r188|%p93, %r186, 8, 31, -1;
	shfl.sync.down.b32	%r187|%p94, %r185, 8, 31, -1;
	// begin inline asm
	mov.b64 %fd122, {%r187,%r188};
	// end inline asm
	add.f64 	%fd123, %fd121, %fd122;
	// begin inline asm
	mov.b64 {%r189,%r190}, %fd123;
	// end inline asm
	shfl.sync.down.b32	%r192|%p95, %r190, 4, 31, -1;
	shfl.sync.down.b32	%r191|%p96, %r189, 4, 31, -1;
	// begin inline asm
	mov.b64 %fd124, {%r191,%r192};
	// end inline asm
	add.f64 	%fd125, %fd123, %fd124;
	// begin inline asm
	mov.b64 {%r193,%r194}, %fd125;
	// end inline asm
	shfl.sync.down.b32	%r196|%p97, %r194, 2, 31, -1;
	shfl.sync.down.b32	%r195|%p98, %r193, 2, 31, -1;
	// begin inline asm
	mov.b64 %fd126, {%r195,%r196};
	// end inline asm
	add.f64 	%fd127, %fd125, %fd126;
	// begin inline asm
	mov.b64 {%r197,%r198}, %fd127;
	// end inline asm
	shfl.sync.down.b32	%r200|%p99, %r198, 1, 31, -1;
	shfl.sync.down.b32	%r199|%p100, %r197, 1, 31, -1;
	// begin inline asm
	mov.b64 %fd128, {%r199,%r200};
	// end inline asm
	add.f64 	%fd31, %fd127, %fd128;
	@%p90 bra 	$L__BB20_40;
	cvt.rn.f64.u32 	%fd32, %r3;
	neg.f64 	%fd129, %fd157;
	mul.f64 	%fd130, %fd157, %fd129;
	fma.rn.f64 	%fd33, %fd32, %fd161, %fd130;
	abs.f64 	%fd131, %fd33;
	setp.leu.f64 	%p101, %fd131, 0d3DDB7CDFD9D7BDBB;
	@%p101 bra 	$L__BB20_38;
	neg.f64 	%fd133, %fd159;
	mul.f64 	%fd134, %fd157, %fd133;
	fma.rn.f64 	%fd135, %fd32, %fd31, %fd134;
	div.rn.f64 	%fd163, %fd135, %fd33;
	st.shared.f64 	[_ZZ30fitPartitionsBatched_OptimizedIxEvPKT_PKiS4_PiPdS6_S5_PxS6_iE8s_theta1], %fd163;
	neg.f64 	%fd136, %fd163;
	fma.rn.f64 	%fd159, %fd136, %fd157, %fd159;
	bra.uni 	$L__BB20_39;
$L__BB20_34:
	setp.ne.s32 	%p129, %r4, 0;
	@%p129 bra 	$L__BB20_50;
	add.s64 	%rd86, %rd6, %rd28;
	mov.b32 	%r251, 4;
	st.global.u32 	[%rd86], %r251;
	mul.wide.u32 	%rd87, %r1, 8;
	add.s64 	%rd88, %rd1, %rd87;
	mov.b64 	%rd89, 0;
	st.global.u64 	[%rd88], %rd89;
	bra.uni 	$L__BB20_50;
$L__BB20_36:
	setp.ne.s32 	%p5, %r4, 0;
	@%p5 bra 	$L__BB20_50;
	add.s64 	%rd32, %rd6, %rd28;
	mov.b32 	%r17, 4;
	st.global.u32 	[%rd32], %r17;
	mul.wide.u32 	%rd33, %r1, 8;
	add.s64 	%rd34, %rd5, %rd33;
	mov.b64 	%rd35, 0;
	st.global.u64 	[%rd34], %rd35;
	add.s64 	%rd36, %rd4, %rd33;
	st.global.u64 	[%rd36], %rd35;
	add.s64 	%rd37, %rd3, %rd28;
	mov.b32 	%r18, 64;
	st.global.u32 	[%rd37], %r18;
	add.s64 	%rd38, %rd2, %rd33;
	st.global.u64 	[%rd38], %rd35;
	mul.wide.u32 	%rd39, %r3, 8;
	add.s64 	%rd40, %rd39, 80;
	cvt.rn.f64.u64 	%fd40, %rd40;
	add.s64 	%rd41, %rd1, %rd33;
	st.global.f64 	[%rd41], %fd40;
	bra.uni 	$L__BB20_50;
$L__BB20_38:
	mov.b64 	%rd46, 0;
	st.shared.u64 	[_ZZ30fitPartitionsBatched_OptimizedIxEvPKT_PKiS4_PiPdS6_S5_PxS6_iE8s_theta1], %rd46;
	mov.f64 	%fd163, 0d0000000000000000;
$L__BB20_39:
	div.rn.f64 	%fd137, %fd159, %fd32;
	mul.wide.u32 	%rd47, %r1, 4;
	add.s64 	%rd48, %rd6, %rd47;
	mov.b32 	%r201, 1;
	st.global.u32 	[%rd48], %r201;
	st.global.f64 	[%rd8], %fd137;
	st.global.f64 	[%rd9], %fd163;
$L__BB20_40:
	setp.ge.u32 	%p102, %r4, %r3;
	bar.sync 	0;
	mov.b64 	%rd95, 0;
	@%p102 bra 	$L__BB20_43;
	ld.global.f64 	%fd38, [%rd8];
	ld.global.f64 	%fd39, [%rd9];
	mov.b64 	%rd95, 0;
	mov.u32 	%r253, %r4;
$L__BB20_42:
	cvt.rn.f64.s32 	%fd138, %r253;
	fma.rn.f64 	%fd139, %fd39, %fd138, %fd38;
	mov.f64 	%fd140, 0d3FE0000000000000;
	copysign.f64 	%fd141, %fd139, %fd140;
	add.rz.f64 	%fd142, %fd139, %fd141;
	cvt.rzi.f64.f64 	%fd143, %fd142;
	cvt.rzi.s64.f64 	%rd51, %fd143;
	add.s32 	%r202, %r253, %r2;
	mul.wide.s32 	%rd52, %r202, 8;
	add.s64 	%rd53, %rd7, %rd52;
	ld.global.nc.u64 	%rd54, [%rd53];
	sub.s64 	%rd55, %rd54, %rd51;
	abs.s64 	%rd56, %rd55;
	max.s64 	%rd95, %rd95, %rd56;
	add.s32 	%r253, %r253, %r9;
	setp.lt.s32 	%p103, %r253, %r3;
	@%p103 bra 	$L__BB20_42;
$L__BB20_43:
	setp.ne.s32 	%p104, %r7, 0;
	// begin inline asm
	mov.b64 {%r203,%r204}, %rd95;
	// end inline asm
	shfl.sync.down.b32	%r206|%p105, %r204, 16, 31, -1;
	shfl.sync.down.b32	%r205|%p106, %r203, 16, 31, -1;
	// begin inline asm
	mov.b64 %rd58, {%r205,%r206};
	// end inline asm
	max.s64 	%rd59, %rd95, %rd58;
	// begin inline asm
	mov.b64 {%r207,%r208}, %rd59;
	// end inline asm
	shfl.sync.down.b32	%r210|%p107, %r208, 8, 31, -1;
	shfl.sync.down.b32	%r209|%p108, %r207, 8, 31, -1;
	// begin inline asm
	mov.b64 %rd60, {%r209,%r210};
	// end inline asm
	max.s64 	%rd61, %rd59, %rd60;
	// begin inline asm
	mov.b64 {%r211,%r212}, %rd61;
	// end inline asm
	shfl.sync.down.b32	%r214|%p109, %r212, 4, 31, -1;
	shfl.sync.down.b32	%r213|%p110, %r211, 4, 31, -1;
	// begin inline asm
	mov.b64 %rd62, {%r213,%r214};
	// end inline asm
	max.s64 	%rd63, %rd61, %rd62;
	// begin inline asm
	mov.b64 {%r215,%r216}, %rd63;
	// end inline asm
	shfl.sync.down.b32	%r218|%p111, %r216, 2, 31, -1;
	shfl.sync.down.b32	%r217|%p112, %r215, 2, 31, -1;
	// begin inline asm
	mov.b64 %rd64, {%r217,%r218};
	// end inline asm
	max.s64 	%rd65, %rd63, %rd64;
	// begin inline asm
	mov.b64 {%r219,%r220}, %rd65;
	// end inline asm
	shfl.sync.down.b32	%r222|%p113, %r220, 1, 31, -1;
	shfl.sync.down.b32	%r221|%p114, %r219, 1, 31, -1;
	// begin inline asm
	mov.b64 %rd66, {%r221,%r222};
	// end inline asm
	max.s64 	%rd13, %rd65, %rd66;
	@%p104 bra 	$L__BB20_45;
	mov.u32 	%r223, _ZZ14blockReduceMaxxE6shared;
	add.s32 	%r224, %r223, %r8;
	st.shared.u64 	[%r224], %rd13;
$L__BB20_45:
	setp.ge.u32 	%p115, %r4, %r10;
	bar.sync 	0;
	mov.b64 	%rd96, 0;
	@%p115 bra 	$L__BB20_47;
	shl.b32 	%r225, %r7, 3;
	mov.u32 	%r226, _ZZ14blockReduceMaxxE6shared;
	add.s32 	%r227, %r226, %r225;
	ld.shared.u64 	%rd96, [%r227];
$L__BB20_47:
	setp.gt.u32 	%p116, %r4, 31;
	@%p116 bra 	$L__BB20_50;
	setp.ne.s32 	%p117, %r4, 0;
	// begin inline asm
	mov.b64 {%r228,%r229}, %rd96;
	// end inline asm
	shfl.sync.down.b32	%r231|%p118, %r229, 16, 31, -1;
	shfl.sync.down.b32	%r230|%p119, %r228, 16, 31, -1;
	// begin inline asm
	mov.b64 %rd69, {%r230,%r231};
	// end inline asm
	max.s64 	%rd70, %rd96, %rd69;
	// begin inline asm
	mov.b64 {%r232,%r233}, %rd70;
	// end inline asm
	shfl.sync.down.b32	%r235|%p120, %r233, 8, 31, -1;
	shfl.sync.down.b32	%r234|%p121, %r232, 8, 31, -1;
	// begin inline asm
	mov.b64 %rd71, {%r234,%r235};
	// end inline asm
	max.s64 	%rd72, %rd70, %rd71;
	// begin inline asm
	mov.b64 {%r236,%r237}, %rd72;
	// end inline asm
	shfl.sync.down.b32	%r239|%p122, %r237, 4, 31, -1;
	shfl.sync.down.b32	%r238|%p123, %r236, 4, 31, -1;
	// begin inline asm
	mov.b64 %rd73, {%r238,%r239};
	// end inline asm
	max.s64 	%rd74, %rd72, %rd73;
	// begin inline asm
	mov.b64 {%r240,%r241}, %rd74;
	// end inline asm
	shfl.sync.down.b32	%r243|%p124, %r241, 2, 31, -1;
	shfl.sync.down.b32	%r242|%p125, %r240, 2, 31, -1;
	// begin inline asm
	mov.b64 %rd75, {%r242,%r243};
	// end inline asm
	max.s64 	%rd76, %rd74, %rd75;
	// begin inline asm
	mov.b64 {%r244,%r245}, %rd76;
	// end inline asm
	shfl.sync.down.b32	%r247|%p126, %r245, 1, 31, -1;
	shfl.sync.down.b32	%r246|%p127, %r244, 1, 31, -1;
	// begin inline asm
	mov.b64 %rd77, {%r246,%r247};
	// end inline asm
	max.s64 	%rd16, %rd76, %rd77;
	@%p117 bra 	$L__BB20_50;
	ld.param.u64 	%rd93, [_Z30fitPartitionsBatched_OptimizedIxEvPKT_PKiS4_PiPdS6_S5_PxS6_i_param_7];
	ld.param.u64 	%rd92, [_Z30fitPartitionsBatched_OptimizedIxEvPKT_PKiS4_PiPdS6_S5_PxS6_i_param_6];
	cvta.to.global.u64 	%rd78, %rd93;
	mul.wide.u32 	%rd79, %r1, 8;
	add.s64 	%rd80, %rd78, %rd79;
	st.global.u64 	[%rd80], %rd16;
	setp.gt.s64 	%p128, %rd16, 0;
	clz.b64 	%r248, %rd16;
	sub.s32 	%r249, 65, %r248;
	selp.b32 	%r250, %r249, 0, %p128;
	cvta.to.global.u64 	%rd81, %rd92;
	mul.wide.u32 	%rd82, %r1, 4;
	add.s64 	%rd83, %rd81, %rd82;
	st.global.u32 	[%rd83], %r250;
	cvt.rn.f64.u32 	%fd144, %r3;
	cvt.rn.f64.u32 	%fd145, %r250;
	mul.f64 	%fd146, %fd144, %fd145;
	fma.rn.f64 	%fd147, %fd146, 0d3FC0000000000000, 0d4054000000000000;
	add.s64 	%rd84, %rd1, %rd79;
	st.global.f64 	[%rd84], %fd147;
$L__BB20_50:
	ret;

}
	// .globl	_Z24wprocessPartitionsKernelIxEvPKT_PiS3_S3_PdS3_PxiPl
.visible .entry _Z24wprocessPartitionsKernelIxEvPKT_PiS3_S3_PdS3_PxiPl(
	.param .u64 .ptr .align 1 _Z24wprocessPartitionsKernelIxEvPKT_PiS3_S3_PdS3_PxiPl_param_0,
	.param .u64 .ptr .align 1 _Z24wprocessPartitionsKernelIxEvPKT_PiS3_S3_PdS3_PxiPl_param_1,
	.param .u64 .ptr .align 1 _Z24wprocessPartitionsKernelIxEvPKT_PiS3_S3_PdS3_PxiPl_param_2,
	.param .u64 .ptr .align 1 _Z24wprocessPartitionsKernelIxEvPKT_PiS3_S3_PdS3_PxiPl_param_3,
	.param .u64 .ptr .align 1 _Z24wprocessPartitionsKernelIxEvPKT_PiS3_S3_PdS3_PxiPl_param_4,
	.param .u64 .ptr .align 1 _Z24wprocessPartitionsKernelIxEvPKT_PiS3_S3_PdS3_PxiPl_param_5,
	.param .u64 .ptr .align 1 _Z24wprocessPartitionsKernelIxEvPKT_PiS3_S3_PdS3_PxiPl_param_6,
	.param .u32 _Z24wprocessPartitionsKernelIxEvPKT_PiS3_S3_PdS3_PxiPl_param_7,
	.param .u64 .ptr .align 1 _Z24wprocessPartitionsKernelIxEvPKT_PiS3_S3_PdS3_PxiPl_param_8
)
{
	.reg .pred 	%p<31>;
	.reg .b16 	%rs<9>;
	.reg .b32 	%r<62>;
	.reg .b64 	%rd<66>;
	.reg .b64 	%fd<67>;
	// demoted variable
	.shared .align 8 .f64 _ZZ24wprocessPartitionsKernelIxEvPKT_PiS3_S3_PdS3_PxiPlE6theta0;
	// demoted variable
	.shared .align 8 .f64 _ZZ24wprocessPartitionsKernelIxEvPKT_PiS3_S3_PdS3_PxiPlE6theta1;
	ld.param.u64 	%rd10, [_Z24wprocessPartitionsKernelIxEvPKT_PiS3_S3_PdS3_PxiPl_param_1];
	ld.param.u64 	%rd11, [_Z24wprocessPartitionsKernelIxEvPKT_PiS3_S3_PdS3_PxiPl_param_2];
	ld.param.u64 	%rd16, [_Z24wprocessPartitionsKernelIxEvPKT_PiS3_S3_PdS3_PxiPl_param_4];
	ld.param.u64 	%rd13, [_Z24wprocessPartitionsKernelIxEvPKT_PiS3_S3_PdS3_PxiPl_param_5];
	ld.param.u64 	%rd14, [_Z24wprocessPartitionsKernelIxEvPKT_PiS3_S3_PdS3_PxiPl_param_6];
	ld.param.u32 	%r28, [_Z24wprocessPartitionsKernelIxEvPKT_PiS3_S3_PdS3_PxiPl_param_7];
	cvta.to.global.u64 	%rd1, %rd16;
	mov.u32 	%r1, %ctaid.x;
	setp.ge.s32 	%p3, %r1, %r28;
	@%p3 bra 	$L__BB21_37;
	cvta.to.global.u64 	%rd17, %rd10;
	cvta.to.global.u64 	%rd18, %rd11;
	mul.wide.u32 	%rd19, %r1, 4;
	add.s64 	%rd20, %rd17, %rd19;
	ld.global.u32 	%r2, [%rd20];
	add.s64 	%rd21, %rd18, %rd19;
	ld.global.u32 	%r29, [%rd21];
	sub.s32 	%r3, %r29, %r2;
	setp.lt.s32 	%p4, %r3, 1;
	@%p4 bra 	$L__BB21_37;
	mov.u32 	%r61, %ntid.x;
	shl.b32 	%r5, %r61, 5;
	mov.u32 	%r30, shared_mem;
	add.s32 	%r6, %r30, %r5;
	shl.b32 	%r7, %r61, 3;
	add.s32 	%r8, %r6, %r7;
	mov.u32 	%r9, %tid.x;
	add.s32 	%r10, %r8, %r9;
	mov.b16 	%rs2, 0;
	st.shared.u8 	[%r10], %rs2;
	bar.sync 	0;
	setp.lt.u32 	%p5, %r61, 2;
	@%p5 bra 	$L__BB21_9;
	mov.u32 	%r57, %r61;
$L__BB21_4:
	shr.u32 	%r12, %r57, 1;
	setp.ge.u32 	%p6, %r9, %r12;
	@%p6 bra 	$L__BB21_8;
	ld.shared.u8 	%rs3, [%r10];
	setp.ne.s16 	%p8, %rs3, 0;
	mov.pred 	%p30, -1;
	@%p8 bra 	$L__BB21_7;
	add.s32 	%r31, %r10, %r12;
	ld.shared.u8 	%rs4, [%r31];
	setp.ne.s16 	%p30, %rs4, 0;
$L__BB21_7:
	selp.u16 	%rs5, 1, 0, %p30;
	st.shared.u8 	[%r10], %rs5;
$L__BB21_8:
	bar.sync 	0;
	setp.gt.u32 	%p9, %r57, 3;
	mov.u32 	%r57, %r12;
	@%p9 bra 	$L__BB21_4;
$L__BB21_9:
	ld.param.u64 	%rd61, [_Z24wprocessPartitionsKernelIxEvPKT_PiS3_S3_PdS3_PxiPl_param_3];
	ld.shared.u8 	%rs6, [%r8];
	setp.ne.s32 	%p10, %r9, 0;
	setp.eq.s16 	%p11, %rs6, 0;
	cvta.to.global.u64 	%rd22, %rd61;
	add.s64 	%rd2, %rd22, %rd19;
	cvta.to.global.u64 	%rd24, %rd14;
	mul.wide.u32 	%rd25, %r1, 8;
	add.s64 	%rd3, %rd24, %rd25;
	cvta.to.global.u64 	%rd26, %rd13;
	add.s64 	%rd4, %rd26, %rd19;
	or.pred  	%p12, %p10, %p11;
	@%p12 bra 	$L__BB21_11;
	mov.b32 	%r32, 4;
	st.global.u32 	[%rd2], %r32;
	shl.b32 	%r33, %r1, 2;
	mul.wide.u32 	%rd27, %r33, 8;
	add.s64 	%rd28, %rd1, %rd27;
	mov.b64 	%rd29, 0;
	st.global.u64 	[%rd28], %rd29;
	st.global.u64 	[%rd28+8], %rd29;
	st.global.u64 	[%rd28+16], %rd29;
	st.global.u64 	[%rd28+24], %rd29;
	st.global.u64 	[%rd3], %rd29;
	mov.b32 	%r34, 64;
	st.global.u32 	[%rd4], %r34;
$L__BB21_11:
	bar.sync 	0;
	setp.ne.s16 	%p13, %rs6, 0;
	@%p13 bra 	$L__BB21_35;
	setp.ge.s32 	%p14, %r9, %r3;
	mov.f64 	%fd61, 0d0000000000000000;
	mov.f64 	%fd62, %fd61;
	mov.f64 	%fd63, %fd61;
	mov.f64 	%fd64, %fd61;
	@%p14 bra 	$L__BB21_15;
	mov.f64 	%fd64, 0d0000000000000000;
	mov.u32 	%r58, %r9;
	mov.f64 	%fd63, %fd64;
	mov.f64 	%fd62, %fd64;
	mov.f64 	%fd61, %fd64;
$L__BB21_14:
	ld.param.u64 	%rd59, [_Z24wprocessPartitionsKernelIxEvPKT_PiS3_S3_PdS3_PxiPl_param_0];
	cvt.rn.f64.s32 	%fd25, %r58;
	add.s32 	%r35, %r58, %r2;
	cvta.to.global.u64 	%rd30, %rd59;
	mul.wide.s32 	%rd31, %r35, 8;
	add.s64 	%rd32, %rd30, %rd31;
	ld.global.u64 	%rd33, [%rd32];
	cvt.rn.f64.s64 	%fd26, %rd33;
	add.f64 	%fd61, %fd61, %fd25;
	add.f64 	%fd62, %fd62, %fd26;
	fma.rn.f64 	%fd63, %fd25, %fd25, %fd63;
	fma.rn.f64 	%fd64, %fd25, %fd26, %fd64;
	add.s32 	%r58, %r58, %r61;
	setp.lt.s32 	%p15, %r58, %r3;
	@%p15 bra 	$L__BB21_14;
$L__BB21_15:
	setp.lt.u32 	%p16, %r61, 2;
	shl.b32 	%r36, %r9, 3;
	add.s32 	%r15, %r30, %r36;
	st.shared.f64 	[%r15], %fd61;
	add.s32 	%r16, %r15, %r7;
	st.shared.f64 	[%r16], %fd62;
	add.s32 	%r17, %r16, %r7;
	st.shared.f64 	[%r17], %fd63;
	add.s32 	%r18, %r17, %r7;
	st.shared.f64 	[%r18], %fd64;
	bar.sync 	0;
	@%p16 bra 	$L__BB21_20;
	mov.u32 	%r59, %r61;
$L__BB21_17:
	shr.u32 	%r20, %r59, 1;
	setp.ge.u32 	%p17, %r9, %r20;
	@%p17 bra 	$L__BB21_19;
	shl.b32 	%r38, %r20, 3;
	add.s32 	%r39, %r15, %r38;
	ld.shared.f64 	%fd27, [%r39];
	ld.shared.f64 	%fd28, [%r15];
	add.f64 	%fd29, %fd27, %fd28;
	st.shared.f64 	[%r15], %fd29;
	add.s32 	%r40, %r39, %r7;
	ld.shared.f64 	%fd30, [%r40];
	ld.shared.f64 	%fd31, [%r16];
	add.f64 	%fd32, %fd30, %fd31;
	st.shared.f64 	[%r16], %fd32;
	add.s32 	%r41, %r40, %r7;
	ld.shared.f64 	%fd33, [%r41];
	ld.shared.f64 	%fd34, [%r17];
	add.f64 	%fd35, %fd33, %fd34;
	st.shared.f64 	[%r17], %fd35;
	add.s32 	%r42, %r41, %r7;
	ld.shared.f64 	%fd36, [%r42];
	ld.shared.f64 	%fd37, [%r18];
	add.f64 	%fd38, %fd36, %fd37;
	st.shared.f64 	[%r18], %fd38;
$L__BB21_19:
	bar.sync 	0;
	setp.gt.u32 	%p18, %r59, 3;
	mov.u32 	%r59, %r20;
	@%p18 bra 	$L__BB21_17;
$L__BB21_20:
	setp.ne.s32 	%p19, %r9, 0;
	@%p19 bra 	$L__BB21_25;
	cvt.rn.f64.u32 	%fd13, %r3;
	shl.b32 	%r43, %r61, 4;
	neg.s32 	%r21, %r43;
	sub.s32 	%r22, %r6, %r43;
	ld.shared.f64 	%fd39, [%r22];
	mul.f64 	%fd40, %fd39, %fd13;
	ld.shared.f64 	%fd14, [shared_mem];
	mul.f64 	%fd41, %fd14, %fd14;
	sub.f64 	%fd15, %fd40, %fd41;
	abs.f64 	%fd42, %fd15;
	setp.leu.f64 	%p20, %fd42, 0d3DDB7CDFD9D7BDBB;
	@%p20 bra 	$L__BB21_23;
	add.s32 	%r46, %r22, %r7;
	ld.shared.f64 	%fd44, [%r46];
	mul.f64 	%fd45, %fd44, %fd13;
	add.s32 	%r47, %r46, %r21;
	ld.shared.f64 	%fd46, [%r47];
	mul.f64 	%fd47, %fd14, %fd46;
	sub.f64 	%fd48, %fd45, %fd47;
	div.rn.f64 	%fd65, %fd48, %fd15;
	st.shared.f64 	[_ZZ24wprocessPartitionsKernelIxEvPKT_PiS3_S3_PdS3_PxiPlE6theta1], %fd65;
	mul.f64 	%fd49, %fd14, %fd65;
	sub.f64 	%fd66, %fd46, %fd49;
	bra.uni 	$L__BB21_24;
$L__BB21_23:
	mov.b64 	%rd34, 0;
	st.shared.u64 	[_ZZ24wprocessPartitionsKernelIxEvPKT_PiS3_S3_PdS3_PxiPlE6theta1], %rd34;
	sub.s32 	%r45, %r22, %r7;
	ld.shared.f64 	%fd66, [%r45];
	mov.f64 	%fd65, 0d0000000000000000;
$L__BB21_24:
	ld.param.u64 	%rd62, [_Z24wprocessPartitionsKernelIxEvPKT_PiS3_S3_PdS3_PxiPl_param_3];
	div.rn.f64 	%fd50, %fd66, %fd13;
	st.shared.f64 	[_ZZ24wprocessPartitionsKernelIxEvPKT_PiS3_S3_PdS3_PxiPlE6theta0], %fd50;
	cvta.to.global.u64 	%rd35, %rd62;
	mul.wide.u32 	%rd36, %r1, 4;
	add.s64 	%rd37, %rd35, %rd36;
	mov.b32 	%r48, 1;
	st.global.u32 	[%rd37], %r48;
	shl.b32 	%r49, %r1, 2;
	mul.wide.u32 	%rd38, %r49, 8;
	add.s64 	%rd39, %rd1, %rd38;
	st.global.f64 	[%rd39], %fd50;
	st.global.f64 	[%rd39+8], %fd65;
	mov.b64 	%rd40, 0;
	st.global.u64 	[%rd39+16], %rd40;
	st.global.u64 	[%rd39+24], %rd40;
$L__BB21_25:
	setp.ge.s32 	%p21, %r9, %r3;
	bar.sync 	0;
	shl.b32 	%r50, %r1, 2;
	mul.wide.u32 	%rd42, %r50, 8;
	add.s64 	%rd43, %rd1, %rd42;
	ld.global.f64 	%fd21, [%rd43];
	st.shared.f64 	[_ZZ24wprocessPartitionsKernelIxEvPKT_PiS3_S3_PdS3_PxiPlE6theta0], %fd21;
	ld.global.f64 	%fd22, [%rd43+8];
	st.shared.f64 	[_ZZ24wprocessPartitionsKernelIxEvPKT_PiS3_S3_PdS3_PxiPlE6theta1], %fd22;
	mov.b64 	%rd65, 0;
	@%p21 bra 	$L__BB21_28;
	mov.b64 	%rd65, 0;
	mov.u32 	%r60, %r9;
$L__BB21_27:
	ld.param.u64 	%rd60, [_Z24wprocessPartitionsKernelIxEvPKT_PiS3_S3_PdS3_PxiPl_param_0];
	cvt.rn.f64.s32 	%fd51, %r60;
	fma.rn.f64 	%fd52, %fd22, %fd51, %fd21;
	mov.f64 	%fd53, 0d3FE0000000000000;
	copysign.f64 	%fd54, %fd52, %fd53;
	add.rz.f64 	%fd55, %fd52, %fd54;
	cvt.rzi.f64.f64 	%fd56, %fd55;
	cvt.rzi.s64.f64 	%rd45, %fd56;
	add.s32 	%r51, %r60, %r2;
	cvta.to.global.u64 	%rd46, %rd60;
	mul.wide.s32 	%rd47, %r51, 8;
	add.s64 	%rd48, %rd46, %rd47;
	ld.global.u64 	%rd49, [%rd48];
	sub.s64 	%rd50, %rd49, %rd45;
	abs.s64 	%rd51, %rd50;
	max.u64 	%rd65, %rd51, %rd65;
	add.s32 	%r60, %r60, %r61;
	setp.lt.s32 	%p22, %r60, %r3;
	@%p22 bra 	$L__BB21_27;
$L__BB21_28:
	setp.lt.u32 	%p23, %r61, 2;
	add.s32 	%r25, %r15, %r5;
	st.shared.u64 	[%r25], %rd65;
	bar.sync 	0;
	@%p23 bra 	$L__BB21_33;
$L__BB21_29:
	mov.u32 	%r26, %r61;
	shr.u32 	%r61, %r26, 1;
	setp.ge.u32 	%p24, %r9, %r61;
	@%p24 bra 	$L__BB21_32;
	shl.b32 	%r52, %r61, 3;
	add.s32 	%r53, %r25, %r52;
	ld.shared.u64 	%rd8, [%r53];
	ld.shared.u64 	%rd52, [%r25];
	setp.le.s64 	%p25, %rd8, %rd52;
	@%p25 bra 	$L__BB21_32;
	st.shared.u64 	[%r25], %rd8;
$L__BB21_32:
	bar.sync 	0;
	setp.gt.u32 	%p26, %r26, 3;
	@%p26 bra 	$L__BB21_29;
$L__BB21_33:
	setp.ne.s32 	%p27, %r9, 0;
	@%p27 bra 	$L__BB21_37;
	ld.shared.u64 	%rd53, [%r6];
	st.global.u64 	[%rd3], %rd53;
	setp.gt.s64 	%p28, %rd53, 0;
	clz.b64 	%r54, %rd53;
	sub.s32 	%r55, 65, %r54;
	selp.b32 	%r56, %r55, 0, %p28;
	st.global.u32 	[%rd4], %r56;
$L__BB21_35:
	setp.ne.s32 	%p29, %r9, 0;
	@%p29 bra 	$L__BB21_37;
	ld.param.u64 	%rd63, [_Z24wprocessPartitionsKernelIxEvPKT_PiS3_S3_PdS3_PxiPl_param_8];
	cvt.u64.u32 	%rd54, %r3;
	ld.global.s32 	%rd55, [%rd4];
	mul.lo.s64 	%rd56, %rd55, %rd54;
	cvta.to.global.u64 	%rd57, %rd63;
	atom.global.add.u64 	%rd58, [%rd57], %rd56;
$L__BB21_37:
	ret;

}
	// .globl	_Z25packDeltasKernelOptimizedIxEvPKT_PKiS4_S4_PKdS4_PKliPj
.visible .entry _Z25packDeltasKernelOptimizedIxEvPKT_PKiS4_S4_PKdS4_PKliPj(
	.param .u64 .ptr .align 1 _Z25packDeltasKernelOptimizedIxEvPKT_PKiS4_S4_PKdS4_PKliPj_param_0,
	.param .u64 .ptr .align 1 _Z25packDeltasKernelOptimizedIxEvPKT_PKiS4_S4_PKdS4_PKliPj_param_1,
	.param .u64 .ptr .align 1 _Z25packDeltasKernelOptimizedIxEvPKT_PKiS4_S4_PKdS4_PKliPj_param_2,
	.param .u64 .ptr .align 1 _Z25packDeltasKernelOptimizedIxEvPKT_PKiS4_S4_PKdS4_PKliPj_param_3,
	.param .u64 .ptr .align 1 _Z25packDeltasKernelOptimizedIxEvPKT_PKiS4_S4_PKdS4_PKliPj_param_4,
	.param .u64 .ptr .align 1 _Z25packDeltasKernelOptimizedIxEvPKT_PKiS4_S4_PKdS4_PKliPj_param_5,
	.param .u64 .ptr .align 1 _Z25packDeltasKernelOptimizedIxEvPKT_PKiS4_S4_PKdS4_PKliPj_param_6,
	.param .u32 _Z25packDeltasKernelOptimizedIxEvPKT_PKiS4_S4_PKdS4_PKliPj_param_7,
	.param .u64 .ptr .align 1 _Z25packDeltasKernelOptimizedIxEvPKT_PKiS4_S4_PKdS4_PKliPj_param_8
)
{
	.reg .pred 	%p<23>;
	.reg .b32 	%r<100>;
	.reg .b64 	%rd<93>;
	.reg .b64 	%fd<14>;

	ld.param.u64 	%rd24, [_Z25packDeltasKernelOptimizedIxEvPKT_PKiS4_S4_PKdS4_PKliPj_param_0];
	ld.param.u64 	%rd19, [_Z25packDeltasKernelOptimizedIxEvPKT_PKiS4_S4_PKdS4_PKliPj_param_1];
	ld.param.u64 	%rd25, [_Z25packDeltasKernelOptimizedIxEvPKT_PKiS4_S4_PKdS4_PKliPj_param_2];
	ld.param.u64 	%rd21, [_Z25packDeltasKernelOptimizedIxEvPKT_PKiS4_S4_PKdS4_PKliPj_param_4];
	ld.param.u32 	%r33, [_Z25packDeltasKernelOptimizedIxEvPKT_PKiS4_S4_PKdS4_PKliPj_param_7];
	ld.param.u64 	%rd26, [_Z25packDeltasKernelOptimizedIxEvPKT_PKiS4_S4_PKdS4_PKliPj_param_8];
	cvta.to.global.u64 	%rd1, %rd26;
	cvta.to.global.u64 	%rd2, %rd24;
	cvta.to.global.u64 	%rd3, %rd25;
	mov.u32 	%r34, %tid.x;
	mov.u32 	%r35, %ctaid.x;
	mov.u32 	%r1, %ntid.x;
	mad.lo.s32 	%r91, %r35, %r1, %r34;
	setp.eq.s32 	%p1, %r33, 0;
	@%p1 bra 	$L__BB22_21;
	mul.wide.s32 	%rd27, %r33, 4;
	add.s64 	%rd28, %rd3, %rd27;
	ld.global.u32 	%r3, [%rd28+-4];
	setp.ge.s32 	%p2, %r91, %r3;
	setp.lt.s32 	%p3, %r33, 1;
	or.pred  	%p4, %p2, %p3;
	@%p4 bra 	$L__BB22_21;
	mov.u32 	%r36, %nctaid.x;
	mul.lo.s32 	%r4, %r1, %r36;
	cvta.to.global.u64 	%rd4, %rd19;
	cvta.to.global.u64 	%rd5, %rd21;
	add.s32 	%r5, %r33, -1;
$L__BB22_3:
	mov.b32 	%r93, 0;
	mov.u32 	%r92, %r5;
$L__BB22_4:
	sub.s32 	%r38, %r92, %r93;
	shr.u32 	%r39, %r38, 31;
	add.s32 	%r40, %r38, %r39;
	shr.s32 	%r41, %r40, 1;
	add.s32 	%r9, %r41, %r93;
	mul.wide.s32 	%rd29, %r9, 4;
	add.s64 	%rd30, %rd4, %rd29;
	ld.global.u32 	%r10, [%rd30];
	add.s64 	%rd31, %rd3, %rd29;
	ld.global.u32 	%r42, [%rd31];
	setp.ge.s32 	%p5, %r91, %r10;
	setp.lt.s32 	%p6, %r91, %r42;
	and.pred  	%p7, %p5, %p6;
	@%p7 bra 	$L__BB22_6;
	setp.lt.s32 	%p8, %r91, %r10;
	add.s32 	%r44, %r9, -1;
	add.s32 	%r45, %r9, 1;
	selp.b32 	%r93, %r93, %r45, %p8;
	selp.b32 	%r92, %r44, %r92, %p8;
	setp.gt.s32 	%p9, %r93, %r92;
	@%p9 bra 	$L__BB22_20;
	bra.uni 	$L__BB22_4;
$L__BB22_6:
	setp.eq.s32 	%p10, %r9, -1;
	@%p10 bra 	$L__BB22_20;
	ld.param.u64 	%rd90, [_Z25packDeltasKernelOptimizedIxEvPKT_PKiS4_S4_PKdS4_PKliPj_param_6];
	ld.param.u64 	%rd89, [_Z25packDeltasKernelOptimizedIxEvPKT_PKiS4_S4_PKdS4_PKliPj_param_5];
	ld.param.u64 	%rd88, [_Z25packDeltasKernelOptimizedIxEvPKT_PKiS4_S4_PKdS4_PKliPj_param_3];
	cvta.to.global.u64 	%rd32, %rd88;
	add.s64 	%rd34, %rd32, %rd29;
	ld.global.u32 	%r13, [%rd34];
	cvta.to.global.u64 	%rd35, %rd89;
	add.s64 	%rd36, %rd35, %rd29;
	ld.global.u32 	%r95, [%rd36];
	cvt.u64.u32 	%rd6, %r95;
	cvta.to.global.u64 	%rd37, %rd90;
	mul.wide.s32 	%rd38, %r9, 8;
	add.s64 	%rd39, %rd37, %rd38;
	ld.global.u64 	%rd7, [%rd39];
	setp.ne.s32 	%p11, %r13, 4;
	@%p11 bra 	$L__BB22_11;
	sub.s32 	%r77, %r91, %r10;
	mul.wide.s32 	%rd75, %r77, %r95;
	add.s64 	%rd8, %rd75, %rd7;
	setp.lt.s32 	%p19, %r95, 1;
	@%p19 bra 	$L__BB22_20;
	shr.s64 	%rd76, %rd8, 63;
	shr.u64 	%rd77, %rd76, 59;
	add.s64 	%rd78, %rd8, %rd77;
	cvt.u32.u64 	%r78, %rd78;
	mov.b64 	%rd79, 4294967264;
	cvt.u32.u64 	%r79, %rd79;
	and.b32  	%r80, %r78, %r79;
	cvt.u32.u64 	%r81, %rd8;
	sub.s32 	%r96, %r81, %r80;
	shr.u64 	%rd80, %rd78, 5;
	cvt.u32.u64 	%r94, %rd80;
	mul.wide.s32 	%rd81, %r91, 8;
	add.s64 	%rd82, %rd2, %rd81;
	ld.global.u64 	%rd91, [%rd82];
$L__BB22_10:
	sub.s32 	%r83, 32, %r96;
	min.u32 	%r84, %r95, %r83;
	setp.eq.s32 	%p20, %r84, 32;
	mov.b32 	%r85, -1;
	shl.b32 	%r86, %r85, %r84;
	not.b32 	%r87, %r86;
	selp.b32 	%r88, -1, %r87, %p20;
	cvt.u64.u32 	%rd83, %r88;
	and.b64  	%rd84, %rd91, %rd83;
	shl.b64 	%rd85, %rd84, %r96;
	cvt.u32.u64 	%r89, %rd85;
	mul.wide.s32 	%rd86, %r94, 4;
	add.s64 	%rd87, %rd1, %rd86;
	atom.global.or.b32 	%r90, [%rd87], %r89;
	shr.u64 	%rd91, %rd91, %r84;
	sub.s32 	%r95, %r95, %r84;
	add.s32 	%r94, %r94, 1;
	setp.gt.s32 	%p21, %r95, 0;
	mov.b32 	%r96, 0;
	@%p21 bra 	$L__BB22_10;
	bra.uni 	$L__BB22_20;
$L__BB22_11:
	sub.s32 	%r22, %r91, %r10;
	shl.b32 	%r46, %r9, 2;
	mul.wide.s32 	%rd40, %r46, 8;
	add.s64 	%rd12, %rd5, %rd40;
	ld.global.f64 	%fd5, [%rd12];
	ld.global.f64 	%fd6, [%rd12+8];
	cvt.rn.f64.s32 	%fd1, %r22;
	fma.rn.f64 	%fd13, %fd6, %fd1, %fd5;
	setp.ne.s32 	%p12, %r13, 2;
	@%p12 bra 	$L__BB22_13;
	ld.global.f64 	%fd7, [%rd12+16];
	mul.f64 	%fd8, %fd7, %fd1;
	fma.rn.f64 	%fd13, %fd8, %fd1, %fd13;
$L__BB22_13:
	mov.f64 	%fd9, 0d3FE0000000000000;
	copysign.f64 	%fd10, %fd13, %fd9;
	add.rz.f64 	%fd11, %fd13, %fd10;
	cvt.rzi.f64.f64 	%fd12, %fd11;
	cvt.rzi.s64.f64 	%rd41, %fd12;
	mul.wide.s32 	%rd42, %r91, 8;
	add.s64 	%rd43, %rd2, %rd42;
	ld.global.u64 	%rd44, [%rd43];
	sub.s64 	%rd13, %rd44, %rd41;
	setp.lt.s32 	%p13, %r95, 1;
	@%p13 bra 	$L__BB22_20;
	cvt.s64.s32 	%rd45, %r22;
	mad.lo.s64 	%rd14, %rd45, %rd6, %rd7;
	setp.gt.u32 	%p14, %r95, 32;
	@%p14 bra 	$L__BB22_18;
	cvt.u32.u64 	%r60, %rd6;
	mov.b64 	%rd60, -1;
	shl.b64 	%rd61, %rd60, %r60;
	cvt.u32.u64 	%r61, %rd61;
	cvt.u32.u64 	%r62, %rd60;
	xor.b32  	%r63, %r61, %r62;
	cvt.u32.u64 	%r64, %rd13;
	and.b32  	%r23, %r64, %r63;
	shr.s64 	%rd62, %rd14, 63;
	shr.u64 	%rd63, %rd62, 59;
	add.s64 	%rd64, %rd14, %rd63;
	shr.s64 	%rd15, %rd64, 5;
	cvt.u32.u64 	%r65, %rd15;
	mov.b64 	%rd65, 32;
	cvt.u32.u64 	%r66, %rd65;
	mul.lo.s32 	%r67, %r65, %r66;
	cvt.u32.u64 	%r68, %rd14;
	sub.s32 	%r24, %r68, %r67;
	add.s32 	%r69, %r95, %r24;
	setp.gt.s32 	%p18, %r69, 32;
	@%p18 bra 	$L__BB22_17;
	shl.b64 	%rd72, %rd15, 32;
	shr.s64 	%rd73, %rd72, 30;
	add.s64 	%rd74, %rd1, %rd73;
	shl.b32 	%r75, %r23, %r24;
	atom.global.or.b32 	%r76, [%rd74], %r75;
	bra.uni 	$L__BB22_20;
$L__BB22_17:
	shl.b64 	%rd66, %rd15, 32;
	shr.s64 	%rd67, %rd66, 30;
	add.s64 	%rd68, %rd1, %rd67;
	shl.b32 	%r70, %r23, %r24;
	atom.global.or.b32 	%r71, [%rd68], %r70;
	add.s64 	%rd69, %rd66, 4294967296;
	shr.s64 	%rd70, %rd69, 30;
	add.s64 	%rd71, %rd1, %rd70;
	sub.s32 	%r72, 32, %r24;
	shr.u32 	%r73, %r23, %r72;
	atom.global.or.b32 	%r74, [%rd71], %r73;
	bra.uni 	$L__BB22_20;
$L__BB22_18:
	setp.eq.s32 	%p15, %r95, 64;
	cvt.u32.u64 	%r47, %rd6;
	mov.b64 	%rd46, -1;
	shl.b64 	%rd47, %rd46, %r47;
	not.b64 	%rd48, %rd47;
	selp.b64 	%rd49, -1, %rd48, %p15;
	and.b64  	%rd92, %rd13, %rd49;
	shr.s64 	%rd50, %rd14, 63;
	shr.u64 	%rd51, %rd50, 59;
	add.s64 	%rd52, %rd14, %rd51;
	shr.s64 	%rd53, %rd52, 5;
	cvt.u32.u64 	%r97, %rd53;
	mov.b64 	%rd54, 32;
	cvt.u32.u64 	%r48, %rd54;
	mul.lo.s32 	%r49, %r97, %r48;
	cvt.u32.u64 	%r50, %rd14;
	sub.s32 	%r99, %r50, %r49;
$L__BB22_19:
	sub.s32 	%r52, 32, %r99;
	min.u32 	%r53, %r95, %r52;
	setp.eq.s32 	%p16, %r53, 32;
	mov.b32 	%r54, -1;
	shl.b32 	%r55, %r54, %r53;
	not.b32 	%r56, %r55;
	selp.b32 	%r57, -1, %r56, %p16;
	cvt.u64.u32 	%rd55, %r57;
	and.b64  	%rd56, %rd92, %rd55;
	shl.b64 	%rd57, %rd56, %r99;
	cvt.u32.u64 	%r58, %rd57;
	mul.wide.s32 	%rd58, %r97, 4;
	add.s64 	%rd59, %rd1, %rd58;
	atom.global.or.b32 	%r59, [%rd59], %r58;
	shr.u64 	%rd92, %rd92, %r53;
	sub.s32 	%r95, %r95, %r53;
	add.s32 	%r97, %r97, 1;
	setp.gt.s32 	%p17, %r95, 0;
	mov.b32 	%r99, 0;
	@%p17 bra 	$L__BB22_19;
$L__BB22_20:
	add.s32 	%r91, %r91, %r4;
	setp.lt.s32 	%p22, %r91, %r3;
	@%p22 bra 	$L__BB22_3;
$L__BB22_21:
	ret;

}
	// .globl	_Z40decompressFullFile_OnTheFly_Optimized_V2IxEvPK14CompressedDataIT_EPS1_i
.visible .entry _Z40decompressFullFile_OnTheFly_Optimized_V2IxEvPK14CompressedDataIT_EPS1_i(
	.param .u64 .ptr .align 1 _Z40decompressFullFile_OnTheFly_Optimized_V2IxEvPK14CompressedDataIT_EPS1_i_param_0,
	.param .u64 .ptr .align 1 _Z40decompressFullFile_OnTheFly_Optimized_V2IxEvPK14CompressedDataIT_EPS1_i_param_1,
	.param .u32 _Z40decompressFullFile_OnTheFly_Optimized_V2IxEvPK14CompressedDataIT_EPS1_i_param_2
)
{
	.reg .pred 	%p<25>;
	.reg .b32 	%r<118>;
	.reg .b64 	%rd<119>;
	.reg .b64 	%fd<11>;
	// demoted variable
	.shared .align 8 .u32 _ZZ40decompressFullFile_OnTheFly_Optimized_V2IxEvPK14CompressedDataIT_EPS1_iE6s_meta_$_0;
	// demoted variable
	.shared .align 4 .u32 _ZZ40decompressFullFile_OnTheFly_Optimized_V2IxEvPK14CompressedDataIT_EPS1_iE6s_meta_$_1;
	// demoted variable
	.shared .align 8 .u32 _ZZ40decompressFullFile_OnTheFly_Optimized_V2IxEvPK14CompressedDataIT_EPS1_iE6s_meta_$_2;
	// demoted variable
	.shared .align 4 .u32 _ZZ40decompressFullFile_OnTheFly_Optimized_V2IxEvPK14CompressedDataIT_EPS1_iE6s_meta_$_3;
	// demoted variable
	.shared .align 8 .f64 _ZZ40decompressFullFile_OnTheFly_Optimized_V2IxEvPK14CompressedDataIT_EPS1_iE6s_meta_$_4;
	// demoted variable
	.shared .align 8 .f64 _ZZ40decompressFullFile_OnTheFly_Optimized_V2IxEvPK14CompressedDataIT_EPS1_iE6s_meta_$_5;
	// demoted variable
	.shared .align 8 .u64 _ZZ40decompressFullFile_OnTheFly_Optimized_V2IxEvPK14CompressedDataIT_EPS1_iE6s_meta_$_6;
	ld.param.u64 	%rd29, [_Z40decompressFullFile_OnTheFly_Optimized_V2IxEvPK14CompressedDataIT_EPS1_i_param_0];
	ld.param.u64 	%rd28, [_Z40decompressFullFile_OnTheFly_Optimized_V2IxEvPK14CompressedDataIT_EPS1_i_param_1];
	ld.param.u32 	%r36, [_Z40decompressFullFile_OnTheFly_Optimized_V2IxEvPK14CompressedDataIT_EPS1_i_param_2];
	cvta.to.global.u64 	%rd1, %rd29;
	mov.u32 	%r1, %ctaid.x;
	ld.global.u32 	%r37, [%rd1+72];
	setp.ge.s32 	%p1, %r1, %r37;
	@%p1 bra 	$L__BB23_35;
	mov.u32 	%r108, %tid.x;
	setp.ne.s32 	%p2, %r108, 0;
	@%p2 bra 	$L__BB23_3;
	ld.global.u64 	%rd30, [%rd1];
	mul.wide.u32 	%rd31, %r1, 4;
	add.s64 	%rd32, %rd30, %rd31;
	ld.u32 	%r38, [%rd32];
	st.shared.u32 	[_ZZ40decompressFullFile_OnTheFly_Optimized_V2IxEvPK14CompressedDataIT_EPS1_iE6s_meta_$_0], %r38;
	ld.global.u64 	%rd33, [%rd1+16];
	add.s64 	%rd34, %rd33, %rd31;
	ld.u32 	%r39, [%rd34];
	st.shared.u32 	[_ZZ40decompressFullFile_OnTheFly_Optimized_V2IxEvPK14CompressedDataIT_EPS1_iE6s_meta_$_1], %r39;
	ld.global.u64 	%rd35, [%rd1+32];
	add.s64 	%rd36, %rd35, %rd31;
	ld.u32 	%r40, [%rd36];
	st.shared.u32 	[_ZZ40decompressFullFile_OnTheFly_Optimized_V2IxEvPK14CompressedDataIT_EPS1_iE6s_meta_$_2], %r40;
	ld.global.u64 	%rd37, [%rd1+40];
	mul.wide.u32 	%rd38, %r1, 8;
	add.s64 	%rd39, %rd37, %rd38;
	ld.u64 	%rd40, [%rd39];
	st.shared.u64 	[_ZZ40decompressFullFile_OnTheFly_Optimized_V2IxEvPK14CompressedDataIT_EPS1_iE6s_meta_$_6], %rd40;
	shl.b32 	%r41, %r1, 2;
	ld.global.u64 	%rd41, [%rd1+24];
	mul.wide.u32 	%rd42, %r41, 8;
	add.s64 	%rd43, %rd41, %rd42;
	ld.f64 	%fd2, [%rd43];
	st.shared.f64 	[_ZZ40decompressFullFile_OnTheFly_Optimized_V2IxEvPK14CompressedDataIT_EPS1_iE6s_meta_$_4], %fd2;
	ld.f64 	%fd3, [%rd43+8];
	st.shared.f64 	[_ZZ40decompressFullFile_OnTheFly_Optimized_V2IxEvPK14CompressedDataIT_EPS1_iE6s_meta_$_5], %fd3;
	ld.global.u64 	%rd44, [%rd1+8];
	add.s64 	%rd45, %rd44, %rd31;
	ld.u32 	%r42, [%rd45];
	sub.s32 	%r43, %r42, %r38;
	st.shared.u32 	[_ZZ40decompressFullFile_OnTheFly_Optimized_V2IxEvPK14CompressedDataIT_EPS1_iE6s_meta_$_3], %r43;
$L__BB23_3:
	bar.sync 	0;
	ld.shared.u32 	%r116, [_ZZ40decompressFullFile_OnTheFly_Optimized_V2IxEvPK14CompressedDataIT_EPS1_iE6s_meta_$_3];
	setp.ge.s32 	%p3, %r108, %r116;
	@%p3 bra 	$L__BB23_35;
	mov.u32 	%r4, %ntid.x;
	cvta.to.global.u64 	%rd2, %rd28;
$L__BB23_5:
	ld.shared.u32 	%r44, [_ZZ40decompressFullFile_OnTheFly_Optimized_V2IxEvPK14CompressedDataIT_EPS1_iE6s_meta_$_0];
	add.s32 	%r8, %r44, %r108;
	setp.ge.s32 	%p4, %r8, %r36;
	@%p4 bra 	$L__BB23_34;
	ld.shared.u32 	%r45, [_ZZ40decompressFullFile_OnTheFly_Optimized_V2IxEvPK14CompressedDataIT_EPS1_iE6s_meta_$_1];
	setp.ne.s32 	%p5, %r45, 4;
	@%p5 bra 	$L__BB23_18;
	ld.global.u64 	%rd3, [%rd1+64];
	setp.eq.s64 	%p15, %rd3, 0;
	@%p15 bra 	$L__BB23_9;
	mul.wide.s32 	%rd83, %r8, 8;
	add.s64 	%rd84, %rd3, %rd83;
	ld.u64 	%rd118, [%rd84];
	bra.uni 	$L__BB23_33;
$L__BB23_9:
	ld.shared.u32 	%r112, [_ZZ40decompressFullFile_OnTheFly_Optimized_V2IxEvPK14CompressedDataIT_EPS1_iE6s_meta_$_2];
	setp.lt.s32 	%p16, %r112, 1;
	mov.b64 	%rd118, 0;
	@%p16 bra 	$L__BB23_33;
	ld.global.u64 	%rd5, [%rd1+56];
	setp.eq.s64 	%p17, %rd5, 0;
	@%p17 bra 	$L__BB23_33;
	ld.shared.u64 	%rd87, [_ZZ40decompressFullFile_OnTheFly_Optimized_V2IxEvPK14CompressedDataIT_EPS1_iE6s_meta_$_6];
	cvt.s64.s32 	%rd88, %r108;
	cvt.u64.u32 	%rd89, %r112;
	mad.lo.s64 	%rd6, %rd89, %rd88, %rd87;
	setp.gt.u32 	%p18, %r112, 32;
	@%p18 bra 	$L__BB23_16;
	shr.s64 	%rd100, %rd6, 63;
	shr.u64 	%rd101, %rd100, 59;
	add.s64 	%rd102, %rd6, %rd101;
	shr.s64 	%rd7, %rd102, 5;
	cvt.u32.u64 	%r94, %rd7;
	mov.b64 	%rd103, 32;
	cvt.u32.u64 	%r95, %rd103;
	mul.lo.s32 	%r96, %r94, %r95;
	cvt.u32.u64 	%r97, %rd6;
	sub.s32 	%r10, %r97, %r96;
	add.s32 	%r98, %r112, %r10;
	setp.gt.s32 	%p23, %r98, 32;
	@%p23 bra 	$L__BB23_14;
	shl.b64 	%rd110, %rd7, 32;
	shr.s64 	%rd111, %rd110, 30;
	add.s64 	%rd112, %rd5, %rd111;
	ld.u32 	%r101, [%rd112];
	shr.u32 	%r109, %r101, %r10;
	bra.uni 	$L__BB23_15;
$L__BB23_14:
	shl.b64 	%rd104, %rd7, 32;
	shr.s64 	%rd105, %rd104, 30;
	add.s64 	%rd106, %rd5, %rd105;
	ld.u32 	%r99, [%rd106];
	add.s64 	%rd107, %rd104, 4294967296;
	shr.s64 	%rd108, %rd107, 30;
	add.s64 	%rd109, %rd5, %rd108;
	ld.u32 	%r100, [%rd109];
	shf.r.wrap.b32 	%r109, %r99, %r100, %r10;
$L__BB23_15:
	mov.b32 	%r102, -1;
	shl.b32 	%r103, %r102, %r112;
	not.b32 	%r104, %r103;
	and.b32  	%r105, %r109, %r104;
	cvt.u64.u32 	%rd118, %r105;
	bra.uni 	$L__BB23_33;
$L__BB23_16:
	shr.s64 	%rd91, %rd6, 63;
	shr.u64 	%rd92, %rd91, 59;
	add.s64 	%rd93, %rd6, %rd92;
	shr.s64 	%rd94, %rd93, 5;
	cvt.u32.u64 	%r110, %rd94;
	mov.b64 	%rd95, 32;
	cvt.u32.u64 	%r81, %rd95;
	mul.lo.s32 	%r82, %r110, %r81;
	cvt.u32.u64 	%r83, %rd6;
	sub.s32 	%r113, %r83, %r82;
	mov.b64 	%rd118, 0;
	mov.b32 	%r111, 0;
$L__BB23_17:
	sub.s32 	%r85, 32, %r113;
	min.u32 	%r86, %r112, %r85;
	setp.eq.s32 	%p19, %r86, 32;
	mov.b32 	%r87, -1;
	shl.b32 	%r88, %r87, %r86;
	not.b32 	%r89, %r88;
	selp.b32 	%r90, -1, %r89, %p19;
	mul.wide.s32 	%rd96, %r110, 4;
	add.s64 	%rd97, %rd5, %rd96;
	ld.u32 	%r91, [%rd97];
	shr.u32 	%r92, %r91, %r113;
	and.b32  	%r93, %r92, %r90;
	cvt.u64.u32 	%rd98, %r93;
	shl.b64 	%rd99, %rd98, %r111;
	or.b64  	%rd118, %rd99, %rd118;
	add.s32 	%r111, %r111, %r86;
	sub.s32 	%r112, %r112, %r86;
	add.s32 	%r110, %r110, 1;
	setp.gt.s32 	%p20, %r112, 0;
	setp.lt.s32 	%p21, %r111, 64;
	and.pred  	%p22, %p20, %p21;
	mov.b32 	%r113, 0;
	@%p22 bra 	$L__BB23_17;
	bra.uni 	$L__BB23_33;
$L__BB23_18:
	ld.shared.f64 	%fd4, [_ZZ40decompressFullFile_OnTheFly_Optimized_V2IxEvPK14CompressedDataIT_EPS1_iE6s_meta_$_5];
	cvt.rn.f64.s32 	%fd5, %r108;
	ld.shared.f64 	%fd6, [_ZZ40decompressFullFile_OnTheFly_Optimized_V2IxEvPK14CompressedDataIT_EPS1_iE6s_meta_$_4];
	fma.rn.f64 	%fd1, %fd4, %fd5, %fd6;
	ld.global.u64 	%rd11, [%rd1+64];
	setp.eq.s64 	%p6, %rd11, 0;
	@%p6 bra 	$L__BB23_20;
	mul.wide.s32 	%rd46, %r8, 8;
	add.s64 	%rd47, %rd11, %rd46;
	ld.u64 	%rd117, [%rd47];
	bra.uni 	$L__BB23_32;
$L__BB23_20:
	ld.shared.s32 	%rd13, [_ZZ40decompressFullFile_OnTheFly_Optimized_V2IxEvPK14CompressedDataIT_EPS1_iE6s_meta_$_2];
	setp.lt.s64 	%p7, %rd13, 1;
	mov.b64 	%rd117, 0;
	@%p7 bra 	$L__BB23_32;
	ld.global.u64 	%rd14, [%rd1+56];
	setp.eq.s64 	%p8, %rd14, 0;
	@%p8 bra 	$L__BB23_32;
	cvt.u32.u64 	%r46, %rd13;
	ld.shared.u64 	%rd50, [_ZZ40decompressFullFile_OnTheFly_Optimized_V2IxEvPK14CompressedDataIT_EPS1_iE6s_meta_$_6];
	cvt.s64.s32 	%rd51, %r108;
	mad.lo.s64 	%rd15, %rd13, %rd51, %rd50;
	shr.u64 	%rd16, %rd15, 5;
	cvt.u32.u64 	%r47, %rd15;
	and.b32  	%r23, %r47, 31;
	setp.gt.u32 	%p9, %r46, 32;
	@%p9 bra 	$L__BB23_26;
	shl.b64 	%rd73, %rd16, 32;
	shr.s64 	%rd74, %rd73, 30;
	add.s64 	%rd71, %rd14, %rd74;
	// begin inline asm
	ld.global.nc.u32 %r67, [%rd71];
	// end inline asm
	add.s64 	%rd75, %rd73, 4294967296;
	shr.s64 	%rd76, %rd75, 30;
	add.s64 	%rd72, %rd14, %rd76;
	// begin inline asm
	ld.global.nc.u32 %r68, [%rd72];
	// end inline asm
	cvt.u64.u32 	%rd77, %r68;
	shl.b64 	%rd78, %rd77, 32;
	cvt.u64.u32 	%rd79, %r67;
	or.b64  	%rd80, %rd78, %rd79;
	shr.u64 	%rd81, %rd80, %r23;
	mov.b32 	%r72, -1;
	shl.b32 	%r24, %r72, %r46;
	not.b32 	%r73, %r24;
	cvt.u32.u64 	%r74, %rd81;
	and.b32  	%r114, %r74, %r73;
	setp.eq.s32 	%p14, %r46, 32;
	@%p14 bra 	$L__BB23_25;
	add.s32 	%r76, %r46, -1;
	shr.u32 	%r77, %r114, %r76;
	neg.s32 	%r78, %r77;
	and.b32  	%r79, %r24, %r78;
	or.b32  	%r114, %r79, %r114;
$L__BB23_25:
	cvt.s64.s32 	%rd117, %r114;
	bra.uni 	$L__BB23_32;
$L__BB23_26:
	shl.b64 	%rd18, %rd16, 32;
	shr.s64 	%rd54, %rd18, 30;
	add.s64 	%rd52, %rd14, %rd54;
	// begin inline asm
	ld.global.nc.u32 %r48, [%rd52];
	// end inline asm
	sub.s32 	%r28, 32, %r23;
	shr.u32 	%r51, %r48, %r23;
	cvt.u64.u32 	%rd19, %r51;
	sub.s32 	%r29, %r46, %r28;
	add.s64 	%rd55, %rd18, 4294967296;
	shr.s64 	%rd56, %rd55, 30;
	add.s64 	%rd53, %rd14, %rd56;
	// begin inline asm
	ld.global.nc.u32 %r49, [%rd53];
	// end inline asm
	setp.lt.u32 	%p10, %r29, 32;
	@%p10 bra 	$L__BB23_29;
	cvt.u64.u32 	%rd59, %r49;
	shl.b64 	%rd60, %rd59, %r28;
	or.b64  	%rd117, %rd60, %rd19;
	setp.eq.s32 	%p11, %r29, 32;
	@%p11 bra 	$L__BB23_30;
	add.s32 	%r57, %r29, -32;
	sub.s32 	%r58, 64, %r23;
	add.s64 	%rd62, %rd18, 8589934592;
	shr.s64 	%rd63, %rd62, 30;
	add.s64 	%rd61, %rd14, %rd63;
	// begin inline asm
	ld.global.nc.u32 %r56, [%rd61];
	// end inline asm
	setp.eq.s32 	%p12, %r57, 32;
	mov.b32 	%r59, -1;
	shl.b32 	%r60, %r59, %r57;
	not.b32 	%r61, %r60;
	selp.b32 	%r62, -1, %r61, %p12;
	and.b32  	%r63, %r56, %r62;
	cvt.u64.u32 	%rd64, %r63;
	shl.b64 	%rd65, %rd64, %r58;
	or.b64  	%rd117, %rd65, %rd117;
	bra.uni 	$L__BB23_30;
$L__BB23_29:
	mov.b32 	%r52, -1;
	shl.b32 	%r53, %r52, %r29;
	not.b32 	%r54, %r53;
	and.b32  	%r55, %r49, %r54;
	cvt.u64.u32 	%rd57, %r55;
	shl.b64 	%rd58, %rd57, %r28;
	or.b64  	%rd117, %rd58, %rd19;
$L__BB23_30:
	setp.gt.u32 	%p13, %r46, 63;
	@%p13 bra 	$L__BB23_32;
	add.s32 	%r66, %r46, -1;
	shr.u64 	%rd66, %rd117, %r66;
	neg.s64 	%rd67, %rd66;
	mov.b64 	%rd68, -1;
	shl.b64 	%rd69, %rd68, %r46;
	and.b64  	%rd70, %rd69, %rd67;
	or.b64  	%rd117, %rd70, %rd117;
$L__BB23_32:
	mov.f64 	%fd7, 0d3FE0000000000000;
	copysign.f64 	%fd8, %fd1, %fd7;
	add.rz.f64 	%fd9, %fd1, %fd8;
	cvt.rzi.f64.f64 	%fd10, %fd9;
	cvt.rzi.s64.f64 	%rd82, %fd10;
	add.s64 	%rd118, %rd117, %rd82;
	ld.shared.u32 	%r116, [_ZZ40decompressFullFile_OnTheFly_Optimized_V2IxEvPK14CompressedDataIT_EPS1_iE6s_meta_$_3];
$L__BB23_33:
	mul.wide.s32 	%rd113, %r8, 8;
	add.s64 	%rd114, %rd2, %rd113;
	st.global.u64 	[%rd114], %rd118;
$L__BB23_34:
	add.s32 	%r108, %r108, %r4;
	setp.lt.s32 	%p24, %r108, %r116;
	@%p24 bra 	$L__BB23_5;
$L__BB23_35:
	ret;

}
	// .globl	_Z21unpackAllDeltasKernelIxEvPKiS1_S1_S1_PKlPKjPxii
.visible .entry _Z21unpackAllDeltasKernelIxEvPKiS1_S1_S1_PKlPKjPxii(
	.param .u64 .ptr .align 1 _Z21unpackAllDeltasKernelIxEvPKiS1_S1_S1_PKlPKjPxii_param_0,
	.param .u64 .ptr .align 1 _Z21unpackAllDeltasKernelIxEvPKiS1_S1_S1_PKlPKjPxii_param_1,
	.param .u64 .ptr .align 1 _Z21unpackAllDeltasKernelIxEvPKiS1_S1_S1_PKlPKjPxii_param_2,
	.param .u64 .ptr .align 1 _Z21unpackAllDeltasKernelIxEvPKiS1_S1_S1_PKlPKjPxii_param_3,
	.param .u64 .ptr .align 1 _Z21unpackAllDeltasKernelIxEvPKiS1_S1_S1_PKlPKjPxii_param_4,
	.param .u64 .ptr .align 1 _Z21unpackAllDeltasKernelIxEvPKiS1_S1_S1_PKlPKjPxii_param_5,
	.param .u64 .ptr .align 1 _Z21unpackAllDeltasKernelIxEvPKiS1_S1_S1_PKlPKjPxii_param_6,
	.param .u32 _Z21unpackAllDeltasKernelIxEvPKiS1_S1_S1_PKlPKjPxii_param_7,
	.param .u32 _Z21unpackAllDeltasKernelIxEvPKiS1_S1_S1_PKlPKjPxii_param_8
)
{
	.reg .pred 	%p<29>;
	.reg .b32 	%r<114>;
	.reg .b64 	%rd<108>;

	ld.param.u64 	%rd24, [_Z21unpackAllDeltasKernelIxEvPKiS1_S1_S1_PKlPKjPxii_param_0];
	ld.param.u64 	%rd25, [_Z21unpackAllDeltasKernelIxEvPKiS1_S1_S1_PKlPKjPxii_param_1];
	ld.param.u64 	%rd27, [_Z21unpackAllDeltasKernelIxEvPKiS1_S1_S1_PKlPKjPxii_param_3];
	ld.param.u64 	%rd28, [_Z21unpackAllDeltasKernelIxEvPKiS1_S1_S1_PKlPKjPxii_param_4];
	ld.param.u64 	%rd29, [_Z21unpackAllDeltasKernelIxEvPKiS1_S1_S1_PKlPKjPxii_param_5];
	ld.param.u64 	%rd30, [_Z21unpackAllDeltasKernelIxEvPKiS1_S1_S1_PKlPKjPxii_param_6];
	ld.param.u32 	%r36, [_Z21unpackAllDeltasKernelIxEvPKiS1_S1_S1_PKlPKjPxii_param_7];
	ld.param.u32 	%r37, [_Z21unpackAllDeltasKernelIxEvPKiS1_S1_S1_PKlPKjPxii_param_8];
	cvta.to.global.u64 	%rd1, %rd30;
	cvta.to.global.u64 	%rd2, %rd29;
	mov.u32 	%r38, %tid.x;
	mov.u32 	%r39, %ctaid.x;
	mov.u32 	%r1, %ntid.x;
	mad.lo.s32 	%r105, %r39, %r1, %r38;
	setp.ge.s32 	%p1, %r105, %r37;
	@%p1 bra 	$L__BB24_30;
	add.s32 	%r3, %r36, -1;
	mov.u32 	%r40, %nctaid.x;
	mul.lo.s32 	%r4, %r1, %r40;
	cvta.to.global.u64 	%rd3, %rd24;
	cvta.to.global.u64 	%rd4, %rd25;
	cvta.to.global.u64 	%rd5, %rd27;
	cvta.to.global.u64 	%rd6, %rd28;
$L__BB24_2:
	setp.lt.s32 	%p2, %r36, 1;
	@%p2 bra 	$L__BB24_7;
	mov.b32 	%r107, 0;
	mov.u32 	%r106, %r3;
$L__BB24_4:
	sub.s32 	%r42, %r106, %r107;
	shr.u32 	%r43, %r42, 31;
	add.s32 	%r44, %r42, %r43;
	shr.s32 	%r45, %r44, 1;
	add.s32 	%r8, %r45, %r107;
	mul.wide.s32 	%rd31, %r8, 4;
	add.s64 	%rd32, %rd3, %rd31;
	ld.global.nc.u32 	%r9, [%rd32];
	add.s64 	%rd33, %rd4, %rd31;
	ld.global.nc.u32 	%r46, [%rd33];
	setp.ge.s32 	%p3, %r105, %r9;
	setp.lt.s32 	%p4, %r105, %r46;
	and.pred  	%p5, %p3, %p4;
	@%p5 bra 	$L__BB24_6;
	setp.lt.s32 	%p6, %r105, %r9;
	add.s32 	%r48, %r8, -1;
	add.s32 	%r49, %r8, 1;
	selp.b32 	%r107, %r107, %r49, %p6;
	selp.b32 	%r106, %r48, %r106, %p6;
	setp.gt.s32 	%p7, %r107, %r106;
	@%p7 bra 	$L__BB24_7;
	bra.uni 	$L__BB24_4;
$L__BB24_6:
	setp.ne.s32 	%p8, %r8, -1;
	@%p8 bra 	$L__BB24_8;
$L__BB24_7:
	mul.wide.s32 	%rd101, %r105, 8;
	add.s64 	%rd102, %rd1, %rd101;
	mov.b64 	%rd103, 0;
	st.global.u64 	[%rd102], %rd103;
	bra.uni 	$L__BB24_29;
$L__BB24_8:
	ld.param.u64 	%rd104, [_Z21unpackAllDeltasKernelIxEvPKiS1_S1_S1_PKlPKjPxii_param_2];
	cvta.to.global.u64 	%rd34, %rd104;
	add.s64 	%rd36, %rd34, %rd31;
	ld.global.nc.u32 	%r50, [%rd36];
	add.s64 	%rd37, %rd5, %rd31;
	ld.global.nc.u32 	%r12, [%rd37];
	mul.wide.s32 	%rd38, %r8, 8;
	add.s64 	%rd39, %rd6, %rd38;
	ld.global.nc.u64 	%rd7, [%rd39];
	sub.s32 	%r13, %r105, %r9;
	setp.ne.s32 	%p9, %r50, 4;
	@%p9 bra 	$L__BB24_17;
	setp.eq.s64 	%p19, %rd29, 0;
	setp.lt.s32 	%p20, %r12, 1;
	mov.b64 	%rd107, 0;
	or.pred  	%p21, %p19, %p20;
	@%p21 bra 	$L__BB24_28;
	cvt.s64.s32 	%rd74, %r13;
	cvt.u64.u32 	%rd75, %r12;
	mad.lo.s64 	%rd8, %rd75, %rd74, %rd7;
	setp.gt.u32 	%p22, %r12, 32;
	@%p22 bra 	$L__BB24_15;
	shr.s64 	%rd86, %rd8, 63;
	shr.u64 	%rd87, %rd86, 59;
	add.s64 	%rd88, %rd8, %rd87;
	shr.s64 	%rd9, %rd88, 5;
	cvt.u32.u64 	%r93, %rd9;
	mov.b64 	%rd89, 32;
	cvt.u32.u64 	%r94, %rd89;
	mul.lo.s32 	%r95, %r93, %r94;
	cvt.u32.u64 	%r96, %rd8;
	sub.s32 	%r14, %r96, %r95;
	add.s32 	%r97, %r12, %r14;
	setp.gt.s32 	%p27, %r97, 32;
	@%p27 bra 	$L__BB24_13;
	shl.b64 	%rd96, %rd9, 32;
	shr.s64 	%rd97, %rd96, 30;
	add.s64 	%rd98, %rd2, %rd97;
	ld.global.u32 	%r100, [%rd98];
	shr.u32 	%r108, %r100, %r14;
	bra.uni 	$L__BB24_14;
$L__BB24_13:
	shl.b64 	%rd90, %rd9, 32;
	shr.s64 	%rd91, %rd90, 30;
	add.s64 	%rd92, %rd2, %rd91;
	ld.global.u32 	%r98, [%rd92];
	add.s64 	%rd93, %rd90, 4294967296;
	shr.s64 	%rd94, %rd93, 30;
	add.s64 	%rd95, %rd2, %rd94;
	ld.global.u32 	%r99, [%rd95];
	shf.r.wrap.b32 	%r108, %r98, %r99, %r14;
$L__BB24_14:
	mov.b32 	%r101, -1;
	shl.b32 	%r102, %r101, %r12;
	not.b32 	%r103, %r102;
	and.b32  	%r104, %r108, %r103;
	cvt.u64.u32 	%rd107, %r104;
	bra.uni 	$L__BB24_28;
$L__BB24_15:
	shr.s64 	%rd77, %rd8, 63;
	shr.u64 	%rd78, %rd77, 59;
	add.s64 	%rd79, %rd8, %rd78;
	shr.s64 	%rd80, %rd79, 5;
	cvt.u32.u64 	%r109, %rd80;
	mov.b64 	%rd81, 32;
	cvt.u32.u64 	%r80, %rd81;
	mul.lo.s32 	%r81, %r109, %r80;
	cvt.u32.u64 	%r82, %rd8;
	sub.s32 	%r112, %r82, %r81;
	mov.b64 	%rd107, 0;
	mov.b32 	%r110, 0;
$L__BB24_16:
	sub.s32 	%r84, 32, %r112;
	min.u32 	%r85, %r12, %r84;
	setp.eq.s32 	%p23, %r85, 32;
	mov.b32 	%r86, -1;
	shl.b32 	%r87, %r86, %r85;
	not.b32 	%r88, %r87;
	selp.b32 	%r89, -1, %r88, %p23;
	mul.wide.s32 	%rd82, %r109, 4;
	add.s64 	%rd83, %rd2, %rd82;
	ld.global.u32 	%r90, [%rd83];
	shr.u32 	%r91, %r90, %r112;
	and.b32  	%r92, %r91, %r89;
	cvt.u64.u32 	%rd84, %r92;
	shl.b64 	%rd85, %rd84, %r110;
	or.b64  	%rd107, %rd85, %rd107;
	add.s32 	%r110, %r110, %r85;
	sub.s32 	%r12, %r12, %r85;
	add.s32 	%r109, %r109, 1;
	setp.gt.s32 	%p24, %r12, 0;
	setp.lt.s32 	%p25, %r110, 64;
	and.pred  	%p26, %p24, %p25;
	mov.b32 	%r112, 0;
	@%p26 bra 	$L__BB24_16;
	bra.uni 	$L__BB24_28;
$L__BB24_17:
	setp.eq.s64 	%p10, %rd29, 0;
	setp.lt.s32 	%p11, %r12, 1;
	mov.b64 	%rd107, 0;
	or.pred  	%p12, %p10, %p11;
	@%p12 bra 	$L__BB24_28;
	cvt.s64.s32 	%rd41, %r13;
	cvt.u64.u32 	%rd42, %r12;
	mad.lo.s64 	%rd13, %rd42, %rd41, %rd7;
	shr.u64 	%rd14, %rd13, 5;
	cvt.u32.u64 	%r51, %rd13;
	and.b32  	%r27, %r51, 31;
	setp.gt.u32 	%p13, %r12, 32;
	@%p13 bra 	$L__BB24_22;
	shl.b64 	%rd64, %rd14, 32;
	shr.s64 	%rd65, %rd64, 30;
	add.s64 	%rd62, %rd29, %rd65;
	// begin inline asm
	ld.global.nc.u32 %r68, [%rd62];
	// end inline asm
	add.s64 	%rd66, %rd64, 4294967296;
	shr.s64 	%rd67, %rd66, 30;
	add.s64 	%rd63, %rd29, %rd67;
	// begin inline asm
	ld.global.nc.u32 %r69, [%rd63];
	// end inline asm
	cvt.u64.u32 	%rd68, %r69;
	shl.b64 	%rd69, %rd68, 32;
	cvt.u64.u32 	%rd70, %r68;
	or.b64  	%rd71, %rd69, %rd70;
	shr.u64 	%rd72, %rd71, %r27;
	mov.b32 	%r72, -1;
	shl.b32 	%r28, %r72, %r12;
	not.b32 	%r73, %r28;
	cvt.u32.u64 	%r74, %rd72;
	and.b32  	%r113, %r74, %r73;
	setp.eq.s32 	%p18, %r12, 32;
	@%p18 bra 	$L__BB24_21;
	add.s32 	%r75, %r12, -1;
	shr.u32 	%r76, %r113, %r75;
	neg.s32 	%r77, %r76;
	and.b32  	%r78, %r28, %r77;
	or.b32  	%r113, %r78, %r113;
$L__BB24_21:
	cvt.s64.s32 	%rd107, %r113;
	bra.uni 	$L__BB24_28;
$L__BB24_22:
	shl.b64 	%rd16, %rd14, 32;
	shr.s64 	%rd45, %rd16, 30;
	add.s64 	%rd43, %rd29, %rd45;
	// begin inline asm
	ld.global.nc.u32 %r52, [%rd43];
	// end inline asm
	sub.s32 	%r32, 32, %r27;
	shr.u32 	%r54, %r52, %r27;
	cvt.u64.u32 	%rd17, %r54;
	sub.s32 	%r33, %r12, %r32;
	add.s64 	%rd46, %rd16, 4294967296;
	shr.s64 	%rd47, %rd46, 30;
	add.s64 	%rd44, %rd29, %rd47;
	// begin inline asm
	ld.global.nc.u32 %r53, [%rd44];
	// end inline asm
	setp.lt.u32 	%p14, %r33, 32;
	@%p14 bra 	$L__BB24_25;
	cvt.u64.u32 	%rd50, %r53;
	shl.b64 	%rd51, %rd50, %r32;
	or.b64  	%rd107, %rd51, %rd17;
	setp.eq.s32 	%p15, %r33, 32;
	@%p15 bra 	$L__BB24_26;
	add.s32 	%r60, %r33, -32;
	sub.s32 	%r61, 64, %r27;
	add.s64 	%rd53, %rd16, 8589934592;
	shr.s64 	%rd54, %rd53, 30;
	add.s64 	%rd52, %rd29, %rd54;
	// begin inline asm
	ld.global.nc.u32 %r59, [%rd52];
	// end inline asm
	setp.eq.s32 	%p16, %r60, 32;
	mov.b32 	%r62, -1;
	shl.b32 	%r63, %r62, %r60;
	not.b32 	%r64, %r63;
	selp.b32 	%r65, -1, %r64, %p16;
	and.b32  	%r66, %r59, %r65;
	cvt.u64.u32 	%rd55, %r66;
	shl.b64 	%rd56, %rd55, %r61;
	or.b64  	%rd107, %rd56, %rd107;
	bra.uni 	$L__BB24_26;
$L__BB24_25:
	mov.b32 	%r55, -1;
	shl.b32 	%r56, %r55, %r33;
	not.b32 	%r57, %r56;
	and.b32  	%r58, %r53, %r57;
	cvt.u64.u32 	%rd48, %r58;
	shl.b64 	%rd49, %rd48, %r32;
	or.b64  	%rd107, %rd49, %rd17;
$L__BB24_26:
	setp.gt.u32 	%p17, %r12, 63;
	@%p17 bra 	$L__BB24_28;
	add.s32 	%r67, %r12, -1;
	shr.u64 	%rd57, %rd107, %r67;
	neg.s64 	%rd58, %rd57;
	mov.b64 	%rd59, -1;
	shl.b64 	%rd60, %rd59, %r12;
	and.b64  	%rd61, %rd60, %rd58;
	or.b64  	%rd107, %rd61, %rd107;
$L__BB24_28:
	mul.wide.s32 	%rd99, %r105, 8;
	add.s64 	%rd100, %rd1, %rd99;
	st.global.u64 	[%rd100], %rd107;
$L__BB24_29:
	add.s32 	%r105, %r105, %r4;
	setp.lt.s32 	%p28, %r105, %r37;
	@%p28 bra 	$L__BB24_2;
$L__BB24_30:
	ret;

}
	// .globl	_Z23analyzeDataVarianceFastIyEvPKT_iiPfi
.visible .entry _Z23analyzeDataVarianceFastIyEvPKT_iiPfi(
	.param .u64 .ptr .align 1 _Z23analyzeDataVarianceFastIyEvPKT_iiPfi_param_0,
	.param .u32 _Z23analyzeDataVarianceFastIyEvPKT_iiPfi_param_1,
	.param .u32 _Z23analyzeDataVarianceFastIyEvPKT_iiPfi_param_2,
	.param .u64 .ptr .align 1 _Z23analyzeDataVarianceFastIyEvPKT_iiPfi_param_3,
	.param .u32 _Z23analyzeDataVarianceFastIyEvPKT_iiPfi_param_4
)
{
	.reg .pred 	%p<27>;
	.reg .b32 	%r<60>;
	.reg .b32 	%f<3>;
	.reg .b64 	%rd<10>;
	.reg .b64 	%fd<52>;

	ld.param.u64 	%rd3, [_Z23analyzeDataVarianceFastIyEvPKT_iiPfi_param_0];
	ld.param.u32 	%r14, [_Z23analyzeDataVarianceFastIyEvPKT_iiPfi_param_1];
	ld.param.u32 	%r15, [_Z23analyzeDataVarianceFastIyEvPKT_iiPfi_param_2];
	ld.param.u64 	%rd4, [_Z23analyzeDataVarianceFastIyEvPKT_iiPfi_param_3];
	ld.param.u32 	%r16, [_Z23analyzeDataVarianceFastIyEvPKT_iiPfi_param_4];
	mov.u32 	%r58, %ctaid.x;
	setp.ge.s32 	%p1, %r58, %r16;
	@%p1 bra 	$L__BB25_9;
	mov.u32 	%r2, %tid.x;
	mov.u32 	%r3, %ntid.x;
	and.b32  	%r4, %r2, 31;
	mov.u32 	%r5, %nctaid.x;
	cvta.to.global.u64 	%rd1, %rd4;
	cvta.to.global.u64 	%rd2, %rd3;
$L__BB25_2:
	mul.lo.s32 	%r7, %r58, %r15;
	add.s32 	%r17, %r7, %r15;
	min.s32 	%r8, %r17, %r14;
	sub.s32 	%r9, %r8, %r7;
	setp.lt.s32 	%p2, %r9, 1;
	@%p2 bra 	$L__BB25_8;
	add.s32 	%r59, %r7, %r2;
	setp.ge.s32 	%p3, %r59, %r8;
	mov.f64 	%fd50, 0d0000000000000000;
	mov.f64 	%fd51, %fd50;
	@%p3 bra 	$L__BB25_6;
	mov.f64 	%fd46, 0d0000000000000000;
	mov.f64 	%fd47, %fd46;
	mov.f64 	%fd48, %fd46;
	mov.f64 	%fd49, %fd46;
$L__BB25_5:
	mul.wide.s32 	%rd5, %r59, 8;
	add.s64 	%rd6, %rd2, %rd5;
	ld.global.nc.u64 	%rd7, [%rd6];
	cvt.rn.f64.u64 	%fd15, %rd7;
	sub.f64 	%fd16, %fd15, %fd47;
	add.f64 	%fd50, %fd49, %fd16;
	sub.f64 	%fd17, %fd50, %fd49;
	sub.f64 	%fd47, %fd17, %fd16;
	mul.f64 	%fd18, %fd15, %fd15;
	sub.f64 	%fd19, %fd18, %fd46;
	add.f64 	%fd51, %fd48, %fd19;
	sub.f64 	%fd20, %fd51, %fd48;
	sub.f64 	%fd46, %fd20, %fd19;
	add.s32 	%r59, %r59, %r3;
	setp.lt.s32 	%p4, %r59, %r8;
	mov.f64 	%fd48, %fd51;
	mov.f64 	%fd49, %fd50;
	@%p4 bra 	$L__BB25_5;
$L__BB25_6:
	setp.ne.s32 	%p5, %r4, 0;
	// begin inline asm
	mov.b64 {%r18,%r19}, %fd50;
	// end inline asm
	shfl.sync.down.b32	%r21|%p6, %r19, 16, 31, -1;
	shfl.sync.down.b32	%r20|%p7, %r18, 16, 31, -1;
	// begin inline asm
	mov.b64 %fd22, {%r20,%r21};
	// end inline asm
	add.f64 	%fd23, %fd50, %fd22;
	// begin inline asm
	mov.b64 {%r22,%r23}, %fd23;
	// end inline asm
	shfl.sync.down.b32	%r25|%p8, %r23, 8, 31, -1;
	shfl.sync.down.b32	%r24|%p9, %r22, 8, 31, -1;
	// begin inline asm
	mov.b64 %fd24, {%r24,%r25};
	// end inline asm
	add.f64 	%fd25, %fd23, %fd24;
	// begin inline asm
	mov.b64 {%r26,%r27}, %fd25;
	// end inline asm
	shfl.sync.down.b32	%r29|%p10, %r27, 4, 31, -1;
	shfl.sync.down.b32	%r28|%p11, %r26, 4, 31, -1;
	// begin inline asm
	mov.b64 %fd26, {%r28,%r29};
	// end inline asm
	add.f64 	%fd27, %fd25, %fd26;
	// begin inline asm
	mov.b64 {%r30,%r31}, %fd27;
	// end inline asm
	shfl.sync.down.b32	%r33|%p12, %r31, 2, 31, -1;
	shfl.sync.down.b32	%r32|%p13, %r30, 2, 31, -1;
	// begin inline asm
	mov.b64 %fd28, {%r32,%r33};
	// end inline asm
	add.f64 	%fd29, %fd27, %fd28;
	// begin inline asm
	mov.b64 {%r34,%r35}, %fd29;
	// end inline asm
	shfl.sync.down.b32	%r37|%p14, %r35, 1, 31, -1;
	shfl.sync.down.b32	%r36|%p15, %r34, 1, 31, -1;
	// begin inline asm
	mov.b64 %fd30, {%r36,%r37};
	// end inline asm
	add.f64 	%fd11, %fd29, %fd30;
	// begin inline asm
	mov.b64 {%r38,%r39}, %fd51;
	// end inline asm
	shfl.sync.down.b32	%r41|%p16, %r39, 16, 31, -1;
	shfl.sync.down.b32	%r40|%p17, %r38, 16, 31, -1;
	// begin inline asm
	mov.b64 %fd32, {%r40,%r41};
	// end inline asm
	add.f64 	%fd33, %fd51, %fd32;
	// begin inline asm
	mov.b64 {%r42,%r43}, %fd33;
	// end inline asm
	shfl.sync.down.b32	%r45|%p18, %r43, 8, 31, -1;
	shfl.sync.down.b32	%r44|%p19, %r42, 8, 31, -1;
	// begin inline asm
	mov.b64 %fd34, {%r44,%r45};
	// end inline asm
	add.f64 	%fd35, %fd33, %fd34;
	// begin inline asm
	mov.b64 {%r46,%r47}, %fd35;
	// end inline asm
	shfl.sync.down.b32	%r49|%p20, %r47, 4, 31, -1;
	shfl.sync.down.b32	%r48|%p21, %r46, 4, 31, -1;
	// begin inline asm
	mov.b64 %fd36, {%r48,%r49};
	// end inline asm
	add.f64 	%fd37, %fd35, %fd36;
	// begin inline asm
	mov.b64 {%r50,%r51}, %fd37;
	// end inline asm
	shfl.sync.down.b32	%r53|%p22, %r51, 2, 31, -1;
	shfl.sync.down.b32	%r52|%p23, %r50, 2, 31, -1;
	// begin inline asm
	mov.b64 %fd38, {%r52,%r53};
	// end inline asm
	add.f64 	%fd39, %fd37, %fd38;
	// begin inline asm
	mov.b64 {%r54,%r55}, %fd39;
	// end inline asm
	shfl.sync.down.b32	%r57|%p24, %r55, 1, 31, -1;
	shfl.sync.down.b32	%r56|%p25, %r54, 1, 31, -1;
	// begin inline asm
	mov.b64 %fd40, {%r56,%r57};
	// end inline asm
	add.f64 	%fd12, %fd39, %fd40;
	@%p5 bra 	$L__BB25_8;
	mul.wide.s32 	%rd8, %r58, 4;
	add.s64 	%rd9, %rd1, %rd8;
	cvt.rn.f64.u32 	%fd41, %r9;
	div.rn.f64 	%fd42, %fd12, %fd41;
	div.rn.f64 	%fd43, %fd11, %fd41;
	mul.f64 	%fd44, %fd43, %fd43;
	sub.f64 	%fd45, %fd42, %fd44;
	cvt.rn.f32.f64 	%f1, %fd45;
	atom.global.add.f32 	%f2, [%rd9], %f1;
$L__BB25_8:
	add.s32 	%r58, %r58, %r5;
	setp.lt.s32 	%p26, %r58, %r16;
	@%p26 bra 	$L__BB25_2;
$L__BB25_9:
	ret;

}
	// .globl	_Z20createPartitionsFastIyEviiPKfiPiS2_S2_S1_PKiii
.visible .entry _Z20createPartitionsFastIyEviiPKfiPiS2_S2_S1_PKiii(
	.param .u32 _Z20createPartitionsFastIyEviiPKfiPiS2_S2_S1_PKiii_param_0,
	.param .u32 _Z20createPartitionsFastIyEviiPKfiPiS2_S2_S1_PKiii_param_1,
	.param .u64 .ptr .align 1 _Z20createPartitionsFastIyEviiPKfiPiS2_S2_S1_PKiii_param_2,
	.param .u32 _Z20createPartitionsFastIyEviiPKfiPiS2_S2_S1_PKiii_param_3,
	.param .u64 .ptr .align 1 _Z20createPartitionsFastIyEviiPKfiPiS2_S2_S1_PKiii_param_4,
	.param .u64 .ptr .align 1 _Z20createPartitionsFastIyEviiPKfiPiS2_S2_S1_PKiii_param_5,
	.param .u64 .ptr .align 1 _Z20createPartitionsFastIyEviiPKfiPiS2_S2_S1_PKiii_param_6,
	.param .u64 .ptr .align 1 _Z20createPartitionsFastIyEviiPKfiPiS2_S2_S1_PKiii_param_7,
	.param .u64 .ptr .align 1 _Z20createPartitionsFastIyEviiPKfiPiS2_S2_S1_PKiii_param_8,
	.param .u32 _Z20createPartitionsFastIyEviiPKfiPiS2_S2_S1_PKiii_param_9,
	.param .u32 _Z20createPartitionsFastIyEviiPKfiPiS2_S2_S1_PKiii_param_10
)
{
	.reg .pred 	%p<17>;
	.reg .b32 	%r<49>;
	.reg .b32 	%f<3>;
	.reg .b64 	%rd<27>;

	ld.param.u32 	%r25, [_Z20createPartitionsFastIyEviiPKfiPiS2_S2_S1_PKiii_param_0];
	ld.param.u32 	%r26, [_Z20createPartitionsFastIyEviiPKfiPiS2_S2_S1_PKiii_param_1];
	ld.param.u64 	%rd7, [_Z20createPartitionsFastIyEviiPKfiPiS2_S2_S1_PKiii_param_2];
	ld.param.u32 	%r27, [_Z20createPartitionsFastIyEviiPKfiPiS2_S2_S1_PKiii_param_3];
	ld.param.u64 	%rd9, [_Z20createPartitionsFastIyEviiPKfiPiS2_S2_S1_PKiii_param_4];
	ld.param.u64 	%rd10, [_Z20createPartitionsFastIyEviiPKfiPiS2_S2_S1_PKiii_param_5];
	ld.param.u64 	%rd11, [_Z20createPartitionsFastIyEviiPKfiPiS2_S2_S1_PKiii_param_6];
	ld.param.u64 	%rd8, [_Z20createPartitionsFastIyEviiPKfiPiS2_S2_S1_PKiii_param_7];
	ld.param.u64 	%rd12, [_Z20createPartitionsFastIyEviiPKfiPiS2_S2_S1_PKiii_param_8];
	ld.param.u32 	%r28, [_Z20createPartitionsFastIyEviiPKfiPiS2_S2_S1_PKiii_param_9];
	ld.param.u32 	%r29, [_Z20createPartitionsFastIyEviiPKfiPiS2_S2_S1_PKiii_param_10];
	cvta.to.global.u64 	%rd1, %rd10;
	cvta.to.global.u64 	%rd2, %rd9;
	cvta.to.global.u64 	%rd3, %rd11;
	cvta.to.global.u64 	%rd4, %rd12;
	mov.u32 	%r30, %ctaid.x;
	mov.u32 	%r1, %ntid.x;
	mov.u32 	%r31, %tid.x;
	mad.lo.s32 	%r43, %r30, %r1, %r31;
	setp.ge.s32 	%p1, %r43, %r27;
	@%p1 bra 	$L__BB26_17;
	mul.lo.s32 	%r3, %r29, %r26;
	mul.wide.s32 	%rd13, %r28, 4;
	add.s64 	%rd14, %rd4, %rd13;
	ld.global.nc.u32 	%r4, [%rd14];
	setp.lt.s32 	%p2, %r28, 1;
	shr.s32 	%r32, %r25, 31;
	shr.u32 	%r33, %r32, 25;
	add.s32 	%r34, %r25, %r33;
	shr.s32 	%r5, %r34, 7;
	mov.u32 	%r35, %nctaid.x;
	mul.lo.s32 	%r6, %r1, %r35;
	@%p2 bra 	$L__BB26_12;
	cvta.to.global.u64 	%rd5, %rd7;
	cvta.to.global.u64 	%rd6, %rd8;
$L__BB26_3:
	mul.wide.s32 	%rd18, %r43, 4;
	add.s64 	%rd19, %rd5, %rd18;
	ld.global.nc.f32 	%f1, [%rd19];
	mul.lo.s32 	%r46, %r3, %r43;
	add.s32 	%r40, %r46, %r3;
	min.s32 	%r9, %r40, %r25;
	mov.b32 	%r44, 0;
$L__BB26_4:
	mul.wide.u32 	%rd20, %r44, 4;
	add.s64 	%rd21, %rd6, %rd20;
	ld.global.nc.f32 	%f2, [%rd21];
	setp.lt.f32 	%p9, %f1, %f2;
	@%p9 bra 	$L__BB26_6;
	add.s32 	%r44, %r44, 1;
	setp.eq.s32 	%p10, %r44, %r28;
	mov.u32 	%r45, %r4;
	@%p10 bra 	$L__BB26_7;
	bra.uni 	$L__BB26_4;
$L__BB26_6:
	add.s64 	%rd23, %rd4, %rd20;
	ld.global.nc.u32 	%r45, [%rd23];
$L__BB26_7:
	setp.lt.s32 	%p11, %r45, 1;
	setp.ge.s32 	%p12, %r46, %r9;
	or.pred  	%p13, %p11, %p12;
	@%p13 bra 	$L__BB26_11;
$L__BB26_8:
	atom.global.add.u32 	%r15, [%rd3], 1;
	setp.ge.s32 	%p14, %r15, %r5;
	@%p14 bra 	$L__BB26_10;
	mul.wide.s32 	%rd24, %r15, 4;
	add.s64 	%rd25, %rd2, %rd24;
	st.global.u32 	[%rd25], %r46;
	add.s32 	%r41, %r46, %r45;
	min.s32 	%r42, %r41, %r25;
	add.s64 	%rd26, %rd1, %rd24;
	st.global.u32 	[%rd26], %r42;
$L__BB26_10:
	add.s32 	%r46, %r46, %r45;
	setp.lt.s32 	%p15, %r46, %r9;
	@%p15 bra 	$L__BB26_8;
$L__BB26_11:
	add.s32 	%r43, %r43, %r6;
	setp.lt.s32 	%p16, %r43, %r27;
	@%p16 bra 	$L__BB26_3;
	bra.uni 	$L__BB26_17;
$L__BB26_12:
	setp.lt.s32 	%p3, %r4, 1;
	mul.lo.s32 	%r48, %r3, %r43;
	add.s32 	%r36, %r48, %r3;
	min.s32 	%r20, %r36, %r25;
	setp.ge.s32 	%p4, %r48, %r20;
	or.pred  	%p5, %p3, %p4;
	@%p5 bra 	$L__BB26_16;
$L__BB26_13:
	atom.global.add.u32 	%r22, [%rd3], 1;
	setp.ge.s32 	%p6, %r22, %r5;
	@%p6 bra 	$L__BB26_15;
	mul.wide.s32 	%rd15, %r22, 4;
	add.s64 	%rd16, %rd2, %rd15;
	st.global.u32 	[%rd16], %r48;
	add.s32 	%r37, %r48, %r4;
	min.s32 	%r38, %r37, %r25;
	add.s64 	%rd17, %rd1, %rd15;
	st.global.u32 	[%rd17], %r38;
$L__BB26_15:
	add.s32 	%r48, %r48, %r4;
	setp.lt.s32 	%p7, %r48, %r20;
	@%p7 bra 	$L__BB26_13;
$L__BB26_16:
	add.s32 	%r43, %r43, %r6;
	setp.lt.s32 	%p8, %r43, %r27;
	@%p8 bra 	$L__BB26_12;
$L__BB26_17:
	ret;

}
	// .globl	_Z30fitPartitionsBatched_OptimizedIyEvPKT_PKiS4_PiPdS6_S5_PxS6_i
.visible .entry _Z30fitPartitionsBatched_OptimizedIyEvPKT_PKiS4_PiPdS6_S5_PxS6_i(
	.param .u64 .ptr .align 1 _Z30fitPartitionsBatched_OptimizedIyEvPKT_PKiS4_PiPdS6_S5_PxS6_i_param_0,
	.param .u64 .ptr .align 1 _Z30fitPartitionsBatched_OptimizedIyEvPKT_PKiS4_PiPdS6_S5_PxS6_i_param_1,
	.param .u64 .ptr .align 1 _Z30fitPartitionsBatched_OptimizedIyEvPKT_PKiS4_PiPdS6_S5_PxS6_i_param_2,
	.param .u64 .ptr .align 1 _Z30fitPartitionsBatched_OptimizedIyEvPKT_PKiS4_PiPdS6_S5_PxS6_i_param_3,
	.param .u64 .ptr .align 1 _Z30fitPartitionsBatched_OptimizedIyEvPKT_PKiS4_PiPdS6_S5_PxS6_i_param_4,
	.param .u64 .ptr .align 1 _Z30fitPartitionsBatched_OptimizedIyEvPKT_PKiS4_PiPdS6_S5_PxS6_i_param_5,
	.param .u64 .ptr .align 1 _Z30fitPartitionsBatched_OptimizedIyEvPKT_PKiS4_PiPdS6_S5_PxS6_i_param_6,
	.param .u64 .ptr .align 1 _Z30fitPartitionsBatched_OptimizedIyEvPKT_PKiS4_PiPdS6_S5_PxS6_i_param_7,
	.param .u64 .ptr .align 1 _Z30fitPartitionsBatched_OptimizedIyEvPKT_PKiS4_PiPdS6_S5_PxS6_i_param_8,
	.param .u32 _Z30fitPartitionsBatched_OptimizedIyEvPKT_PKiS4_PiPdS6_S5_PxS6_i_param_9
)
{
	.reg .pred 	%p<136>;
	.reg .b32 	%r<260>;
	.reg .b64 	%rd<106>;
	.reg .b64 	%fd<165>;
	// demoted variable
	.shared .align 8 .f64 _ZZ30fitPartitionsBatched_OptimizedIyEvPKT_PKiS4_PiPdS6_S5_PxS6_iE8s_theta1;
	// demoted variable
	.shared .align 4 .u32 _ZZ30fitPartitionsBatched_OptimizedIyEvPKT_PKiS4_PiPdS6_S5_PxS6_iE19s_has_overflow_flag;
	ld.param.u64 	%rd26, [_Z30fitPartitionsBatched_OptimizedIyEvPKT_PKiS4_PiPdS6_S5_PxS6_i_param_0];
	ld.param.u64 	%rd27, [_Z30fitPartitionsBatched_OptimizedIyEvPKT_PKiS4_PiPdS6_S5_PxS6_i_param_3];
	ld.param.u64 	%rd28, [_Z30fitPartitionsBatched_OptimizedIyEvPKT_PKiS4_PiPdS6_S5_PxS6_i_param_4];
	ld.param.u64 	%rd29, [_Z30fitPartitionsBatched_OptimizedIyEvPKT_PKiS4_PiPdS6_S5_PxS6_i_param_5];
	ld.param.u64 	%rd24, [_Z30fitPartitionsBatched_OptimizedIyEvPKT_PKiS4_PiPdS6_S5_PxS6_i_param_6];
	ld.param.u64 	%rd25, [_Z30fitPartitionsBatched_OptimizedIyEvPKT_PKiS4_PiPdS6_S5_PxS6_i_param_7];
	ld.param.u64 	%rd30, [_Z30fitPartitionsBatched_OptimizedIyEvPKT_PKiS4_PiPdS6_S5_PxS6_i_param_8];
	ld.param.u32 	%r16, [_Z30fitPartitionsBatched_OptimizedIyEvPKT_PKiS4_PiPdS6_S5_PxS6_i_param_9];
	cvta.to.global.u64 	%rd1, %rd30;
	cvta.to.global.u64 	%rd2, %rd25;
	cvta.to.global.u64 	%rd3, %rd24;
	cvta.to.global.u64 	%rd4, %rd29;
	cvta.to.global.u64 	%rd5, %rd28;
	cvta.to.global.u64 	%rd6, %rd27;
	cvta.to.global.u64 	%rd7, %rd26;
	mov.u32 	%r1, %ctaid.x;
	setp.ge.s32 	%p1, %r1, %r16;
	@%p1 bra 	$L__BB27_58;
	ld.param.u64 	%rd99, [_Z30fitPartitionsBatched_OptimizedIyEvPKT_PKiS4_PiPdS6_S5_PxS6_i_param_2];
	ld.param.u64 	%rd98, [_Z30fitPartitionsBatched_OptimizedIyEvPKT_PKiS4_PiPdS6_S5_PxS6_i_param_1];
	cvta.to.global.u64 	%rd31, %rd98;
	cvta.to.global.u64 	%rd32, %rd99;
	mul.wide.u32 	%rd33, %r1, 4;
	add.s64 	%rd34, %rd31, %rd33;
	ld.global.nc.u32 	%r2, [%rd34];
	add.s64 	%rd35, %rd32, %rd33;
	ld.global.nc.u32 	%r17, [%rd35];
	sub.s32 	%r3, %r17, %r2;
	mov.u32 	%r4, %tid.x;
	setp.ne.s32 	%p2, %r4, 0;
	@%p2 bra 	$L__BB27_3;
	mov.b32 	%r18, 0;
	st.shared.u32 	[_ZZ30fitPartitionsBatched_OptimizedIyEvPKT_PKiS4_PiPdS6_S5_PxS6_iE19s_has_overflow_flag], %r18;
$L__BB27_3:
	bar.sync 	0;
	setp.lt.s32 	%p3, %r3, 1;
	@%p3 bra 	$L__BB27_8;
	setp.ge.u32 	%p4, %r4, %r3;
	@%p4 bra 	$L__BB27_11;
	mov.u32 	%r5, %ntid.x;
	mov.u32 	%r257, %r4;
$L__BB27_6:
	add.s32 	%r19, %r257, %r2;
	mul.wide.s32 	%rd36, %r19, 8;
	add.s64 	%rd37, %rd7, %rd36;
	ld.global.nc.u64 	%rd38, [%rd37];
	setp.gt.u64 	%p5, %rd38, 9007199254740992;
	@%p5 bra 	$L__BB27_10;
	add.s32 	%r257, %r257, %r5;
	setp.lt.s32 	%p6, %r257, %r3;
	@%p6 bra 	$L__BB27_6;
	bra.uni 	$L__BB27_11;
$L__BB27_8:
	setp.ne.s32 	%p135, %r4, 0;
	@%p135 bra 	$L__BB27_58;
	add.s64 	%rd94, %rd6, %rd33;
	mov.b32 	%r256, 4;
	st.global.u32 	[%rd94], %r256;
	mul.wide.u32 	%rd95, %r1, 8;
	add.s64 	%rd96, %rd1, %rd95;
	mov.b64 	%rd97, 0;
	st.global.u64 	[%rd96], %rd97;
	bra.uni 	$L__BB27_58;
$L__BB27_10:
	atom.shared.exch.b32 	%r20, [_ZZ30fitPartitionsBatched_OptimizedIyEvPKT_PKiS4_PiPdS6_S5_PxS6_iE19s_has_overflow_flag], 1;
$L__BB27_11:
	bar.sync 	0;
	ld.shared.u32 	%r21, [_ZZ30fitPartitionsBatched_OptimizedIyEvPKT_PKiS4_PiPdS6_S5_PxS6_iE19s_has_overflow_flag];
	setp.ne.s32 	%p7, %r21, 0;
	@%p7 bra 	$L__BB27_41;
	setp.ge.u32 	%p9, %r4, %r3;
	mov.f64 	%fd152, 0d0000000000000000;
	mov.f64 	%fd153, %fd152;
	mov.f64 	%fd154, %fd152;
	mov.f64 	%fd155, %fd152;
	@%p9 bra 	$L__BB27_15;
	mov.f64 	%fd155, 0d0000000000000000;
	mov.u32 	%r25, %ntid.x;
	mov.u32 	%r258, %r4;
	mov.f64 	%fd154, %fd155;
	mov.f64 	%fd153, %fd155;
	mov.f64 	%fd152, %fd155;
$L__BB27_14:
	cvt.rn.f64.s32 	%fd43, %r258;
	add.s32 	%r24, %r258, %r2;
	mul.wide.s32 	%rd50, %r24, 8;
	add.s64 	%rd51, %rd7, %rd50;
	ld.global.nc.u64 	%rd52, [%rd51];
	cvt.rn.f64.u64 	%fd44, %rd52;
	add.f64 	%fd152, %fd152, %fd43;
	add.f64 	%fd153, %fd153, %fd44;
	fma.rn.f64 	%fd154, %fd43, %fd43, %fd154;
	fma.rn.f64 	%fd155, %fd43, %fd44, %fd155;
	add.s32 	%r258, %r258, %r25;
	setp.lt.s32 	%p10, %r258, %r3;
	@%p10 bra 	$L__BB27_14;
$L__BB27_15:
	and.b32  	%r10, %r4, 31;
	// begin inline asm
	mov.b64 {%r26,%r27}, %fd152;
	// end inline asm
	shfl.sync.down.b32	%r29|%p11, %r27, 16, 31, -1;
	shfl.sync.down.b32	%r28|%p12, %r26, 16, 31, -1;
	// begin inline asm
	mov.b64 %fd46, {%r28,%r29};
	// end inline asm
	add.f64 	%fd47, %fd152, %fd46;
	// begin inline asm
	mov.b64 {%r30,%r31}, %fd47;
	// end inline asm
	shfl.sync.down.b32	%r33|%p13, %r31, 8, 31, -1;
	shfl.sync.down.b32	%r32|%p14, %r30, 8, 31, -1;
	// begin inline asm
	mov.b64 %fd48, {%r32,%r33};
	// end inline asm
	add.f64 	%fd49, %fd47, %fd48;
	// begin inline asm
	mov.b64 {%r34,%r35}, %fd49;
	// end inline asm
	shfl.sync.down.b32	%r37|%p15, %r35, 4, 31, -1;
	shfl.sync.down.b32	%r36|%p16, %r34, 4, 31, -1;
	// begin inline asm
	mov.b64 %fd50, {%r36,%r37};
	// end inline asm
	add.f64 	%fd51, %fd49, %fd50;
	// begin inline asm
	mov.b64 {%r38,%r39}, %fd51;
	// end inline asm
	shfl.sync.down.b32	%r41|%p17, %r39, 2, 31, -1;
	shfl.sync.down.b32	%r40|%p18, %r38, 2, 31, -1;
	// begin inline asm
	mov.b64 %fd52, {%r40,%r41};
	// end inline asm
	add.f64 	%fd53, %fd51, %fd52;
	// begin inline asm
	mov.b64 {%r42,%r43}, %fd53;
	// end inline asm
	shfl.sync.down.b32	%r45|%p19, %r43, 1, 31, -1;
	shfl.sync.down.b32	%r44|%p20, %r42, 1, 31, -1;
	// begin inline asm
	mov.b64 %fd54, {%r44,%r45};
	// end inline asm
	add.f64 	%fd13, %fd53, %fd54;
	setp.ne.s32 	%p21, %r10, 0;
	shr.u32 	%r11, %r4, 2;
	@%p21 bra 	$L__BB27_17;
	mov.u32 	%r46, _ZZ14blockReduceSumdE6shared;
	add.s32 	%r47, %r46, %r11;
	st.shared.f64 	[%r47], %fd13;
$L__BB27_17:
	bar.sync 	0;
	mov.u32 	%r12, %ntid.x;
	shr.u32 	%r13, %r12, 5;
	setp.ge.u32 	%p22, %r4, %r13;
	mov.f64 	%fd157, 0d0000000000000000;
	@%p22 bra 	$L__BB27_19;
	shl.b32 	%r48, %r10, 3;
	mov.u32 	%r49, _ZZ14blockReduceSumdE6shared;
	add.s32 	%r50, %r49, %r48;
	ld.shared.f64 	%fd157, [%r50];
$L__BB27_19:
	setp.gt.u32 	%p23, %r4, 31;
	@%p23 bra 	$L__BB27_21;
	// begin inline asm
	mov.b64 {%r51,%r52}, %fd157;
	// end inline asm
	shfl.sync.down.b32	%r54|%p24, %r52, 16, 31, -1;
	shfl.sync.down.b32	%r53|%p25, %r51, 16, 31, -1;
	// begin inline asm
	mov.b64 %fd57, {%r53,%r54};
	// end inline asm
	add.f64 	%fd58, %fd157, %fd57;
	// begin inline asm
	mov.b64 {%r55,%r56}, %fd58;
	// end inline asm
	shfl.sync.down.b32	%r58|%p26, %r56, 8, 31, -1;
	shfl.sync.down.b32	%r57|%p27, %r55, 8, 31, -1;
	// begin inline asm
	mov.b64 %fd59, {%r57,%r58};
	// end inline asm
	add.f64 	%fd60, %fd58, %fd59;
	// begin inline asm
	mov.b64 {%r59,%r60}, %fd60;
	// end inline asm
	shfl.sync.down.b32	%r62|%p28, %r60, 4, 31, -1;
	shfl.sync.down.b32	%r61|%p29, %r59, 4, 31, -1;
	// begin inline asm
	mov.b64 %fd61, {%r61,%r62};
	// end inline asm
	add.f64 	%fd62, %fd60, %fd61;
	// begin inline asm
	mov.b64 {%r63,%r64}, %fd62;
	// end inline asm
	shfl.sync.down.b32	%r66|%p30, %r64, 2, 31, -1;
	shfl.sync.down.b32	%r65|%p31, %r63, 2, 31, -1;
	// begin inline asm
	mov.b64 %fd63, {%r65,%r66};
	// end inline asm
	add.f64 	%fd64, %fd62, %fd63;
	// begin inline asm
	mov.b64 {%r67,%r68}, %fd64;
	// end inline asm
	shfl.sync.down.b32	%r70|%p32, %r68, 1, 31, -1;
	shfl.sync.down.b32	%r69|%p33, %r67, 1, 31, -1;
	// begin inline asm
	mov.b64 %fd65, {%r69,%r70};
	// end inline asm
	add.f64 	%fd157, %fd64, %fd65;
$L__BB27_21:
	setp.ne.s32 	%p34, %r10, 0;
	// begin inline asm
	mov.b64 {%r71,%r72}, %fd153;
	// end inline asm
	shfl.sync.down.b32	%r74|%p35, %r72, 16, 31, -1;
	shfl.sync.down.b32	%r73|%p36, %r71, 16, 31, -1;
	// begin inline asm
	mov.b64 %fd67, {%r73,%r74};
	// end inline asm
	add.f64 	%fd68, %fd153, %fd67;
	// begin inline asm
	mov.b64 {%r75,%r76}, %fd68;
	// end inline asm
	shfl.sync.down.b32	%r78|%p37, %r76, 8, 31, -1;
	shfl.sync.down.b32	%r77|%p38, %r75, 8, 31, -1;
	// begin inline asm
	mov.b64 %fd69, {%r77,%r78};
	// end inline asm
	add.f64 	%fd70, %fd68, %fd69;
	// begin inline asm
	mov.b64 {%r79,%r80}, %fd70;
	// end inline asm
	shfl.sync.down.b32	%r82|%p39, %r80, 4, 31, -1;
	shfl.sync.down.b32	%r81|%p40, %r79, 4, 31, -1;
	// begin inline asm
	mov.b64 %fd71, {%r81,%r82};
	// end inline asm
	add.f64 	%fd72, %fd70, %fd71;
	// begin inline asm
	mov.b64 {%r83,%r84}, %fd72;
	// end inline asm
	shfl.sync.down.b32	%r86|%p41, %r84, 2, 31, -1;
	shfl.sync.down.b32	%r85|%p42, %r83, 2, 31, -1;
	// begin inline asm
	mov.b64 %fd73, {%r85,%r86};
	// end inline asm
	add.f64 	%fd74, %fd72, %fd73;
	// begin inline asm
	mov.b64 {%r87,%r88}, %fd74;
	// end inline asm
	shfl.sync.down.b32	%r90|%p43, %r88, 1, 31, -1;
	shfl.sync.down.b32	%r89|%p44, %r87, 1, 31, -1;
	// begin inline asm
	mov.b64 %fd75, {%r89,%r90};
	// end inline asm
	add.f64 	%fd18, %fd74, %fd75;
	@%p34 bra 	$L__BB27_23;
	mov.u32 	%r91, _ZZ14blockReduceSumdE6shared;
	add.s32 	%r92, %r91, %r11;
	st.shared.f64 	[%r92], %fd18;
$L__BB27_23:
	setp.ge.u32 	%p45, %r4, %r13;
	bar.sync 	0;
	mov.f64 	%fd159, 0d0000000000000000;
	@%p45 bra 	$L__BB27_25;
	shl.b32 	%r93, %r10, 3;
	mov.u32 	%r94, _ZZ14blockReduceSumdE6shared;
	add.s32 	%r95, %r94, %r93;
	ld.shared.f64 	%fd159, [%r95];
$L__BB27_25:
	setp.gt.u32 	%p46, %r4, 31;
	@%p46 bra 	$L__BB27_27;
	// begin inline asm
	mov.b64 {%r96,%r97}, %fd159;
	// end inline asm
	shfl.sync.down.b32	%r99|%p47, %r97, 16, 31, -1;
	shfl.sync.down.b32	%r98|%p48, %r96, 16, 31, -1;
	// begin inline asm
	mov.b64 %fd78, {%r98,%r99};
	// end inline asm
	add.f64 	%fd79, %fd159, %fd78;
	// begin inline asm
	mov.b64 {%r100,%r101}, %fd79;
	// end inline asm
	shfl.sync.down.b32	%r103|%p49, %r101, 8, 31, -1;
	shfl.sync.down.b32	%r102|%p50, %r100, 8, 31, -1;
	// begin inline asm
	mov.b64 %fd80, {%r102,%r103};
	// end inline asm
	add.f64 	%fd81, %fd79, %fd80;
	// begin inline asm
	mov.b64 {%r104,%r105}, %fd81;
	// end inline asm
	shfl.sync.down.b32	%r107|%p51, %r105, 4, 31, -1;
	shfl.sync.down.b32	%r106|%p52, %r104, 4, 31, -1;
	// begin inline asm
	mov.b64 %fd82, {%r106,%r107};
	// end inline asm
	add.f64 	%fd83, %fd81, %fd82;
	// begin inline asm
	mov.b64 {%r108,%r109}, %fd83;
	// end inline asm
	shfl.sync.down.b32	%r111|%p53, %r109, 2, 31, -1;
	shfl.sync.down.b32	%r110|%p54, %r108, 2, 31, -1;
	// begin inline asm
	mov.b64 %fd84, {%r110,%r111};
	// end inline asm
	add.f64 	%fd85, %fd83, %fd84;
	// begin inline asm
	mov.b64 {%r112,%r113}, %fd85;
	// end inline asm
	shfl.sync.down.b32	%r115|%p55, %r113, 1, 31, -1;
	shfl.sync.down.b32	%r114|%p56, %r112, 1, 31, -1;
	// begin inline asm
	mov.b64 %fd86, {%r114,%r115};
	// end inline asm
	add.f64 	%fd159, %fd85, %fd86;
$L__BB27_27:
	setp.ne.s32 	%p57, %r10, 0;
	// begin inline asm
	mov.b64 {%r116,%r117}, %fd154;
	// end inline asm
	shfl.sync.down.b32	%r119|%p58, %r117, 16, 31, -1;
	shfl.sync.down.b32	%r118|%p59, %r116, 16, 31, -1;
	// begin inline asm
	mov.b64 %fd88, {%r118,%r119};
	// end inline asm
	add.f64 	%fd89, %fd154, %fd88;
	// begin inline asm
	mov.b64 {%r120,%r121}, %fd89;
	// end inline asm
	shfl.sync.down.b32	%r123|%p60, %r121, 8, 31, -1;
	shfl.sync.down.b32	%r122|%p61, %r120, 8, 31, -1;
	// begin inline asm
	mov.b64 %fd90, {%r122,%r123};
	// end inline asm
	add.f64 	%fd91, %fd89, %fd90;
	// begin inline asm
	mov.b64 {%r124,%r125}, %fd91;
	// end inline asm
	shfl.sync.down.b32	%r127|%p62, %r125, 4, 31, -1;
	shfl.sync.down.b32	%r126|%p63, %r124, 4, 31, -1;
	// begin inline asm
	mov.b64 %fd92, {%r126,%r127};
	// end inline asm
	add.f64 	%fd93, %fd91, %fd92;
	// begin inline asm
	mov.b64 {%r128,%r129}, %fd93;
	// end inline asm
	shfl.sync.down.b32	%r131|%p64, %r129, 2, 31, -1;
	shfl.sync.down.b32	%r130|%p65, %r128, 2, 31, -1;
	// begin inline asm
	mov.b64 %fd94, {%r130,%r131};
	// end inline asm
	add.f64 	%fd95, %fd93, %fd94;
	// begin inline asm
	mov.b64 {%r132,%r133}, %fd95;
	// end inline asm
	shfl.sync.down.b32	%r135|%p66, %r133, 1, 31, -1;
	shfl.sync.down.b32	%r134|%p67, %r132, 1, 31, -1;
	// begin inline asm
	mov.b64 %fd96, {%r134,%r135};
	// end inline asm
	add.f64 	%fd23, %fd95, %fd96;
	@%p57 bra 	$L__BB27_29;
	mov.u32 	%r136, _ZZ14blockReduceSumdE6shared;
	add.s32 	%r137, %r136, %r11;
	st.shared.f64 	[%r137], %fd23;
$L__BB27_29:
	setp.ge.u32 	%p68, %r4, %r13;
	bar.sync 	0;
	mov.f64 	%fd161, 0d0000000000000000;
	@%p68 bra 	$L__BB27_31;
	shl.b32 	%r138, %r10, 3;
	mov.u32 	%r139, _ZZ14blockReduceSumdE6shared;
	add.s32 	%r140, %r139, %r138;
	ld.shared.f64 	%fd161, [%r140];
$L__BB27_31:
	setp.gt.u32 	%p69, %r4, 31;
	@%p69 bra 	$L__BB27_33;
	// begin inline asm
	mov.b64 {%r141,%r142}, %fd161;
	// end inline asm
	shfl.sync.down.b32	%r144|%p70, %r142, 16, 31, -1;
	shfl.sync.down.b32	%r143|%p71, %r141, 16, 31, -1;
	// begin inline asm
	mov.b64 %fd99, {%r143,%r144};
	// end inline asm
	add.f64 	%fd100, %fd161, %fd99;
	// begin inline asm
	mov.b64 {%r145,%r146}, %fd100;
	// end inline asm
	shfl.sync.down.b32	%r148|%p72, %r146, 8, 31, -1;
	shfl.sync.down.b32	%r147|%p73, %r145, 8, 31, -1;
	// begin inline asm
	mov.b64 %fd101, {%r147,%r148};
	// end inline asm
	add.f64 	%fd102, %fd100, %fd101;
	// begin inline asm
	mov.b64 {%r149,%r150}, %fd102;
	// end inline asm
	shfl.sync.down.b32	%r152|%p74, %r150, 4, 31, -1;
	shfl.sync.down.b32	%r151|%p75, %r149, 4, 31, -1;
	// begin inline asm
	mov.b64 %fd103, {%r151,%r152};
	// end inline asm
	add.f64 	%fd104, %fd102, %fd103;
	// begin inline asm
	mov.b64 {%r153,%r154}, %fd104;
	// end inline asm
	shfl.sync.down.b32	%r156|%p76, %r154, 2, 31, -1;
	shfl.sync.down.b32	%r155|%p77, %r153, 2, 31, -1;
	// begin inline asm
	mov.b64 %fd105, {%r155,%r156};
	// end inline asm
	add.f64 	%fd106, %fd104, %fd105;
	// begin inline asm
	mov.b64 {%r157,%r158}, %fd106;
	// end inline asm
	shfl.sync.down.b32	%r160|%p78, %r158, 1, 31, -1;
	shfl.sync.down.b32	%r159|%p79, %r157, 1, 31, -1;
	// begin inline asm
	mov.b64 %fd107, {%r159,%r160};
	// end inline asm
	add.f64 	%fd161, %fd106, %fd107;
$L__BB27_33:
	setp.ne.s32 	%p80, %r10, 0;
	// begin inline asm
	mov.b64 {%r161,%r162}, %fd155;
	// end inline asm
	shfl.sync.down.b32	%r164|%p81, %r162, 16, 31, -1;
	shfl.sync.down.b32	%r163|%p82, %r161, 16, 31, -1;
	// begin inline asm
	mov.b64 %fd109, {%r163,%r164};
	// end inline asm
	add.f64 	%fd110, %fd155, %fd109;
	// begin inline asm
	mov.b64 {%r165,%r166}, %fd110;
	// end inline asm
	shfl.sync.down.b32	%r168|%p83, %r166, 8, 31, -1;
	shfl.sync.down.b32	%r167|%p84, %r165, 8, 31, -1;
	// begin inline asm
	mov.b64 %fd111, {%r167,%r168};
	// end inline asm
	add.f64 	%fd112, %fd110, %fd111;
	// begin inline asm
	mov.b64 {%r169,%r170}, %fd112;
	// end inline asm
	shfl.sync.down.b32	%r172|%p85, %r170, 4, 31, -1;
	shfl.sync.down.b32	%r171|%p86, %r169, 4, 31, -1;
	// begin inline asm
	mov.b64 %fd113, {%r171,%r172};
	// end inline asm
	add.f64 	%fd114, %fd112, %fd113;
	// begin inline asm
	mov.b64 {%r173,%r174}, %fd114;
	// end inline asm
	shfl.sync.down.b32	%r176|%p87, %r174, 2, 31, -1;
	shfl.sync.down.b32	%r175|%p88, %r173, 2, 31, -1;
	// begin inline asm
	mov.b64 %fd115, {%r175,%r176};
	// end inline asm
	add.f64 	%fd116, %fd114, %fd115;
	// begin inline asm
	mov.b64 {%r177,%r178}, %fd116;
	// end inline asm
	shfl.sync.down.b32	%r180|%p89, %r178, 1, 31, -1;
	shfl.sync.down.b32	%r179|%p90, %r177, 1, 31, -1;
	// begin inline asm
	mov.b64 %fd117, {%r179,%r180};
	// end inline asm
	add.f64 	%fd28, %fd116, %fd117;
	@%p80 bra 	$L__BB27_35;
	mov.u32 	%r181, _ZZ14blockReduceSumdE6shared;
	add.s32 	%r182, %r181, %r11;
	st.shared.f64 	[%r182], %fd28;
$L__BB27_35:
	setp.ge.u32 	%p91, %r4, %r13;
	bar.sync 	0;
	mov.f64 	%fd162, 0d0000000000000000;
	@%p91 bra 	$L__BB27_37;
	shl.b32 	%r183, %r10, 3;
	mov.u32 	%r184, _ZZ14blockReduceSumdE6shared;
	add.s32 	%r185, %r184, %r183;
	ld.shared.f64 	%fd162, [%r185];
$L__BB27_37:
	setp.gt.u32 	%p92, %r4, 31;
	mul.wide.u32 	%rd53, %r1, 8;
	add.s64 	%rd8, %rd5, %rd53;
	add.s64 	%rd9, %rd4, %rd53;
	@%p92 bra 	$L__BB27_45;
	setp.ne.s32 	%p93, %r4, 0;
	// begin inline asm
	mov.b64 {%r186,%r187}, %fd162;
	// end inline asm
	shfl.sync.down.b32	%r189|%p94, %r187, 16, 31, -1;
	shfl.sync.down.b32	%r188|%p95, %r186, 16, 31, -1;
	// begin inline asm
	mov.b64 %fd120, {%r188,%r189};
	// end inline asm
	add.f64 	%fd121, %fd162, %fd120;
	// begin inline asm
	mov.b64 {%r190,%r191}, %fd121;
	// end inline asm
	shfl.sync.down.b32	%r193|%p96, %r191, 8, 31, -1;
	shfl.sync.down.b32	%r192|%p97, %r190, 8, 31, -1;
	// begin inline asm
	mov.b64 %fd122, {%r192,%r193};
	// end inline asm
	add.f64 	%fd123, %fd121, %fd122;
	// begin inline asm
	mov.b64 {%r194,%r195}, %fd123;
	// end inline asm
	shfl.sync.down.b32	%r197|%p98, %r195, 4, 31, -1;
	shfl.sync.down.b32	%r196|%p99, %r194, 4, 31, -1;
	// begin inline asm
	mov.b64 %fd124, {%r196,%r197};
	// end inline asm
	add.f64 	%fd125, %fd123, %fd124;
	// begin inline asm
	mov.b64 {%r198,%r199}, %fd125;
	// end inline asm
	shfl.sync.down.b32	%r201|%p100, %r199, 2, 31, -1;
	shfl.sync.down.b32	%r200|%p101, %r198, 2, 31, -1;
	// begin inline asm
	mov.b64 %fd126, {%r200,%r201};
	// end inline asm
	add.f64 	%fd127, %fd125, %fd126;
	// begin inline asm
	mov.b64 {%r202,%r203}, %fd127;
	// end inline asm
	shfl.sync.down.b32	%r205|%p102, %r203, 1, 31, -1;
	shfl.sync.down.b32	%r204|%p103, %r202, 1, 31, -1;
	// begin inline asm
	mov.b64 %fd128, {%r204,%r205};
	// end inline asm
	add.f64 	%fd31, %fd127, %fd128;
	@%p93 bra 	$L__BB27_45;
	cvt.rn.f64.u32 	%fd32, %r3;
	neg.f64 	%fd129, %fd157;
	mul.f64 	%fd130, %fd157, %fd129;
	fma.rn.f64 	%fd33, %fd32, %fd161, %fd130;
	abs.f64 	%fd131, %fd33;
	setp.leu.f64 	%p104, %fd131, 0d3DDB7CDFD9D7BDBB;
	@%p104 bra 	$L__BB27_43;
	neg.f64 	%fd133, %fd159;
	mul.f64 	%fd134, %fd157, %fd133;
	fma.rn.f64 	%fd135, %fd32, %fd31, %fd134;
	div.rn.f64 	%fd163, %fd135, %fd33;
	st.shared.f64 	[_ZZ30fitPartitionsBatched_OptimizedIyEvPKT_PKiS4_PiPdS6_S5_PxS6_iE8s_theta1], %fd163;
	neg.f64 	%fd136, %fd163;
	fma.rn.f64 	%fd159, %fd136, %fd157, %fd159;
	bra.uni 	$L__BB27_44;
$L__BB27_41:
	setp.ne.s32 	%p8, %r4, 0;
	@%p8 bra 	$L__BB27_58;
	add.s64 	%rd40, %rd6, %rd33;
	mov.b32 	%r22, 4;
	st.global.u32 	[%rd40], %r22;
	mul.wide.u32 	%rd41, %r1, 8;
	add.s64 	%rd42, %rd5, %rd41;
	mov.b64 	%rd43, 0;
	st.global.u64 	[%rd42], %rd43;
	add.s64 	%rd44, %rd4, %rd41;
	st.global.u64 	[%rd44], %rd43;
	add.s64 	%rd45, %rd3, %rd33;
	mov.b32 	%r23, 64;
	st.global.u32 	[%rd45], %r23;
	add.s64 	%rd46, %rd2, %rd41;
	st.global.u64 	[%rd46], %rd43;
	mul.wide.u32 	%rd47, %r3, 8;
	add.s64 	%rd48, %rd47, 80;
	cvt.rn.f64.u64 	%fd40, %rd48;
	add.s64 	%rd49, %rd1, %rd41;
	st.global.f64 	[%rd49], %fd40;
	bra.uni 	$L__BB27_58;
$L__BB27_43:
	mov.b64 	%rd54, 0;
	st.shared.u64 	[_ZZ30fitPartitionsBatched_OptimizedIyEvPKT_PKiS4_PiPdS6_S5_PxS6_iE8s_theta1], %rd54;
	mov.f64 	%fd163, 0d0000000000000000;
$L__BB27_44:
	div.rn.f64 	%fd137, %fd159, %fd32;
	mul.wide.u32 	%rd55, %r1, 4;
	add.s64 	%rd56, %rd6, %rd55;
	mov.b32 	%r206, 1;
	st.global.u32 	[%rd56], %r206;
	st.global.f64 	[%rd8], %fd137;
	st.global.f64 	[%rd9], %fd163;
$L__BB27_45:
	setp.ge.u32 	%p105, %r4, %r3;
	bar.sync 	0;
	mov.b64 	%rd104, 0;
	@%p105 bra 	$L__BB27_51;
	ld.global.f64 	%fd38, [%rd8];
	ld.global.f64 	%fd39, [%rd9];
	mov.b64 	%rd104, 0;
	mov.u32 	%r259, %r4;
$L__BB27_47:
	cvt.rn.f64.s32 	%fd138, %r259;
	fma.rn.f64 	%fd139, %fd39, %fd138, %fd38;
	mov.f64 	%fd140, 0d3FE0000000000000;
	copysign.f64 	%fd141, %fd139, %fd140;
	add.rz.f64 	%fd142, %fd139, %fd141;
	cvt.rzi.f64.f64 	%fd143, %fd142;
	cvt.rzi.u64.f64 	%rd11, %fd143;
	add.s32 	%r207, %r259, %r2;
	mul.wide.s32 	%rd59, %r207, 8;
	add.s64 	%rd60, %rd7, %rd59;
	ld.global.nc.u64 	%rd12, [%rd60];
	setp.lt.u64 	%p106, %rd12, %rd11;
	@%p106 bra 	$L__BB27_49;
	sub.s64 	%rd61, %rd12, %rd11;
	setp.gt.s64 	%p107, %rd61, -1;
	selp.b64 	%rd103, %rd61, 9223372036854775807, %p107;
	bra.uni 	$L__BB27_50;
$L__BB27_49:
	sub.s64 	%rd62, %rd11, %rd12;
	neg.s64 	%rd63, %rd62;
	setp.gt.s64 	%p108, %rd62, -1;
	selp.b64 	%rd103, %rd63, -9223372036854775808, %p108;
$L__BB27_50:
	abs.s64 	%rd64, %rd103;
	max.s64 	%rd104, %rd104, %rd64;
	add.s32 	%r259, %r259, %r12;
	setp.lt.s32 	%p109, %r259, %r3;
	@%p109 bra 	$L__BB27_47;
$L__BB27_51:
	setp.ne.s32 	%p110, %r10, 0;
	// begin inline asm
	mov.b64 {%r208,%r209}, %rd104;
	// end inline asm
	shfl.sync.down.b32	%r211|%p111, %r209, 16, 31, -1;
	shfl.sync.down.b32	%r210|%p112, %r208, 16, 31, -1;
	// begin inline asm
	mov.b64 %rd66, {%r210,%r211};
	// end inline asm
	max.s64 	%rd67, %rd104, %rd66;
	// begin inline asm
	mov.b64 {%r212,%r213}, %rd67;
	// end inline asm
	shfl.sync.down.b32	%r215|%p113, %r213, 8, 31, -1;
	shfl.sync.down.b32	%r214|%p114, %r212, 8, 31, -1;
	// begin inline asm
	mov.b64 %rd68, {%r214,%r215};
	// end inline asm
	max.s64 	%rd69, %rd67, %rd68;
	// begin inline asm
	mov.b64 {%r216,%r217}, %rd69;
	// end inline asm
	shfl.sync.down.b32	%r219|%p115, %r217, 4, 31, -1;
	shfl.sync.down.b32	%r218|%p116, %r216, 4, 31, -1;
	// begin inline asm
	mov.b64 %rd70, {%r218,%r219};
	// end inline asm
	max.s64 	%rd71, %rd69, %rd70;
	// begin inline asm
	mov.b64 {%r220,%r221}, %rd71;
	// end inline asm
	shfl.sync.down.b32	%r223|%p117, %r221, 2, 31, -1;
	shfl.sync.down.b32	%r222|%p118, %r220, 2, 31, -1;
	// begin inline asm
	mov.b64 %rd72, {%r222,%r223};
	// end inline asm
	max.s64 	%rd73, %rd71, %rd72;
	// begin inline asm
	mov.b64 {%r224,%r225}, %rd73;
	// end inline asm
	shfl.sync.down.b32	%r227|%p119, %r225, 1, 31, -1;
	shfl.sync.down.b32	%r226|%p120, %r224, 1, 31, -1;
	// begin inline asm
	mov.b64 %rd74, {%r226,%r227};
	// end inline asm
	max.s64 	%rd18, %rd73, %rd74;
	@%p110 bra 	$L__BB27_53;
	mov.u32 	%r228, _ZZ14blockReduceMaxxE6shared;
	add.s32 	%r229, %r228, %r11;
	st.shared.u64 	[%r229], %rd18;
$L__BB27_53:
	setp.ge.u32 	%p121, %r4, %r13;
	bar.sync 	0;
	mov.b64 	%rd105, 0;
	@%p121 bra 	$L__BB27_55;
	shl.b32 	%r230, %r10, 3;
	mov.u32 	%r231, _ZZ14blockReduceMaxxE6shared;
	add.s32 	%r232, %r231, %r230;
	ld.shared.u64 	%rd105, [%r232];
$L__BB27_55:
	setp.gt.u32 	%p122, %r4, 31;
	@%p122 bra 	$L__BB27_58;
	setp.ne.s32 	%p123, %r4, 0;
	// begin inline asm
	mov.b64 {%r233,%r234}, %rd105;
	// end inline asm
	shfl.sync.down.b32	%r236|%p124, %r234, 16, 31, -1;
	shfl.sync.down.b32	%r235|%p125, %r233, 16, 31, -1;
	// begin inline asm
	mov.b64 %rd77, {%r235,%r236};
	// end inline asm
	max.s64 	%rd78, %rd105, %rd77;
	// begin inline asm
	mov.b64 {%r237,%r238}, %rd78;
	// end inline asm
	shfl.sync.down.b32	%r240|%p126, %r238, 8, 31, -1;
	shfl.sync.down.b32	%r239|%p127, %r237, 8, 31, -1;
	// begin inline asm
	mov.b64 %rd79, {%r239,%r240};
	// end inline asm
	max.s64 	%rd80, %rd78, %rd79;
	// begin inline asm
	mov.b64 {%r241,%r242}, %rd80;
	// end inline asm
	shfl.sync.down.b32	%r244|%p128, %r242, 4, 31, -1;
	shfl.sync.down.b32	%r243|%p129, %r241, 4, 31, -1;
	// begin inline asm
	mov.b64 %rd81, {%r243,%r244};
	// end inline asm
	max.s64 	%rd82, %rd80, %rd81;
	// begin inline asm
	mov.b64 {%r245,%r246}, %rd82;
	// end inline asm
	shfl.sync.down.b32	%r248|%p130, %r246, 2, 31, -1;
	shfl.sync.down.b32	%r247|%p131, %r245, 2, 31, -1;
	// begin inline asm
	mov.b64 %rd83, {%r247,%r248};
	// end inline asm
	max.s64 	%rd84, %rd82, %rd83;
	// begin inline asm
	mov.b64 {%r249,%r250}, %rd84;
	// end inline asm
	shfl.sync.down.b32	%r252|%p132, %r250, 1, 31, -1;
	shfl.sync.down.b32	%r251|%p133, %r249, 1, 31, -1;
	// begin inline asm
	mov.b64 %rd85, {%r251,%r252};
	// end inline asm
	max.s64 	%rd21, %rd84, %rd85;
	@%p123 bra 	$L__BB27_58;
	ld.param.u64 	%rd101, [_Z30fitPartitionsBatched_OptimizedIyEvPKT_PKiS4_PiPdS6_S5_PxS6_i_param_7];
	ld.param.u64 	%rd100, [_Z30fitPartitionsBatched_OptimizedIyEvPKT_PKiS4_PiPdS6_S5_PxS6_i_param_6];
	cvta.to.global.u64 	%rd86, %rd101;
	mul.wide.u32 	%rd87, %r1, 8;
	add.s64 	%rd88, %rd86, %rd87;
	st.global.u64 	[%rd88], %rd21;
	setp.gt.s64 	%p134, %rd21, 0;
	clz.b64 	%r253, %rd21;
	sub.s32 	%r254, 65, %r253;
	selp.b32 	%r255, %r254, 0, %p134;
	cvta.to.global.u64 	%rd89, %rd100;
	mul.wide.u32 	%rd90, %r1, 4;
	add.s64 	%rd91, %rd89, %rd90;
	st.global.u32 	[%rd91], %r255;
	cvt.rn.f64.u32 	%fd144, %r3;
	cvt.rn.f64.u32 	%fd145, %r255;
	mul.f64 	%fd146, %fd144, %fd145;
	fma.rn.f64 	%fd147, %fd146, 0d3FC0000000000000, 0d4054000000000000;
	add.s64 	%rd92, %rd1, %rd87;
	st.global.f64 	[%rd92], %fd147;
$L__BB27_58:
	ret;

}
	// .globl	_Z24wprocessPartitionsKernelIyEvPKT_PiS3_S3_PdS3_PxiPl
.visible .entry _Z24wprocessPartitionsKernelIyEvPKT_PiS3_S3_PdS3_PxiPl(
	.param .u64 .ptr .align 1 _Z24wprocessPartitionsKernelIyEvPKT_PiS3_S3_PdS3_PxiPl_param_0,
	.param .u64 .ptr .align 1 _Z24wprocessPartitionsKernelIyEvPKT_PiS3_S3_PdS3_PxiPl_param_1,
	.param .u64 .ptr .align 1 _Z24wprocessPartitionsKernelIyEvPKT_PiS3_S3_PdS3_PxiPl_param_2,
	.param .u64 .ptr .align 1 _Z24wprocessPartitionsKernelIyEvPKT_PiS3_S3_PdS3_PxiPl_param_3,
	.param .u64 .ptr .align 1 _Z24wprocessPartitionsKernelIyEvPKT_PiS3_S3_PdS3_PxiPl_param_4,
	.param .u64 .ptr .align 1 _Z24wprocessPartitionsKernelIyEvPKT_PiS3_S3_PdS3_PxiPl_param_5,
	.param .u64 .ptr .align 1 _Z24wprocessPartitionsKernelIyEvPKT_PiS3_S3_PdS3_PxiPl_param_6,
	.param .u32 _Z24wprocessPartitionsKernelIyEvPKT_PiS3_S3_PdS3_PxiPl_param_7,
	.param .u64 .ptr .align 1 _Z24wprocessPartitionsKernelIyEvPKT_PiS3_S3_PdS3_PxiPl_param_8
)
{
	.reg .pred 	%p<37>;
	.reg .b16 	%rs<13>;
	.reg .b32 	%r<70>;
	.reg .b64 	%rd<72>;
	.reg .b64 	%fd<67>;
	// demoted variable
	.shared .align 8 .f64 _ZZ24wprocessPartitionsKernelIyEvPKT_PiS3_S3_PdS3_PxiPlE6theta0;
	// demoted variable
	.shared .align 8 .f64 _ZZ24wprocessPartitionsKernelIyEvPKT_PiS3_S3_PdS3_PxiPlE6theta1;
	ld.param.u64 	%rd21, [_Z24wprocessPartitionsKernelIyEvPKT_PiS3_S3_PdS3_PxiPl_param_0];
	ld.param.u64 	%rd15, [_Z24wprocessPartitionsKernelIyEvPKT_PiS3_S3_PdS3_PxiPl_param_1];
	ld.param.u64 	%rd16, [_Z24wprocessPartitionsKernelIyEvPKT_PiS3_S3_PdS3_PxiPl_param_2];
	ld.param.u64 	%rd22, [_Z24wprocessPartitionsKernelIyEvPKT_PiS3_S3_PdS3_PxiPl_param_4];
	ld.param.u64 	%rd18, [_Z24wprocessPartitionsKernelIyEvPKT_PiS3_S3_PdS3_PxiPl_param_5];
	ld.param.u64 	%rd19, [_Z24wprocessPartitionsKernelIyEvPKT_PiS3_S3_PdS3_PxiPl_param_6];
	ld.param.u32 	%r30, [_Z24wprocessPartitionsKernelIyEvPKT_PiS3_S3_PdS3_PxiPl_param_7];
	cvta.to.global.u64 	%rd1, %rd22;
	cvta.to.global.u64 	%rd2, %rd21;
	mov.u32 	%r1, %ctaid.x;
	setp.ge.s32 	%p3, %r1, %r30;
	@%p3 bra 	$L__BB28_43;
	cvta.to.global.u64 	%rd23, %rd15;
	cvta.to.global.u64 	%rd24, %rd16;
	mul.wide.u32 	%rd25, %r1, 4;
	add.s64 	%rd26, %rd23, %rd25;
	ld.global.u32 	%r2, [%rd26];
	add.s64 	%rd27, %rd24, %rd25;
	ld.global.u32 	%r31, [%rd27];
	sub.s32 	%r3, %r31, %r2;
	setp.lt.s32 	%p4, %r3, 1;
	@%p4 bra 	$L__BB28_43;
	mov.u32 	%r69, %ntid.x;
	shl.b32 	%r5, %r69, 5;
	shl.b32 	%r6, %r69, 3;
	mov.u32 	%r7, %tid.x;
	setp.ge.u32 	%p5, %r7, %r3;
	mov.b16 	%rs3, 0;
	mov.u32 	%r64, %r7;
	mov.u16 	%rs12, %rs3;
	@%p5 bra 	$L__BB28_5;
	bra.uni 	$L__BB28_4;
$L__BB28_3:
	setp.ge.s32 	%p7, %r64, %r3;
	mov.u16 	%rs12, %rs3;
	@%p7 bra 	$L__BB28_5;
$L__BB28_4:
	add.s32 	%r32, %r64, %r2;
	mul.wide.s32 	%rd28, %r32, 8;
	add.s64 	%rd29, %rd2, %rd28;
	ld.global.u64 	%rd30, [%rd29];
	setp.lt.u64 	%p6, %rd30, 9007199254740993;
	add.s32 	%r64, %r64, %r69;
	mov.b16 	%rs12, 1;
	@%p6 bra 	$L__BB28_3;
$L__BB28_5:
	mov.u32 	%r33, shared_mem;
	add.s32 	%r10, %r33, %r5;
	add.s32 	%r11, %r10, %r6;
	add.s32 	%r12, %r11, %r7;
	st.shared.u8 	[%r12], %rs12;
	bar.sync 	0;
	setp.lt.u32 	%p8, %r69, 2;
	@%p8 bra 	$L__BB28_12;
	mov.u32 	%r65, %r69;
$L__BB28_7:
	shr.u32 	%r14, %r65, 1;
	setp.ge.u32 	%p9, %r7, %r14;
	@%p9 bra 	$L__BB28_11;
	ld.shared.u8 	%rs6, [%r12];
	setp.ne.s16 	%p11, %rs6, 0;
	mov.pred 	%p36, -1;
	@%p11 bra 	$L__BB28_10;
	add.s32 	%r34, %r12, %r14;
	ld.shared.u8 	%rs7, [%r34];
	setp.ne.s16 	%p36, %rs7, 0;
$L__BB28_10:
	selp.u16 	%rs8, 1, 0, %p36;
	st.shared.u8 	[%r12], %rs8;
$L__BB28_11:
	bar.sync 	0;
	setp.gt.u32 	%p12, %r65, 3;
	mov.u32 	%r65, %r14;
	@%p12 bra 	$L__BB28_7;
$L__BB28_12:
	ld.param.u64 	%rd66, [_Z24wprocessPartitionsKernelIyEvPKT_PiS3_S3_PdS3_PxiPl_param_3];
	ld.shared.u8 	%rs9, [%r11];
	setp.ne.s32 	%p13, %r7, 0;
	setp.eq.s16 	%p14, %rs9, 0;
	cvta.to.global.u64 	%rd31, %rd66;
	add.s64 	%rd3, %rd31, %rd25;
	cvta.to.global.u64 	%rd33, %rd19;
	mul.wide.u32 	%rd34, %r1, 8;
	add.s64 	%rd4, %rd33, %rd34;
	cvta.to.global.u64 	%rd35, %rd18;
	add.s64 	%rd5, %rd35, %rd25;
	or.pred  	%p15, %p13, %p14;
	@%p15 bra 	$L__BB28_14;
	mov.b32 	%r35, 4;
	st.global.u32 	[%rd3], %r35;
	shl.b32 	%r36, %r1, 2;
	mul.wide.u32 	%rd36, %r36, 8;
	add.s64 	%rd37, %rd1, %rd36;
	mov.b64 	%rd38, 0;
	st.global.u64 	[%rd37], %rd38;
	st.global.u64 	[%rd37+8], %rd38;
	st.global.u64 	[%rd37+16], %rd38;
	st.global.u64 	[%rd37+24], %rd38;
	st.global.u64 	[%rd4], %rd38;
	mov.b32 	%r37, 64;
	st.global.u32 	[%rd5], %r37;
$L__BB28_14:
	bar.sync 	0;
	setp.ne.s16 	%p16, %rs9, 0;
	@%p16 bra 	$L__BB28_41;
	setp.ge.u32 	%p17, %r7, %r3;
	mov.f64 	%fd61, 0d0000000000000000;
	mov.f64 	%fd62, %fd61;
	mov.f64 	%fd63, %fd61;
	mov.f64 	%fd64, %fd61;
	@%p17 bra 	$L__BB28_18;
	mov.f64 	%fd64, 0d0000000000000000;
	mov.u32 	%r66, %r7;
	mov.f64 	%fd63, %fd64;
	mov.f64 	%fd62, %fd64;
	mov.f64 	%fd61, %fd64;
$L__BB28_17:
	cvt.rn.f64.s32 	%fd25, %r66;
	add.s32 	%r38, %r66, %r2;
	mul.wide.s32 	%rd39, %r38, 8;
	add.s64 	%rd40, %rd2, %rd39;
	ld.global.u64 	%rd41, [%rd40];
	cvt.rn.f64.u64 	%fd26, %rd41;
	add.f64 	%fd61, %fd61, %fd25;
	add.f64 	%fd62, %fd62, %fd26;
	fma.rn.f64 	%fd63, %fd25, %fd25, %fd63;
	fma.rn.f64 	%fd64, %fd25, %fd26, %fd64;
	add.s32 	%r66, %r66, %r69;
	setp.lt.s32 	%p18, %r66, %r3;
	@%p18 bra 	$L__BB28_17;
$L__BB28_18:
	setp.lt.u32 	%p19, %r69, 2;
	shl.b32 	%r39, %r7, 3;
	add.s32 	%r17, %r33, %r39;
	st.shared.f64 	[%r17], %fd61;
	add.s32 	%r18, %r17, %r6;
	st.shared.f64 	[%r18], %fd62;
	add.s32 	%r19, %r18, %r6;
	st.shared.f64 	[%r19], %fd63;
	add.s32 	%r20, %r19, %r6;
	st.shared.f64 	[%r20], %fd64;
	bar.sync 	0;
	@%p19 bra 	$L__BB28_23;
	mov.u32 	%r67, %r69;
$L__BB28_20:
	shr.u32 	%r22, %r67, 1;
	setp.ge.u32 	%p20, %r7, %r22;
	@%p20 bra 	$L__BB28_22;
	shl.b32 	%r42, %r22, 3;
	add.s32 	%r43, %r17, %r42;
	ld.shared.f64 	%fd27, [%r43];
	ld.shared.f64 	%fd28, [%r17];
	add.f64 	%fd29, %fd27, %fd28;
	st.shared.f64 	[%r17], %fd29;
	add.s32 	%r45, %r43, %r6;
	ld.shared.f64 	%fd30, [%r45];
	ld.shared.f64 	%fd31, [%r18];
	add.f64 	%fd32, %fd30, %fd31;
	st.shared.f64 	[%r18], %fd32;
	add.s32 	%r46, %r45, %r6;
	ld.shared.f64 	%fd33, [%r46];
	ld.shared.f64 	%fd34, [%r19];
	add.f64 	%fd35, %fd33, %fd34;
	st.shared.f64 	[%r19], %fd35;
	add.s32 	%r47, %r46, %r6;
	ld.shared.f64 	%fd36, [%r47];
	ld.shared.f64 	%fd37, [%r20];
	add.f64 	%fd38, %fd36, %fd37;
	st.shared.f64 	[%r20], %fd38;
$L__BB28_22:
	bar.sync 	0;
	setp.gt.u32 	%p21, %r67, 3;
	mov.u32 	%r67, %r22;
	@%p21 bra 	$L__BB28_20;
$L__BB28_23:
	setp.ne.s32 	%p22, %r7, 0;
	@%p22 bra 	$L__BB28_28;
	cvt.rn.f64.u32 	%fd13, %r3;
	shl.b32 	%r48, %r69, 4;
	neg.s32 	%r23, %r48;
	sub.s32 	%r24, %r10, %r48;
	ld.shared.f64 	%fd39, [%r24];
	mul.f64 	%fd40, %fd39, %fd13;
	ld.shared.f64 	%fd14, [shared_mem];
	mul.f64 	%fd41, %fd14, %fd14;
	sub.f64 	%fd15, %fd40, %fd41;
	abs.f64 	%fd42, %fd15;
	setp.leu.f64 	%p23, %fd42, 0d3DDB7CDFD9D7BDBB;
	@%p23 bra 	$L__BB28_26;
	add.s32 	%r52, %r24, %r6;
	ld.shared.f64 	%fd44, [%r52];
	mul.f64 	%fd45, %fd44, %fd13;
	add.s32 	%r53, %r52, %r23;
	ld.shared.f64 	%fd46, [%r53];
	mul.f64 	%fd47, %fd14, %fd46;
	sub.f64 	%fd48, %fd45, %fd47;
	div.rn.f64 	%fd65, %fd48, %fd15;
	st.shared.f64 	[_ZZ24wprocessPartitionsKernelIyEvPKT_PiS3_S3_PdS3_PxiPlE6theta1], %fd65;
	mul.f64 	%fd49, %fd14, %fd65;
	sub.f64 	%fd66, %fd46, %fd49;
	bra.uni 	$L__BB28_27;
$L__BB28_26:
	mov.b64 	%rd42, 0;
	st.shared.u64 	[_ZZ24wprocessPartitionsKernelIyEvPKT_PiS3_S3_PdS3_PxiPlE6theta1], %rd42;
	sub.s32 	%r50, %r24, %r6;
	ld.shared.f64 	%fd66, [%r50];
	mov.f64 	%fd65, 0d0000000000000000;
$L__BB28_27:
	ld.param.u64 	%rd67, [_Z24wprocessPartitionsKernelIyEvPKT_PiS3_S3_PdS3_PxiPl_param_3];
	div.rn.f64 	%fd50, %fd66, %fd13;
	st.shared.f64 	[_ZZ24wprocessPartitionsKernelIyEvPKT_PiS3_S3_PdS3_PxiPlE6theta0], %fd50;
	cvta.to.global.u64 	%rd43, %rd67;
	mul.wide.u32 	%rd44, %r1, 4;
	add.s64 	%rd45, %rd43, %rd44;
	mov.b32 	%r54, 1;
	st.global.u32 	[%rd45], %r54;
	shl.b32 	%r55, %r1, 2;
	mul.wide.u32 	%rd46, %r55, 8;
	add.s64 	%rd47, %rd1, %rd46;
	st.global.f64 	[%rd47], %fd50;
	st.global.f64 	[%rd47+8], %fd65;
	mov.b64 	%rd48, 0;
	st.global.u64 	[%rd47+16], %rd48;
	st.global.u64 	[%rd47+24], %rd48;
$L__BB28_28:
	setp.ge.u32 	%p24, %r7, %r3;
	bar.sync 	0;
	shl.b32 	%r56, %r1, 2;
	mul.wide.u32 	%rd50, %r56, 8;
	add.s64 	%rd51, %rd1, %rd50;
	ld.global.f64 	%fd21, [%rd51];
	st.shared.f64 	[_ZZ24wprocessPartitionsKernelIyEvPKT_PiS3_S3_PdS3_PxiPlE6theta0], %fd21;
	ld.global.f64 	%fd22, [%rd51+8];
	st.shared.f64 	[_ZZ24wprocessPartitionsKernelIyEvPKT_PiS3_S3_PdS3_PxiPlE6theta1], %fd22;
	mov.b64 	%rd71, 0;
	@%p24 bra 	$L__BB28_34;
	mov.b64 	%rd71, 0;
	mov.u32 	%r68, %r7;
$L__BB28_30:
	cvt.rn.f64.s32 	%fd51, %r68;
	fma.rn.f64 	%fd52, %fd22, %fd51, %fd21;
	mov.f64 	%fd53, 0d3FE0000000000000;
	copysign.f64 	%fd54, %fd52, %fd53;
	add.rz.f64 	%fd55, %fd52, %fd54;
	cvt.rzi.f64.f64 	%fd56, %fd55;
	cvt.rzi.u64.f64 	%rd7, %fd56;
	add.s32 	%r57, %r68, %r2;
	mul.wide.s32 	%rd53, %r57, 8;
	add.s64 	%rd54, %rd2, %rd53;
	ld.global.u64 	%rd8, [%rd54];
	setp.lt.u64 	%p25, %rd8, %rd7;
	@%p25 bra 	$L__BB28_32;
	sub.s64 	%rd55, %rd8, %rd7;
	setp.gt.s64 	%p26, %rd55, -1;
	selp.b64 	%rd70, %rd55, 9223372036854775807, %p26;
	bra.uni 	$L__BB28_33;
$L__BB28_32:
	sub.s64 	%rd56, %rd7, %rd8;
	neg.s64 	%rd57, %rd56;
	setp.gt.s64 	%p27, %rd56, -1;
	selp.b64 	%rd70, %rd57, -9223372036854775808, %p27;
$L__BB28_33:
	abs.s64 	%rd58, %rd70;
	max.u64 	%rd71, %rd58, %rd71;
	add.s32 	%r68, %r68, %r69;
	setp.lt.s32 	%p28, %r68, %r3;
	@%p28 bra 	$L__BB28_30;
$L__BB28_34:
	setp.lt.u32 	%p29, %r69, 2;
	add.s32 	%r27, %r17, %r5;
	st.shared.u64 	[%r27], %rd71;
	bar.sync 	0;
	@%p29 bra 	$L__BB28_39;
$L__BB28_35:
	mov.u32 	%r28, %r69;
	shr.u32 	%r69, %r28, 1;
	setp.ge.u32 	%p30, %r7, %r69;
	@%p30 bra 	$L__BB28_38;
	shl.b32 	%r59, %r69, 3;
	add.s32 	%r60, %r27, %r59;
	ld.shared.u64 	%rd14, [%r60];
	ld.shared.u64 	%rd59, [%r27];
	setp.le.s64 	%p31, %rd14, %rd59;
	@%p31 bra 	$L__BB28_38;
	st.shared.u64 	[%r27], %rd14;
$L__BB28_38:
	bar.sync 	0;
	setp.gt.u32 	%p32, %r28, 3;
	@%p32 bra 	$L__BB28_35;
$L__BB28_39:
	setp.ne.s32 	%p33, %r7, 0;
	@%p33 bra 	$L__BB28_43;
	ld.shared.u64 	%rd60, [%r10];
	st.global.u64 	[%rd4], %rd60;
	setp.gt.s64 	%p34, %rd60, 0;
	clz.b64 	%r61, %rd60;
	sub.s32 	%r62, 65, %r61;
	selp.b32 	%r63, %r62, 0, %p34;
	st.global.u32 	[%rd5], %r63;
$L__BB28_41:
	setp.ne.s32 	%p35, %r7, 0;
	@%p35 bra 	$L__BB28_43;
	ld.param.u64 	%rd68, [_Z24wprocessPartitionsKernelIyEvPKT_PiS3_S3_PdS3_PxiPl_param_8];
	cvt.u64.u32 	%rd61, %r3;
	ld.global.s32 	%rd62, [%rd5];
	mul.lo.s64 	%rd63, %rd62, %rd61;
	cvta.to.global.u64 	%rd64, %rd68;
	atom.global.add.u64 	%rd65, [%rd64], %rd63;
$L__BB28_43:
	ret;

}
	// .globl	_Z25packDeltasKernelOptimizedIyEvPKT_PKiS4_S4_PKdS4_PKliPj
.visible .entry _Z25packDeltasKernelOptimizedIyEvPKT_PKiS4_S4_PKdS4_PKliPj(
	.param .u64 .ptr .align 1 _Z25packDeltasKernelOptimizedIyEvPKT_PKiS4_S4_PKdS4_PKliPj_param_0,
	.param .u64 .ptr .align 1 _Z25packDeltasKernelOptimizedIyEvPKT_PKiS4_S4_PKdS4_PKliPj_param_1,
	.param .u64 .ptr .align 1 _Z25packDeltasKernelOptimizedIyEvPKT_PKiS4_S4_PKdS4_PKliPj_param_2,
	.param .u64 .ptr .align 1 _Z25packDeltasKernelOptimizedIyEvPKT_PKiS4_S4_PKdS4_PKliPj_param_3,
	.param .u64 .ptr .align 1 _Z25packDeltasKernelOptimizedIyEvPKT_PKiS4_S4_PKdS4_PKliPj_param_4,
	.param .u64 .ptr .align 1 _Z25packDeltasKernelOptimizedIyEvPKT_PKiS4_S4_PKdS4_PKliPj_param_5,
	.param .u64 .ptr .align 1 _Z25packDeltasKernelOptimizedIyEvPKT_PKiS4_S4_PKdS4_PKliPj_param_6,
	.param .u32 _Z25packDeltasKernelOptimizedIyEvPKT_PKiS4_S4_PKdS4_PKliPj_param_7,
	.param .u64 .ptr .align 1 _Z25packDeltasKernelOptimizedIyEvPKT_PKiS4_S4_PKdS4_PKliPj_param_8
)
{
	.reg .pred 	%p<26>;
	.reg .b32 	%r<100>;
	.reg .b64 	%rd<99>;
	.reg .b64 	%fd<14>;

	ld.param.u64 	%rd28, [_Z25packDeltasKernelOptimizedIyEvPKT_PKiS4_S4_PKdS4_PKliPj_param_0];
	ld.param.u64 	%rd23, [_Z25packDeltasKernelOptimizedIyEvPKT_PKiS4_S4_PKdS4_PKliPj_param_1];
	ld.param.u64 	%rd29, [_Z25packDeltasKernelOptimizedIyEvPKT_PKiS4_S4_PKdS4_PKliPj_param_2];
	ld.param.u64 	%rd25, [_Z25packDeltasKernelOptimizedIyEvPKT_PKiS4_S4_PKdS4_PKliPj_param_4];
	ld.param.u32 	%r33, [_Z25packDeltasKernelOptimizedIyEvPKT_PKiS4_S4_PKdS4_PKliPj_param_7];
	ld.param.u64 	%rd30, [_Z25packDeltasKernelOptimizedIyEvPKT_PKiS4_S4_PKdS4_PKliPj_param_8];
	cvta.to.global.u64 	%rd1, %rd30;
	cvta.to.global.u64 	%rd2, %rd28;
	cvta.to.global.u64 	%rd3, %rd29;
	mov.u32 	%r34, %tid.x;
	mov.u32 	%r35, %ctaid.x;
	mov.u32 	%r1, %ntid.x;
	mad.lo.s32 	%r91, %r35, %r1, %r34;
	setp.eq.s32 	%p1, %r33, 0;
	@%p1 bra 	$L__BB29_24;
	mul.wide.s32 	%rd31, %r33, 4;
	add.s64 	%rd32, %rd3, %rd31;
	ld.global.u32 	%r3, [%rd32+-4];
	setp.ge.s32 	%p2, %r91, %r3;
	setp.lt.s32 	%p3, %r33, 1;
	or.pred  	%p4, %p2, %p3;
	@%p4 bra 	$L__BB29_24;
	mov.u32 	%r36, %nctaid.x;
	mul.lo.s32 	%r4, %r1, %r36;
	cvta.to.global.u64 	%rd4, %rd23;
	cvta.to.global.u64 	%rd5, %rd25;
	add.s32 	%r5, %r33, -1;
$L__BB29_3:
	mov.b32 	%r93, 0;
	mov.u32 	%r92, %r5;
$L__BB29_4:
	sub.s32 	%r38, %r92, %r93;
	shr.u32 	%r39, %r38, 31;
	add.s32 	%r40, %r38, %r39;
	shr.s32 	%r41, %r40, 1;
	add.s32 	%r9, %r41, %r93;
	mul.wide.s32 	%rd33, %r9, 4;
	add.s64 	%rd34, %rd4, %rd33;
	ld.global.u32 	%r10, [%rd34];
	add.s64 	%rd35, %rd3, %rd33;
	ld.global.u32 	%r42, [%rd35];
	setp.ge.s32 	%p5, %r91, %r10;
	setp.lt.s32 	%p6, %r91, %r42;
	and.pred  	%p7, %p5, %p6;
	@%p7 bra 	$L__BB29_6;
	setp.lt.s32 	%p8, %r91, %r10;
	add.s32 	%r44, %r9, -1;
	add.s32 	%r45, %r9, 1;
	selp.b32 	%r93, %r93, %r45, %p8;
	selp.b32 	%r92, %r44, %r92, %p8;
	setp.gt.s32 	%p9, %r93, %r92;
	@%p9 bra 	$L__BB29_23;
	bra.uni 	$L__BB29_4;
$L__BB29_6:
	setp.eq.s32 	%p10, %r9, -1;
	@%p10 bra 	$L__BB29_23;
	ld.param.u64 	%rd95, [_Z25packDeltasKernelOptimizedIyEvPKT_PKiS4_S4_PKdS4_PKliPj_param_6];
	ld.param.u64 	%rd94, [_Z25packDeltasKernelOptimizedIyEvPKT_PKiS4_S4_PKdS4_PKliPj_param_5];
	ld.param.u64 	%rd93, [_Z25packDeltasKernelOptimizedIyEvPKT_PKiS4_S4_PKdS4_PKliPj_param_3];
	cvta.to.global.u64 	%rd36, %rd93;
	add.s64 	%rd38, %rd36, %rd33;
	ld.global.u32 	%r13, [%rd38];
	cvta.to.global.u64 	%rd39, %rd94;
	add.s64 	%rd40, %rd39, %rd33;
	ld.global.u32 	%r95, [%rd40];
	cvt.u64.u32 	%rd6, %r95;
	cvta.to.global.u64 	%rd41, %rd95;
	mul.wide.s32 	%rd42, %r9, 8;
	add.s64 	%rd43, %rd41, %rd42;
	ld.global.u64 	%rd7, [%rd43];
	setp.ne.s32 	%p11, %r13, 4;
	@%p11 bra 	$L__BB29_11;
	sub.s32 	%r77, %r91, %r10;
	mul.wide.s32 	%rd80, %r77, %r95;
	add.s64 	%rd8, %rd80, %rd7;
	setp.lt.s32 	%p22, %r95, 1;
	@%p22 bra 	$L__BB29_23;
	shr.s64 	%rd81, %rd8, 63;
	shr.u64 	%rd82, %rd81, 59;
	add.s64 	%rd83, %rd8, %rd82;
	cvt.u32.u64 	%r78, %rd83;
	mov.b64 	%rd84, 4294967264;
	cvt.u32.u64 	%r79, %rd84;
	and.b32  	%r80, %r78, %r79;
	cvt.u32.u64 	%r81, %rd8;
	sub.s32 	%r96, %r81, %r80;
	shr.u64 	%rd85, %rd83, 5;
	cvt.u32.u64 	%r94, %rd85;
	mul.wide.s32 	%rd86, %r91, 8;
	add.s64 	%rd87, %rd2, %rd86;
	ld.global.u64 	%rd96, [%rd87];
$L__BB29_10:
	sub.s32 	%r83, 32, %r96;
	min.u32 	%r84, %r95, %r83;
	setp.eq.s32 	%p23, %r84, 32;
	mov.b32 	%r85, -1;
	shl.b32 	%r86, %r85, %r84;
	not.b32 	%r87, %r86;
	selp.b32 	%r88, -1, %r87, %p23;
	cvt.u64.u32 	%rd88, %r88;
	and.b64  	%rd89, %rd96, %rd88;
	shl.b64 	%rd90, %rd89, %r96;
	cvt.u32.u64 	%r89, %rd90;
	mul.wide.s32 	%rd91, %r94, 4;
	add.s64 	%rd92, %rd1, %rd91;
	atom.global.or.b32 	%r90, [%rd92], %r89;
	shr.u64 	%rd96, %rd96, %r84;
	sub.s32 	%r95, %r95, %r84;
	add.s32 	%r94, %r94, 1;
	setp.gt.s32 	%p24, %r95, 0;
	mov.b32 	%r96, 0;
	@%p24 bra 	$L__BB29_10;
	bra.uni 	$L__BB29_23;
$L__BB29_11:
	sub.s32 	%r22, %r91, %r10;
	shl.b32 	%r46, %r9, 2;
	mul.wide.s32 	%rd44, %r46, 8;
	add.s64 	%rd12, %rd5, %rd44;
	ld.global.f64 	%fd5, [%rd12];
	ld.global.f64 	%fd6, [%rd12+8];
	cvt.rn.f64.s32 	%fd1, %r22;
	fma.rn.f64 	%fd13, %fd6, %fd1, %fd5;
	setp.ne.s32 	%p12, %r13, 2;
	@%p12 bra 	$L__BB29_13;
	ld.global.f64 	%fd7, [%rd12+16];
	mul.f64 	%fd8, %fd7, %fd1;
	fma.rn.f64 	%fd13, %fd8, %fd1, %fd13;
$L__BB29_13:
	mov.f64 	%fd9, 0d3FE0000000000000;
	copysign.f64 	%fd10, %fd13, %fd9;
	add.rz.f64 	%fd11, %fd13, %fd10;
	cvt.rzi.f64.f64 	%fd12, %fd11;
	cvt.rzi.u64.f64 	%rd13, %fd12;
	mul.wide.s32 	%rd45, %r91, 8;
	add.s64 	%rd46, %rd2, %rd45;
	ld.global.u64 	%rd14, [%rd46];
	setp.lt.u64 	%p13, %rd14, %rd13;
	@%p13 bra 	$L__BB29_15;
	sub.s64 	%rd47, %rd14, %rd13;
	setp.gt.s64 	%p14, %rd47, -1;
	selp.b64 	%rd97, %rd47, 9223372036854775807, %p14;
	bra.uni 	$L__BB29_16;
$L__BB29_15:
	sub.s64 	%rd48, %rd13, %rd14;
	neg.s64 	%rd49, %rd48;
	setp.gt.s64 	%p15, %rd48, -1;
	selp.b64 	%rd97, %rd49, -9223372036854775808, %p15;
$L__BB29_16:
	setp.lt.s32 	%p16, %r95, 1;
	@%p16 bra 	$L__BB29_23;
	cvt.s64.s32 	%rd50, %r22;
	mad.lo.s64 	%rd18, %rd50, %rd6, %rd7;
	setp.gt.u32 	%p17, %r95, 32;
	@%p17 bra 	$L__BB29_21;
	cvt.u32.u64 	%r60, %rd6;
	mov.b64 	%rd65, -1;
	shl.b64 	%rd66, %rd65, %r60;
	cvt.u32.u64 	%r61, %rd66;
	cvt.u32.u64 	%r62, %rd65;
	xor.b32  	%r63, %r61, %r62;
	cvt.u32.u64 	%r64, %rd97;
	and.b32  	%r23, %r64, %r63;
	shr.s64 	%rd67, %rd18, 63;
	shr.u64 	%rd68, %rd67, 59;
	add.s64 	%rd69, %rd18, %rd68;
	shr.s64 	%rd19, %rd69, 5;
	cvt.u32.u64 	%r65, %rd19;
	mov.b64 	%rd70, 32;
	cvt.u32.u64 	%r66, %rd70;
	mul.lo.s32 	%r67, %r65, %r66;
	cvt.u32.u64 	%r68, %rd18;
	sub.s32 	%r24, %r68, %r67;
	add.s32 	%r69, %r95, %r24;
	setp.gt.s32 	%p21, %r69, 32;
	@%p21 bra 	$L__BB29_20;
	shl.b64 	%rd77, %rd19, 32;
	shr.s64 	%rd78, %rd77, 30;
	add.s64 	%rd79, %rd1, %rd78;
	shl.b32 	%r75, %r23, %r24;
	atom.global.or.b32 	%r76, [%rd79], %r75;
	bra.uni 	$L__BB29_23;
$L__BB29_20:
	shl.b64 	%rd71, %rd19, 32;
	shr.s64 	%rd72, %rd71, 30;
	add.s64 	%rd73, %rd1, %rd72;
	shl.b32 	%r70, %r23, %r24;
	atom.global.or.b32 	%r71, [%rd73], %r70;
	add.s64 	%rd74, %rd71, 4294967296;
	shr.s64 	%rd75, %rd74, 30;
	add.s64 	%rd76, %rd1, %rd75;
	sub.s32 	%r72, 32, %r24;
	shr.u32 	%r73, %r23, %r72;
	atom.global.or.b32 	%r74, [%rd76], %r73;
	bra.uni 	$L__BB29_23;
$L__BB29_21:
	setp.eq.s32 	%p18, %r95, 64;
	cvt.u32.u64 	%r47, %rd6;
	mov.b64 	%rd51, -1;
	shl.b64 	%rd52, %rd51, %r47;
	not.b64 	%rd53, %rd52;
	selp.b64 	%rd54, -1, %rd53, %p18;
	and.b64  	%rd98, %rd97, %rd54;
	shr.s64 	%rd55, %rd18, 63;
	shr.u64 	%rd56, %rd55, 59;
	add.s64 	%rd57, %rd18, %rd56;
	shr.s64 	%rd58, %rd57, 5;
	cvt.u32.u64 	%r97, %rd58;
	mov.b64 	%rd59, 32;
	cvt.u32.u64 	%r48, %rd59;
	mul.lo.s32 	%r49, %r97, %r48;
	cvt.u32.u64 	%r50, %rd18;
	sub.s32 	%r99, %r50, %r49;
$L__BB29_22:
	sub.s32 	%r52, 32, %r99;
	min.u32 	%r53, %r95, %r52;
	setp.eq.s32 	%p19, %r53, 32;
	mov.b32 	%r54, -1;
	shl.b32 	%r55, %r54, %r53;
	not.b32 	%r56, %r55;
	selp.b32 	%r57, -1, %r56, %p19;
	cvt.u64.u32 	%rd60, %r57;
	and.b64  	%rd61, %rd98, %rd60;
	shl.b64 	%rd62, %rd61, %r99;
	cvt.u32.u64 	%r58, %rd62;
	mul.wide.s32 	%rd63, %r97, 4;
	add.s64 	%rd64, %rd1, %rd63;
	atom.global.or.b32 	%r59, [%rd64], %r58;
	shr.u64 	%rd98, %rd98, %r53;
	sub.s32 	%r95, %r95, %r53;
	add.s32 	%r97, %r97, 1;
	setp.gt.s32 	%p20, %r95, 0;
	mov.b32 	%r99, 0;
	@%p20 bra 	$L__BB29_22;
$L__BB29_23:
	add.s32 	%r91, %r91, %r4;
	setp.lt.s32 	%p25, %r91, %r3;
	@%p25 bra 	$L__BB29_3;
$L__BB29_24:
	ret;

}
	// .globl	_Z40decompressFullFile_OnTheFly_Optimized_V2IyEvPK14CompressedDataIT_EPS1_i
.visible .entry _Z40decompressFullFile_OnTheFly_Optimized_V2IyEvPK14CompressedDataIT_EPS1_i(
	.param .u64 .ptr .align 1 _Z40decompressFullFile_OnTheFly_Optimized_V2IyEvPK14CompressedDataIT_EPS1_i_param_0,
	.param .u64 .ptr .align 1 _Z40decompressFullFile_OnTheFly_Optimized_V2IyEvPK14CompressedDataIT_EPS1_i_param_1,
	.param .u32 _Z40decompressFullFile_OnTheFly_Optimized_V2IyEvPK14CompressedDataIT_EPS1_i_param_2
)
{
	.reg .pred 	%p<25>;
	.reg .b32 	%r<118>;
	.reg .b64 	%rd<119>;
	.reg .b64 	%fd<11>;
	// demoted variable
	.shared .align 8 .u32 _ZZ40decompressFullFile_OnTheFly_Optimized_V2IyEvPK14CompressedDataIT_EPS1_iE6s_meta_$_0;
	// demoted variable
	.shared .align 4 .u32 _ZZ40decompressFullFile_OnTheFly_Optimized_V2IyEvPK14CompressedDataIT_EPS1_iE6s_meta_$_1;
	// demoted variable
	.shared .align 8 .u32 _ZZ40decompressFullFile_OnTheFly_Optimized_V2IyEvPK14CompressedDataIT_EPS1_iE6s_meta_$_2;
	// demoted variable
	.shared .align 4 .u32 _ZZ40decompressFullFile_OnTheFly_Optimized_V2IyEvPK14CompressedDataIT_EPS1_iE6s_meta_$_3;
	// demoted variable
	.shared .align 8 .f64 _ZZ40decompressFullFile_OnTheFly_Optimized_V2IyEvPK14CompressedDataIT_EPS1_iE6s_meta_$_4;
	// demoted variable
	.shared .align 8 .f64 _ZZ40decompressFullFile_OnTheFly_Optimized_V2IyEvPK14CompressedDataIT_EPS1_iE6s_meta_$_5;
	// demoted variable
	.shared .align 8 .u64 _ZZ40decompressFullFile_OnTheFly_Optimized_V2IyEvPK14CompressedDataIT_EPS1_iE6s_meta_$_6;
	ld.param.u64 	%rd29, [_Z40decompressFullFile_OnTheFly_Optimized_V2IyEvPK14CompressedDataIT_EPS1_i_param_0];
	ld.param.u64 	%rd28, [_Z40decompressFullFile_OnTheFly_Optimized_V2IyEvPK14CompressedDataIT_EPS1_i_param_1];
	ld.param.u32 	%r36, [_Z40decompressFullFile_OnTheFly_Optimized_V2IyEvPK14CompressedDataIT_EPS1_i_param_2];
	cvta.to.global.u64 	%rd1, %rd29;
	mov.u32 	%r1, %ctaid.x;
	ld.global.u32 	%r37, [%rd1+72];
	setp.ge.s32 	%p1, %r1, %r37;
	@%p1 bra 	$L__BB30_35;
	mov.u32 	%r108, %tid.x;
	setp.ne.s32 	%p2, %r108, 0;
	@%p2 bra 	$L__BB30_3;
	ld.global.u64 	%rd30, [%rd1];
	mul.wide.u32 	%rd31, %r1, 4;
	add.s64 	%rd32, %rd30, %rd31;
	ld.u32 	%r38, [%rd32];
	st.shared.u32 	[_ZZ40decompressFullFile_OnTheFly_Optimized_V2IyEvPK14CompressedDataIT_EPS1_iE6s_meta_$_0], %r38;
	ld.global.u64 	%rd33, [%rd1+16];
	add.s64 	%rd34, %rd33, %rd31;
	ld.u32 	%r39, [%rd34];
	st.shared.u32 	[_ZZ40decompressFullFile_OnTheFly_Optimized_V2IyEvPK14CompressedDataIT_EPS1_iE6s_meta_$_1], %r39;
	ld.global.u64 	%rd35, [%rd1+32];
	add.s64 	%rd36, %rd35, %rd31;
	ld.u32 	%r40, [%rd36];
	st.shared.u32 	[_ZZ40decompressFullFile_OnTheFly_Optimized_V2IyEvPK14CompressedDataIT_EPS1_iE6s_meta_$_2], %r40;
	ld.global.u64 	%rd37, [%rd1+40];
	mul.wide.u32 	%rd38, %r1, 8;
	add.s64 	%rd39, %rd37, %rd38;
	ld.u64 	%rd40, [%rd39];
	st.shared.u64 	[_ZZ40decompressFullFile_OnTheFly_Optimized_V2IyEvPK14CompressedDataIT_EPS1_iE6s_meta_$_6], %rd40;
	shl.b32 	%r41, %r1, 2;
	ld.global.u64 	%rd41, [%rd1+24];
	mul.wide.u32 	%rd42, %r41, 8;
	add.s64 	%rd43, %rd41, %rd42;
	ld.f64 	%fd2, [%rd43];
	st.shared.f64 	[_ZZ40decompressFullFile_OnTheFly_Optimized_V2IyEvPK14CompressedDataIT_EPS1_iE6s_meta_$_4], %fd2;
	ld.f64 	%fd3, [%rd43+8];
	st.shared.f64 	[_ZZ40decompressFullFile_OnTheFly_Optimized_V2IyEvPK14CompressedDataIT_EPS1_iE6s_meta_$_5], %fd3;
	ld.global.u64 	%rd44, [%rd1+8];
	add.s64 	%rd45, %rd44, %rd31;
	ld.u32 	%r42, [%rd45];
	sub.s32 	%r43, %r42, %r38;
	st.shared.u32 	[_ZZ40decompressFullFile_OnTheFly_Optimized_V2IyEvPK14CompressedDataIT_EPS1_iE6s_meta_$_3], %r43;
$L__BB30_3:
	bar.sync 	0;
	ld.shared.u32 	%r116, [_ZZ40decompressFullFile_OnTheFly_Optimized_V2IyEvPK14CompressedDataIT_EPS1_iE6s_meta_$_3];
	setp.ge.s32 	%p3, %r108, %r116;
	@%p3 bra 	$L__BB30_35;
	mov.u32 	%r4, %ntid.x;
	cvta.to.global.u64 	%rd2, %rd28;
$L__BB30_5:
	ld.shared.u32 	%r44, [_ZZ40decompressFullFile_OnTheFly_Optimized_V2IyEvPK14CompressedDataIT_EPS1_iE6s_meta_$_0];
	add.s32 	%r8, %r44, %r108;
	setp.ge.s32 	%p4, %r8, %r36;
	@%p4 bra 	$L__BB30_34;
	ld.shared.u32 	%r45, [_ZZ40decompressFullFile_OnTheFly_Optimized_V2IyEvPK14CompressedDataIT_EPS1_iE6s_meta_$_1];
	setp.ne.s32 	%p5, %r45, 4;
	@%p5 bra 	$L__BB30_18;
	ld.global.u64 	%rd3, [%rd1+64];
	setp.eq.s64 	%p15, %rd3, 0;
	@%p15 bra 	$L__BB30_9;
	mul.wide.s32 	%rd83, %r8, 8;
	add.s64 	%rd84, %rd3, %rd83;
	ld.u64 	%rd118, [%rd84];
	bra.uni 	$L__BB30_33;
$L__BB30_9:
	ld.shared.u32 	%r112, [_ZZ40decompressFullFile_OnTheFly_Optimized_V2IyEvPK14CompressedDataIT_EPS1_iE6s_meta_$_2];
	setp.lt.s32 	%p16, %r112, 1;
	mov.b64 	%rd118, 0;
	@%p16 bra 	$L__BB30_33;
	ld.global.u64 	%rd5, [%rd1+56];
	setp.eq.s64 	%p17, %rd5, 0;
	@%p17 bra 	$L__BB30_33;
	ld.shared.u64 	%rd87, [_ZZ40decompressFullFile_OnTheFly_Optimized_V2IyEvPK14CompressedDataIT_EPS1_iE6s_meta_$_6];
	cvt.s64.s32 	%rd88, %r108;
	cvt.u64.u32 	%rd89, %r112;
	mad.lo.s64 	%rd6, %rd89, %rd88, %rd87;
	setp.gt.u32 	%p18, %r112, 32;
	@%p18 bra 	$L__BB30_16;
	shr.s64 	%rd100, %rd6, 63;
	shr.u64 	%rd101, %rd100, 59;
	add.s64 	%rd102, %rd6, %rd101;
	shr.s64 	%rd7, %rd102, 5;
	cvt.u32.u64 	%r94, %rd7;
	mov.b64 	%rd103, 32;
	cvt.u32.u64 	%r95, %rd103;
	mul.lo.s32 	%r96, %r94, %r95;
	cvt.u32.u64 	%r97, %rd6;
	sub.s32 	%r10, %r97, %r96;
	add.s32 	%r98, %r112, %r10;
	setp.gt.s32 	%p23, %r98, 32;
	@%p23 bra 	$L__BB30_14;
	shl.b64 	%rd110, %rd7, 32;
	shr.s64 	%rd111, %rd110, 30;
	add.s64 	%rd112, %rd5, %rd111;
	ld.u32 	%r101, [%rd112];
	shr.u32 	%r109, %r101, %r10;
	bra.uni 	$L__BB30_15;
$L__BB30_14:
	shl.b64 	%rd104, %rd7, 32;
	shr.s64 	%rd105, %rd104, 30;
	add.s64 	%rd106, %rd5, %rd105;
	ld.u32 	%r99, [%rd106];
	add.s64 	%rd107, %rd104, 4294967296;
	shr.s64 	%rd108, %rd107, 30;
	add.s64 	%rd109, %rd5, %rd108;
	ld.u32 	%r100, [%rd109];
	shf.r.wrap.b32 	%r109, %r99, %r100, %r10;
$L__BB30_15:
	mov.b32 	%r102, -1;
	shl.b32 	%r103, %r102, %r112;
	not.b32 	%r104, %r103;
	and.b32  	%r105, %r109, %r104;
	cvt.u64.u32 	%rd118, %r105;
	bra.uni 	$L__BB30_33;
$L__BB30_16:
	shr.s64 	%rd91, %rd6, 63;
	shr.u64 	%rd92, %rd91, 59;
	add.s64 	%rd93, %rd6, %rd92;
	shr.s64 	%rd94, %rd93, 5;
	cvt.u32.u64 	%r110, %rd94;
	mov.b64 	%rd95, 32;
	cvt.u32.u64 	%r81, %rd95;
	mul.lo.s32 	%r82, %r110, %r81;
	cvt.u32.u64 	%r83, %rd6;
	sub.s32 	%r113, %r83, %r82;
	mov.b64 	%rd118, 0;
	mov.b32 	%r111, 0;
$L__BB30_17:
	sub.s32 	%r85, 32, %r113;
	min.u32 	%r86, %r112, %r85;
	setp.eq.s32 	%p19, %r86, 32;
	mov.b32 	%r87, -1;
	shl.b32 	%r88, %r87, %r86;
	not.b32 	%r89, %r88;
	selp.b32 	%r90, -1, %r89, %p19;
	mul.wide.s32 	%rd96, %r110, 4;
	add.s64 	%rd97, %rd5, %rd96;
	ld.u32 	%r91, [%rd97];
	shr.u32 	%r92, %r91, %r113;
	and.b32  	%r93, %r92, %r90;
	cvt.u64.u32 	%rd98, %r93;
	shl.b64 	%rd99, %rd98, %r111;
	or.b64  	%rd118, %rd99, %rd118;
	add.s32 	%r111, %r111, %r86;
	sub.s32 	%r112, %r112, %r86;
	add.s32 	%r110, %r110, 1;
	setp.gt.s32 	%p20, %r112, 0;
	setp.lt.s32 	%p21, %r111, 64;
	and.pred  	%p22, %p20, %p21;
	mov.b32 	%r113, 0;
	@%p22 bra 	$L__BB30_17;
	bra.uni 	$L__BB30_33;
$L__BB30_18:
	ld.shared.f64 	%fd4, [_ZZ40decompressFullFile_OnTheFly_Optimized_V2IyEvPK14CompressedDataIT_EPS1_iE6s_meta_$_5];
	cvt.rn.f64.s32 	%fd5, %r108;
	ld.shared.f64 	%fd6, [_ZZ40decompressFullFile_OnTheFly_Optimized_V2IyEvPK14CompressedDataIT_EPS1_iE6s_meta_$_4];
	fma.rn.f64 	%fd1, %fd4, %fd5, %fd6;
	ld.global.u64 	%rd11, [%rd1+64];
	setp.eq.s64 	%p6, %rd11, 0;
	@%p6 bra 	$L__BB30_20;
	mul.wide.s32 	%rd46, %r8, 8;
	add.s64 	%rd47, %rd11, %rd46;
	ld.u64 	%rd117, [%rd47];
	bra.uni 	$L__BB30_32;
$L__BB30_20:
	ld.shared.s32 	%rd13, [_ZZ40decompressFullFile_OnTheFly_Optimized_V2IyEvPK14CompressedDataIT_EPS1_iE6s_meta_$_2];
	setp.lt.s64 	%p7, %rd13, 1;
	mov.b64 	%rd117, 0;
	@%p7 bra 	$L__BB30_32;
	ld.global.u64 	%rd14, [%rd1+56];
	setp.eq.s64 	%p8, %rd14, 0;
	@%p8 bra 	$L__BB30_32;
	cvt.u32.u64 	%r46, %rd13;
	ld.shared.u64 	%rd50, [_ZZ40decompressFullFile_OnTheFly_Optimized_V2IyEvPK14CompressedDataIT_EPS1_iE6s_meta_$_6];
	cvt.s64.s32 	%rd51, %r108;
	mad.lo.s64 	%rd15, %rd13, %rd51, %rd50;
	shr.u64 	%rd16, %rd15, 5;
	cvt.u32.u64 	%r47, %rd15;
	and.b32  	%r23, %r47, 31;
	setp.gt.u32 	%p9, %r46, 32;
	@%p9 bra 	$L__BB30_26;
	shl.b64 	%rd73, %rd16, 32;
	shr.s64 	%rd74, %rd73, 30;
	add.s64 	%rd71, %rd14, %rd74;
	// begin inline asm
	ld.global.nc.u32 %r67, [%rd71];
	// end inline asm
	add.s64 	%rd75, %rd73, 4294967296;
	shr.s64 	%rd76, %rd75, 30;
	add.s64 	%rd72, %rd14, %rd76;
	// begin inline asm
	ld.global.nc.u32 %r68, [%rd72];
	// end inline asm
	cvt.u64.u32 	%rd77, %r68;
	shl.b64 	%rd78, %rd77, 32;
	cvt.u64.u32 	%rd79, %r67;
	or.b64  	%rd80, %rd78, %rd79;
	shr.u64 	%rd81, %rd80, %r23;
	mov.b32 	%r72, -1;
	shl.b32 	%r24, %r72, %r46;
	not.b32 	%r73, %r24;
	cvt.u32.u64 	%r74, %rd81;
	and.b32  	%r114, %r74, %r73;
	setp.eq.s32 	%p14, %r46, 32;
	@%p14 bra 	$L__BB30_25;
	add.s32 	%r76, %r46, -1;
	shr.u32 	%r77, %r114, %r76;
	neg.s32 	%r78, %r77;
	and.b32  	%r79, %r24, %r78;
	or.b32  	%r114, %r79, %r114;
$L__BB30_25:
	cvt.s64.s32 	%rd117, %r114;
	bra.uni 	$L__BB30_32;
$L__BB30_26:
	shl.b64 	%rd18, %rd16, 32;
	shr.s64 	%rd54, %rd18, 30;
	add.s64 	%rd52, %rd14, %rd54;
	// begin inline asm
	ld.global.nc.u32 %r48, [%rd52];
	// end inline asm
	sub.s32 	%r28, 32, %r23;
	shr.u32 	%r51, %r48, %r23;
	cvt.u64.u32 	%rd19, %r51;
	sub.s32 	%r29, %r46, %r28;
	add.s64 	%rd55, %rd18, 4294967296;
	shr.s64 	%rd56, %rd55, 30;
	add.s64 	%rd53, %rd14, %rd56;
	// begin inline asm
	ld.global.nc.u32 %r49, [%rd53];
	// end inline asm
	setp.lt.u32 	%p10, %r29, 32;
	@%p10 bra 	$L__BB30_29;
	cvt.u64.u32 	%rd59, %r49;
	shl.b64 	%rd60, %rd59, %r28;
	or.b64  	%rd117, %rd60, %rd19;
	setp.eq.s32 	%p11, %r29, 32;
	@%p11 bra 	$L__BB30_30;
	add.s32 	%r57, %r29, -32;
	sub.s32 	%r58, 64, %r23;
	add.s64 	%rd62, %rd18, 8589934592;
	shr.s64 	%rd63, %rd62, 30;
	add.s64 	%rd61, %rd14, %rd63;
	// begin inline asm
	ld.global.nc.u32 %r56, [%rd61];
	// end inline asm
	setp.eq.s32 	%p12, %r57, 32;
	mov.b32 	%r59, -1;
	shl.b32 	%r60, %r59, %r57;
	not.b32 	%r61, %r60;
	selp.b32 	%r62, -1, %r61, %p12;
	and.b32  	%r63, %r56, %r62;
	cvt.u64.u32 	%rd64, %r63;
	shl.b64 	%rd65, %rd64, %r58;
	or.b64  	%rd117, %rd65, %rd117;
	bra.uni 	$L__BB30_30;
$L__BB30_29:
	mov.b32 	%r52, -1;
	shl.b32 	%r53, %r52, %r29;
	not.b32 	%r54, %r53;
	and.b32  	%r55, %r49, %r54;
	cvt.u64.u32 	%rd57, %r55;
	shl.b64 	%rd58, %rd57, %r28;
	or.b64  	%rd117, %rd58, %rd19;
$L__BB30_30:
	setp.gt.u32 	%p13, %r46, 63;
	@%p13 bra 	$L__BB30_32;
	add.s32 	%r66, %r46, -1;
	shr.u64 	%rd66, %rd117, %r66;
	neg.s64 	%rd67, %rd66;
	mov.b64 	%rd68, -1;
	shl.b64 	%rd69, %rd68, %r46;
	and.b64  	%rd70, %rd69, %rd67;
	or.b64  	%rd117, %rd70, %rd117;
$L__BB30_32:
	mov.f64 	%fd7, 0d3FE0000000000000;
	copysign.f64 	%fd8, %fd1, %fd7;
	add.rz.f64 	%fd9, %fd1, %fd8;
	cvt.rzi.f64.f64 	%fd10, %fd9;
	cvt.rzi.u64.f64 	%rd82, %fd10;
	add.s64 	%rd118, %rd117, %rd82;
	ld.shared.u32 	%r116, [_ZZ40decompressFullFile_OnTheFly_Optimized_V2IyEvPK14CompressedDataIT_EPS1_iE6s_meta_$_3];
$L__BB30_33:
	mul.wide.s32 	%rd113, %r8, 8;
	add.s64 	%rd114, %rd2, %rd113;
	st.global.u64 	[%rd114], %rd118;
$L__BB30_34:
	add.s32 	%r108, %r108, %r4;
	setp.lt.s32 	%p24, %r108, %r116;
	@%p24 bra 	$L__BB30_5;
$L__BB30_35:
	ret;

}
	// .globl	_Z21unpackAllDeltasKernelIyEvPKiS1_S1_S1_PKlPKjPxii
.visible .entry _Z21unpackAllDeltasKernelIyEvPKiS1_S1_S1_PKlPKjPxii(
	.param .u64 .ptr .align 1 _Z21unpackAllDeltasKernelIyEvPKiS1_S1_S1_PKlPKjPxii_param_0,
	.param .u64 .ptr .align 1 _Z21unpackAllDeltasKernelIyEvPKiS1_S1_S1_PKlPKjPxii_param_1,
	.param .u64 .ptr .align 1 _Z21unpackAllDeltasKernelIyEvPKiS1_S1_S1_PKlPKjPxii_param_2,
	.param .u64 .ptr .align 1 _Z21unpackAllDeltasKernelIyEvPKiS1_S1_S1_PKlPKjPxii_param_3,
	.param .u64 .ptr .align 1 _Z21unpackAllDeltasKernelIyEvPKiS1_S1_S1_PKlPKjPxii_param_4,
	.param .u64 .ptr .align 1 _Z21unpackAllDeltasKernelIyEvPKiS1_S1_S1_PKlPKjPxii_param_5,
	.param .u64 .ptr .align 1 _Z21unpackAllDeltasKernelIyEvPKiS1_S1_S1_PKlPKjPxii_param_6,
	.param .u32 _Z21unpackAllDeltasKernelIyEvPKiS1_S1_S1_PKlPKjPxii_param_7,
	.param .u32 _Z21unpackAllDeltasKernelIyEvPKiS1_S1_S1_PKlPKjPxii_param_8
)
{
	.reg .pred 	%p<29>;
	.reg .b32 	%r<114>;
	.reg .b64 	%rd<108>;

	ld.param.u64 	%rd24, [_Z21unpackAllDeltasKernelIyEvPKiS1_S1_S1_PKlPKjPxii_param_0];
	ld.param.u64 	%rd25, [_Z21unpackAllDeltasKernelIyEvPKiS1_S1_S1_PKlPKjPxii_param_1];
	ld.param.u64 	%rd27, [_Z21unpackAllDeltasKernelIyEvPKiS1_S1_S1_PKlPKjPxii_param_3];
	ld.param.u64 	%rd28, [_Z21unpackAllDeltasKernelIyEvPKiS1_S1_S1_PKlPKjPxii_param_4];
	ld.param.u64 	%rd29, [_Z21unpackAllDeltasKernelIyEvPKiS1_S1_S1_PKlPKjPxii_param_5];
	ld.param.u64 	%rd30, [_Z21unpackAllDeltasKernelIyEvPKiS1_S1_S1_PKlPKjPxii_param_6];
	ld.param.u32 	%r36, [_Z21unpackAllDeltasKernelIyEvPKiS1_S1_S1_PKlPKjPxii_param_7];
	ld.param.u32 	%r37, [_Z21unpackAllDeltasKernelIyEvPKiS1_S1_S1_PKlPKjPxii_param_8];
	cvta.to.global.u64 	%rd1, %rd30;
	cvta.to.global.u64 	%rd2, %rd29;
	mov.u32 	%r38, %tid.x;
	mov.u32 	%r39, %ctaid.x;
	mov.u32 	%r1, %ntid.x;
	mad.lo.s32 	%r105, %r39, %r1, %r38;
	setp.ge.s32 	%p1, %r105, %r37;
	@%p1 bra 	$L__BB31_30;
	add.s32 	%r3, %r36, -1;
	mov.u32 	%r40, %nctaid.x;
	mul.lo.s32 	%r4, %r1, %r40;
	cvta.to.global.u64 	%rd3, %rd24;
	cvta.to.global.u64 	%rd4, %rd25;
	cvta.to.global.u64 	%rd5, %rd27;
	cvta.to.global.u64 	%rd6, %rd28;
$L__BB31_2:
	setp.lt.s32 	%p2, %r36, 1;
	@%p2 bra 	$L__BB31_7;
	mov.b32 	%r107, 0;
	mov.u32 	%r106, %r3;
$L__BB31_4:
	sub.s32 	%r42, %r106, %r107;
	shr.u32 	%r43, %r42, 31;
	add.s32 	%r44, %r42, %r43;
	shr.s32 	%r45, %r44, 1;
	add.s32 	%r8, %r45, %r107;
	mul.wide.s32 	%rd31, %r8, 4;
	add.s64 	%rd32, %rd3, %rd31;
	ld.global.nc.u32 	%r9, [%rd32];
	add.s64 	%rd33, %rd4, %rd31;
	ld.global.nc.u32 	%r46, [%rd33];
	setp.ge.s32 	%p3, %r105, %r9;
	setp.lt.s32 	%p4, %r105, %r46;
	and.pred  	%p5, %p3, %p4;
	@%p5 bra 	$L__BB31_6;
	setp.lt.s32 	%p6, %r105, %r9;
	add.s32 	%r48, %r8, -1;
	add.s32 	%r49, %r8, 1;
	selp.b32 	%r107, %r107, %r49, %p6;
	selp.b32 	%r106, %r48, %r106, %p6;
	setp.gt.s32 	%p7, %r107, %r106;
	@%p7 bra 	$L__BB31_7;
	bra.uni 	$L__BB31_4;
$L__BB31_6:
	setp.ne.s32 	%p8, %r8, -1;
	@%p8 bra 	$L__BB31_8;
$L__BB31_7:
	mul.wide.s32 	%rd101, %r105, 8;
	add.s64 	%rd102, %rd1, %rd101;
	mov.b64 	%rd103, 0;
	st.global.u64 	[%rd102], %rd103;
	bra.uni 	$L__BB31_29;
$L__BB31_8:
	ld.param.u64 	%rd104, [_Z21unpackAllDeltasKernelIyEvPKiS1_S1_S1_PKlPKjPxii_param_2];
	cvta.to.global.u64 	%rd34, %rd104;
	add.s64 	%rd36, %rd34, %rd31;
	ld.global.nc.u32 	%r50, [%rd36];
	add.s64 	%rd37, %rd5, %rd31;
	ld.global.nc.u32 	%r12, [%rd37];
	mul.wide.s32 	%rd38, %r8, 8;
	add.s64 	%rd39, %rd6, %rd38;
	ld.global.nc.u64 	%rd7, [%rd39];
	sub.s32 	%r13, %r105, %r9;
	setp.ne.s32 	%p9, %r50, 4;
	@%p9 bra 	$L__BB31_17;
	setp.eq.s64 	%p19, %rd29, 0;
	setp.lt.s32 	%p20, %r12, 1;
	mov.b64 	%rd107, 0;
	or.pred  	%p21, %p19, %p20;
	@%p21 bra 	$L__BB31_28;
	cvt.s64.s32 	%rd74, %r13;
	cvt.u64.u32 	%rd75, %r12;
	mad.lo.s64 	%rd8, %rd75, %rd74, %rd7;
	setp.gt.u32 	%p22, %r12, 32;
	@%p22 bra 	$L__BB31_15;
	shr.s64 	%rd86, %rd8, 63;
	shr.u64 	%rd87, %rd86, 59;
	add.s64 	%rd88, %rd8, %rd87;
	shr.s64 	%rd9, %rd88, 5;
	cvt.u32.u64 	%r93, %rd9;
	mov.b64 	%rd89, 32;
	cvt.u32.u64 	%r94, %rd89;
	mul.lo.s32 	%r95, %r93, %r94;
	cvt.u32.u64 	%r96, %rd8;
	sub.s32 	%r14, %r96, %r95;
	add.s32 	%r97, %r12, %r14;
	setp.gt.s32 	%p27, %r97, 32;
	@%p27 bra 	$L__BB31_13;
	shl.b64 	%rd96, %rd9, 32;
	shr.s64 	%rd97, %rd96, 30;
	add.s64 	%rd98, %rd2, %rd97;
	ld.global.u32 	%r100, [%rd98];
	shr.u32 	%r108, %r100, %r14;
	bra.uni 	$L__BB31_14;
$L__BB31_13:
	shl.b64 	%rd90, %rd9, 32;
	shr.s64 	%rd91, %rd90, 30;
	add.s64 	%rd92, %rd2, %rd91;
	ld.global.u32 	%r98, [%rd92];
	add.s64 	%rd93, %rd90, 4294967296;
	shr.s64 	%rd94, %rd93, 30;
	add.s64 	%rd95, %rd2, %rd94;
	ld.global.u32 	%r99, [%rd95];
	shf.r.wrap.b32 	%r108, %r98, %r99, %r14;
$L__BB31_14:
	mov.b32 	%r101, -1;
	shl.b32 	%r102, %r101, %r12;
	not.b32 	%r103, %r102;
	and.b32  	%r104, %r108, %r103;
	cvt.u64.u32 	%rd107, %r104;
	bra.uni 	$L__BB31_28;
$L__BB31_15:
	shr.s64 	%rd77, %rd8, 63;
	shr.u64 	%rd78, %rd77, 59;
	add.s64 	%rd79, %rd8, %rd78;
	shr.s64 	%rd80, %rd79, 5;
	cvt.u32.u64 	%r109, %rd80;
	mov.b64 	%rd81, 32;
	cvt.u32.u64 	%r80, %rd81;
	mul.lo.s32 	%r81, %r109, %r80;
	cvt.u32.u64 	%r82, %rd8;
	sub.s32 	%r112, %r82, %r81;
	mov.b64 	%rd107, 0;
	mov.b32 	%r110, 0;
$L__BB31_16:
	sub.s32 	%r84, 32, %r112;
	min.u32 	%r85, %r12, %r84;
	setp.eq.s32 	%p23, %r85, 32;
	mov.b32 	%r86, -1;
	shl.b32 	%r87, %r86, %r85;
	not.b32 	%r88, %r87;
	selp.b32 	%r89, -1, %r88, %p23;
	mul.wide.s32 	%rd82, %r109, 4;
	add.s64 	%rd83, %rd2, %rd82;
	ld.global.u32 	%r90, [%rd83];
	shr.u32 	%r91, %r90, %r112;
	and.b32  	%r92, %r91, %r89;
	cvt.u64.u32 	%rd84, %r92;
	shl.b64 	%rd85, %rd84, %r110;
	or.b64  	%rd107, %rd85, %rd107;
	add.s32 	%r110, %r110, %r85;
	sub.s32 	%r12, %r12, %r85;
	add.s32 	%r109, %r109, 1;
	setp.gt.s32 	%p24, %r12, 0;
	setp.lt.s32 	%p25, %r110, 64;
	and.pred  	%p26, %p24, %p25;
	mov.b32 	%r112, 0;
	@%p26 bra 	$L__BB31_16;
	bra.uni 	$L__BB31_28;
$L__BB31_17:
	setp.eq.s64 	%p10, %rd29, 0;
	setp.lt.s32 	%p11, %r12, 1;
	mov.b64 	%rd107, 0;
	or.pred  	%p12, %p10, %p11;
	@%p12 bra 	$L__BB31_28;
	cvt.s64.s32 	%rd41, %r13;
	cvt.u64.u32 	%rd42, %r12;
	mad.lo.s64 	%rd13, %rd42, %rd41, %rd7;
	shr.u64 	%rd14, %rd13, 5;
	cvt.u32.u64 	%r51, %rd13;
	and.b32  	%r27, %r51, 31;
	setp.gt.u32 	%p13, %r12, 32;
	@%p13 bra 	$L__BB31_22;
	shl.b64 	%rd64, %rd14, 32;
	shr.s64 	%rd65, %rd64, 30;
	add.s64 	%rd62, %rd29, %rd65;
	// begin inline asm
	ld.global.nc.u32 %r68, [%rd62];
	// end inline asm
	add.s64 	%rd66, %rd64, 4294967296;
	shr.s64 	%rd67, %rd66, 30;
	add.s64 	%rd63, %rd29, %rd67;
	// begin inline asm
	ld.global.nc.u32 %r69, [%rd63];
	// end inline asm
	cvt.u64.u32 	%rd68, %r69;
	shl.b64 	%rd69, %rd68, 32;
	cvt.u64.u32 	%rd70, %r68;
	or.b64  	%rd71, %rd69, %rd70;
	shr.u64 	%rd72, %rd71, %r27;
	mov.b32 	%r72, -1;
	shl.b32 	%r28, %r72, %r12;
	not.b32 	%r73, %r28;
	cvt.u32.u64 	%r74, %rd72;
	and.b32  	%r113, %r74, %r73;
	setp.eq.s32 	%p18, %r12, 32;
	@%p18 bra 	$L__BB31_21;
	add.s32 	%r75, %r12, -1;
	shr.u32 	%r76, %r113, %r75;
	neg.s32 	%r77, %r76;
	and.b32  	%r78, %r28, %r77;
	or.b32  	%r113, %r78, %r113;
$L__BB31_21:
	cvt.s64.s32 	%rd107, %r113;
	bra.uni 	$L__BB31_28;
$L__BB31_22:
	shl.b64 	%rd16, %rd14, 32;
	shr.s64 	%rd45, %rd16, 30;
	add.s64 	%rd43, %rd29, %rd45;
	// begin inline asm
	ld.global.nc.u32 %r52, [%rd43];
	// end inline asm
	sub.s32 	%r32, 32, %r27;
	shr.u32 	%r54, %r52, %r27;
	cvt.u64.u32 	%rd17, %r54;
	sub.s32 	%r33, %r12, %r32;
	add.s64 	%rd46, %rd16, 4294967296;
	shr.s64 	%rd47, %rd46, 30;
	add.s64 	%rd44, %rd29, %rd47;
	// begin inline asm
	ld.global.nc.u32 %r53, [%rd44];
	// end inline asm
	setp.lt.u32 	%p14, %r33, 32;
	@%p14 bra 	$L__BB31_25;
	cvt.u64.u32 	%rd50, %r53;
	shl.b64 	%rd51, %rd50, %r32;
	or.b64  	%rd107, %rd51, %rd17;
	setp.eq.s32 	%p15, %r33, 32;
	@%p15 bra 	$L__BB31_26;
	add.s32 	%r60, %r33, -32;
	sub.s32 	%r61, 64, %r27;
	add.s64 	%rd53, %rd16, 8589934592;
	shr.s64 	%rd54, %rd53, 30;
	add.s64 	%rd52, %rd29, %rd54;
	// begin inline asm
	ld.global.nc.u32 %r59, [%rd52];
	// end inline asm
	setp.eq.s32 	%p16, %r60, 32;
	mov.b32 	%r62, -1;
	shl.b32 	%r63, %r62, %r60;
	not.b32 	%r64, %r63;
	selp.b32 	%r65, -1, %r64, %p16;
	and.b32  	%r66, %r59, %r65;
	cvt.u64.u32 	%rd55, %r66;
	shl.b64 	%rd56, %rd55, %r61;
	or.b64  	%rd107, %rd56, %rd107;
	bra.uni 	$L__BB31_26;
$L__BB31_25:
	mov.b32 	%r55, -1;
	shl.b32 	%r56, %r55, %r33;
	not.b32 	%r57, %r56;
	and.b32  	%r58, %r53, %r57;
	cvt.u64.u32 	%rd48, %r58;
	shl.b64 	%rd49, %rd48, %r32;
	or.b64  	%rd107, %rd49, %rd17;
$L__BB31_26:
	setp.gt.u32 	%p17, %r12, 63;
	@%p17 bra 	$L__BB31_28;
	add.s32 	%r67, %r12, -1;
	shr.u64 	%rd57, %rd107, %r67;
	neg.s64 	%rd58, %rd57;
	mov.b64 	%rd59, -1;
	shl.b64 	%rd60, %rd59, %r12;
	and.b64  	%rd61, %rd60, %rd58;
	or.b64  	%rd107, %rd61, %rd107;
$L__BB31_28:
	mul.wide.s32 	%rd99, %r105, 8;
	add.s64 	%rd100, %rd1, %rd99;
	st.global.u64 	[%rd100], %rd107;
$L__BB31_29:
	add.s32 	%r105, %r105, %r4;
	setp.lt.s32 	%p28, %r105, %r37;
	@%p28 bra 	$L__BB31_2;
$L__BB31_30:
	ret;

}
	// .globl	_Z23analyzeDataVarianceFastIjEvPKT_iiPfi
.visible .entry _Z23analyzeDataVarianceFastIjEvPKT_iiPfi(
	.param .u64 .ptr .align 1 _Z23analyzeDataVarianceFastIjEvPKT_iiPfi_param_0,
	.param .u32 _Z23analyzeDataVarianceFastIjEvPKT_iiPfi_param_1,
	.param .u32 _Z23analyzeDataVarianceFastIjEvPKT_iiPfi_param_2,
	.param .u64 .ptr .align 1 _Z23analyzeDataVarianceFastIjEvPKT_iiPfi_param_3,
	.param .u32 _Z23analyzeDataVarianceFastIjEvPKT_iiPfi_param_4
)
{
	.reg .pred 	%p<27>;
	.reg .b32 	%r<61>;
	.reg .b32 	%f<3>;
	.reg .b64 	%rd<9>;
	.reg .b64 	%fd<52>;

	ld.param.u64 	%rd3, [_Z23analyzeDataVarianceFastIjEvPKT_iiPfi_param_0];
	ld.param.u32 	%r14, [_Z23analyzeDataVarianceFastIjEvPKT_iiPfi_param_1];
	ld.param.u32 	%r15, [_Z23analyzeDataVarianceFastIjEvPKT_iiPfi_param_2];
	ld.param.u64 	%rd4, [_Z23analyzeDataVarianceFastIjEvPKT_iiPfi_param_3];
	ld.param.u32 	%r16, [_Z23analyzeDataVarianceFastIjEvPKT_iiPfi_param_4];
	mov.u32 	%r59, %ctaid.x;
	setp.ge.s32 	%p1, %r59, %r16;
	@%p1 bra 	$L__BB32_9;
	mov.u32 	%r2, %tid.x;
	mov.u32 	%r3, %ntid.x;
	and.b32  	%r4, %r2, 31;
	mov.u32 	%r5, %nctaid.x;
	cvta.to.global.u64 	%rd1, %rd4;
	cvta.to.global.u64 	%rd2, %rd3;
$L__BB32_2:
	mul.lo.s32 	%r7, %r59, %r15;
	add.s32 	%r17, %r7, %r15;
	min.s32 	%r8, %r17, %r14;
	sub.s32 	%r9, %r8, %r7;
	setp.lt.s32 	%p2, %r9, 1;
	@%p2 bra 	$L__BB32_8;
	add.s32 	%r60, %r7, %r2;
	setp.ge.s32 	%p3, %r60, %r8;
	mov.f64 	%fd50, 0d0000000000000000;
	mov.f64 	%fd51, %fd50;
	@%p3 bra 	$L__BB32_6;
	mov.f64 	%fd46, 0d0000000000000000;
	mov.f64 	%fd47, %fd46;
	mov.f64 	%fd48, %fd46;
	mov.f64 	%fd49, %fd46;
$L__BB32_5:
	mul.wide.s32 	%rd5, %r60, 4;
	add.s64 	%rd6, %rd2, %rd5;
	ld.global.nc.u32 	%r18, [%rd6];
	cvt.rn.f64.u32 	%fd15, %r18;
	sub.f64 	%fd16, %fd15, %fd47;
	add.f64 	%fd50, %fd49, %fd16;
	sub.f64 	%fd17, %fd50, %fd49;
	sub.f64 	%fd47, %fd17, %fd16;
	mul.f64 	%fd18, %fd15, %fd15;
	sub.f64 	%fd19, %fd18, %fd46;
	add.f64 	%fd51, %fd48, %fd19;
	sub.f64 	%fd20, %fd51, %fd48;
	sub.f64 	%fd46, %fd20, %fd19;
	add.s32 	%r60, %r60, %r3;
	setp.lt.s32 	%p4, %r60, %r8;
	mov.f64 	%fd48, %fd51;
	mov.f64 	%fd49, %fd50;
	@%p4 bra 	$L__BB32_5;
$L__BB32_6:
	setp.ne.s32 	%p5, %r4, 0;
	// begin inline asm
	mov.b64 {%r19,%r20}, %fd50;
	// end inline asm
	shfl.sync.down.b32	%r22|%p6, %r20, 16, 31, -1;
	shfl.sync.down.b32	%r21|%p7, %r19, 16, 31, -1;
	// begin inline asm
	mov.b64 %fd22, {%r21,%r22};
	// end inline asm
	add.f64 	%fd23, %fd50, %fd22;
	// begin inline asm
	mov.b64 {%r23,%r24}, %fd23;
	// end inline asm
	shfl.sync.down.b32	%r26|%p8, %r24, 8, 31, -1;
	shfl.sync.down.b32	%r25|%p9, %r23, 8, 31, -1;
	// begin inline asm
	mov.b64 %fd24, {%r25,%r26};
	// end inline asm
	add.f64 	%fd25, %fd23, %fd24;
	// begin inline asm
	mov.b64 {%r27,%r28}, %fd25;
	// end inline asm
	shfl.sync.down.b32	%r30|%p10, %r28, 4, 31, -1;
	shfl.sync.down.b32	%r29|%p11, %r27, 4, 31, -1;
	// begin inline asm
	mov.b64 %fd26, {%r29,%r30};
	// end inline asm
	add.f64 	%fd27, %fd25, %fd26;
	// begin inline asm
	mov.b64 {%r31,%r32}, %fd27;
	// end inline asm
	shfl.sync.down.b32	%r34|%p12, %r32, 2, 31, -1;
	shfl.sync.down.b32	%r33|%p13, %r31, 2, 31, -1;
	// begin inline asm
	mov.b64 %fd28, {%r33,%r34};
	// end inline asm
	add.f64 	%fd29, %fd27, %fd28;
	// begin inline asm
	mov.b64 {%r35,%r36}, %fd29;
	// end inline asm
	shfl.sync.down.b32	%r38|%p14, %r36, 1, 31, -1;
	shfl.sync.down.b32	%r37|%p15, %r35, 1, 31, -1;
	// begin inline asm
	mov.b64 %fd30, {%r37,%r38};
	// end inline asm
	add.f64 	%fd11, %fd29, %fd30;
	// begin inline asm
	mov.b64 {%r39,%r40}, %fd51;
	// end inline asm
	shfl.sync.down.b32	%r42|%p16, %r40, 16, 31, -1;
	shfl.sync.down.b32	%r41|%p17, %r39, 16, 31, -1;
	// begin inline asm
	mov.b64 %fd32, {%r41,%r42};
	// end inline asm
	add.f64 	%fd33, %fd51, %fd32;
	// begin inline asm
	mov.b64 {%r43,%r44}, %fd33;
	// end inline asm
	shfl.sync.down.b32	%r46|%p18, %r44, 8, 31, -1;
	shfl.sync.down.b32	%r45|%p19, %r43, 8, 31, -1;
	// begin inline asm
	mov.b64 %fd34, {%r45,%r46};
	// end inline asm
	add.f64 	%fd35, %fd33, %fd34;
	// begin inline asm
	mov.b64 {%r47,%r48}, %fd35;
	// end inline asm
	shfl.sync.down.b32	%r50|%p20, %r48, 4, 31, -1;
	shfl.sync.down.b32	%r49|%p21, %r47, 4, 31, -1;
	// begin inline asm
	mov.b64 %fd36, {%r49,%r50};
	// end inline asm
	add.f64 	%fd37, %fd35, %fd36;
	// begin inline asm
	mov.b64 {%r51,%r52}, %fd37;
	// end inline asm
	shfl.sync.down.b32	%r54|%p22, %r52, 2, 31, -1;
	shfl.sync.down.b32	%r53|%p23, %r51, 2, 31, -1;
	// begin inline asm
	mov.b64 %fd38, {%r53,%r54};
	// end inline asm
	add.f64 	%fd39, %fd37, %fd38;
	// begin inline asm
	mov.b64 {%r55,%r56}, %fd39;
	// end inline asm
	shfl.sync.down.b32	%r58|%p24, %r56, 1, 31, -1;
	shfl.sync.down.b32	%r57|%p25, %r55, 1, 31, -1;
	// begin inline asm
	mov.b64 %fd40, {%r57,%r58};
	// end inline asm
	add.f64 	%fd12, %fd39, %fd40;
	@%p5 bra 	$L__BB32_8;
	mul.wide.s32 	%rd7, %r59, 4;
	add.s64 	%rd8, %rd1, %rd7;
	cvt.rn.f64.u32 	%fd41, %r9;
	div.rn.f64 	%fd42, %fd12, %fd41;
	div.rn.f64 	%fd43, %fd11, %fd41;
	mul.f64 	%fd44, %fd43, %fd43;
	sub.f64 	%fd45, %fd42, %fd44;
	cvt.rn.f32.f64 	%f1, %fd45;
	atom.global.add.f32 	%f2, [%rd8], %f1;
$L__BB32_8:
	add.s32 	%r59, %r59, %r5;
	setp.lt.s32 	%p26, %r59, %r16;
	@%p26 bra 	$L__BB32_2;
$L__BB32_9:
	ret;

}
	// .globl	_Z20createPartitionsFastIjEviiPKfiPiS2_S2_S1_PKiii
.visible .entry _Z20createPartitionsFastIjEviiPKfiPiS2_S2_S1_PKiii(
	.param .u32 _Z20createPartitionsFastIjEviiPKfiPiS2_S2_S1_PKiii_param_0,
	.param .u32 _Z20createPartitionsFastIjEviiPKfiPiS2_S2_S1_PKiii_param_1,
	.param .u64 .ptr .align 1 _Z20createPartitionsFastIjEviiPKfiPiS2_S2_S1_PKiii_param_2,
	.param .u32 _Z20createPartitionsFastIjEviiPKfiPiS2_S2_S1_PKiii_param_3,
	.param .u64 .ptr .align 1 _Z20createPartitionsFastIjEviiPKfiPiS2_S2_S1_PKiii_param_4,
	.param .u64 .ptr .align 1 _Z20createPartitionsFastIjEviiPKfiPiS2_S2_S1_PKiii_param_5,
	.param .u64 .ptr .align 1 _Z20createPartitionsFastIjEviiPKfiPiS2_S2_S1_PKiii_param_6,
	.param .u64 .ptr .align 1 _Z20createPartitionsFastIjEviiPKfiPiS2_S2_S1_PKiii_param_7,
	.param .u64 .ptr .align 1 _Z20createPartitionsFastIjEviiPKfiPiS2_S2_S1_PKiii_param_8,
	.param .u32 _Z20createPartitionsFastIjEviiPKfiPiS2_S2_S1_PKiii_param_9,
	.param .u32 _Z20createPartitionsFastIjEviiPKfiPiS2_S2_S1_PKiii_param_10
)
{
	.reg .pred 	%p<17>;
	.reg .b32 	%r<49>;
	.reg .b32 	%f<3>;
	.reg .b64 	%rd<27>;

	ld.param.u32 	%r25, [_Z20createPartitionsFastIjEviiPKfiPiS2_S2_S1_PKiii_param_0];
	ld.param.u32 	%r26, [_Z20createPartitionsFastIjEviiPKfiPiS2_S2_S1_PKiii_param_1];
	ld.param.u64 	%rd7, [_Z20createPartitionsFastIjEviiPKfiPiS2_S2_S1_PKiii_param_2];
	ld.param.u32 	%r27, [_Z20createPartitionsFastIjEviiPKfiPiS2_S2_S1_PKiii_param_3];
	ld.param.u64 	%rd9, [_Z20createPartitionsFastIjEviiPKfiPiS2_S2_S1_PKiii_param_4];
	ld.param.u64 	%rd10, [_Z20createPartitionsFastIjEviiPKfiPiS2_S2_S1_PKiii_param_5];
	ld.param.u64 	%rd11, [_Z20createPartitionsFastIjEviiPKfiPiS2_S2_S1_PKiii_param_6];
	ld.param.u64 	%rd8, [_Z20createPartitionsFastIjEviiPKfiPiS2_S2_S1_PKiii_param_7];
	ld.param.u64 	%rd12, [_Z20createPartitionsFastIjEviiPKfiPiS2_S2_S1_PKiii_param_8];
	ld.param.u32 	%r28, [_Z20createPartitionsFastIjEviiPKfiPiS2_S2_S1_PKiii_param_9];
	ld.param.u32 	%r29, [_Z20createPartitionsFastIjEviiPKfiPiS2_S2_S1_PKiii_param_10];
	cvta.to.global.u64 	%rd1, %rd10;
	cvta.to.global.u64 	%rd2, %rd9;
	cvta.to.global.u64 	%rd3, %rd11;
	cvta.to.global.u64 	%rd4, %rd12;
	mov.u32 	%r30, %ctaid.x;
	mov.u32 	%r1, %ntid.x;
	mov.u32 	%r31, %tid.x;
	mad.lo.s32 	%r43, %r30, %r1, %r31;
	setp.ge.s32 	%p1, %r43, %r27;
	@%p1 bra 	$L__BB33_17;
	mul.lo.s32 	%r3, %r29, %r26;
	mul.wide.s32 	%rd13, %r28, 4;
	add.s64 	%rd14, %rd4, %rd13;
	ld.global.nc.u32 	%r4, [%rd14];
	setp.lt.s32 	%p2, %r28, 1;
	shr.s32 	%r32, %r25, 31;
	shr.u32 	%r33, %r32, 25;
	add.s32 	%r34, %r25, %r33;
	shr.s32 	%r5, %r34, 7;
	mov.u32 	%r35, %nctaid.x;
	mul.lo.s32 	%r6, %r1, %r35;
	@%p2 bra 	$L__BB33_12;
	cvta.to.global.u64 	%rd5, %rd7;
	cvta.to.global.u64 	%rd6, %rd8;
$L__BB33_3:
	mul.wide.s32 	%rd18, %r43, 4;
	add.s64 	%rd19, %rd5, %rd18;
	ld.global.nc.f32 	%f1, [%rd19];
	mul.lo.s32 	%r46, %r3, %r43;
	add.s32 	%r40, %r46, %r3;
	min.s32 	%r9, %r40, %r25;
	mov.b32 	%r44, 0;
$L__BB33_4:
	mul.wide.u32 	%rd20, %r44, 4;
	add.s64 	%rd21, %rd6, %rd20;
	ld.global.nc.f32 	%f2, [%rd21];
	setp.lt.f32 	%p9, %f1, %f2;
	@%p9 bra 	$L__BB33_6;
	add.s32 	%r44, %r44, 1;
	setp.eq.s32 	%p10, %r44, %r28;
	mov.u32 	%r45, %r4;
	@%p10 bra 	$L__BB33_7;
	bra.uni 	$L__BB33_4;
$L__BB33_6:
	add.s64 	%rd23, %rd4, %rd20;
	ld.global.nc.u32 	%r45, [%rd23];
$L__BB33_7:
	setp.lt.s32 	%p11, %r45, 1;
	setp.ge.s32 	%p12, %r46, %r9;
	or.pred  	%p13, %p11, %p12;
	@%p13 bra 	$L__BB33_11;
$L__BB33_8:
	atom.global.add.u32 	%r15, [%rd3], 1;
	setp.ge.s32 	%p14, %r15, %r5;
	@%p14 bra 	$L__BB33_10;
	mul.wide.s32 	%rd24, %r15, 4;
	add.s64 	%rd25, %rd2, %rd24;
	st.global.u32 	[%rd25], %r46;
	add.s32 	%r41, %r46, %r45;
	min.s32 	%r42, %r41, %r25;
	add.s64 	%rd26, %rd1, %rd24;
	st.global.u32 	[%rd26], %r42;
$L__BB33_10:
	add.s32 	%r46, %r46, %r45;
	setp.lt.s32 	%p15, %r46, %r9;
	@%p15 bra 	$L__BB33_8;
$L__BB33_11:
	add.s32 	%r43, %r43, %r6;
	setp.lt.s32 	%p16, %r43, %r27;
	@%p16 bra 	$L__BB33_3;
	bra.uni 	$L__BB33_17;
$L__BB33_12:
	setp.lt.s32 	%p3, %r4, 1;
	mul.lo.s32 	%r48, %r3, %r43;
	add.s32 	%r36, %r48, %r3;
	min.s32 	%r20, %r36, %r25;
	setp.ge.s32 	%p4, %r48, %r20;
	or.pred  	%p5, %p3, %p4;
	@%p5 bra 	$L__BB33_16;
$L__BB33_13:
	atom.global.add.u32 	%r22, [%rd3], 1;
	setp.ge.s32 	%p6, %r22, %r5;
	@%p6 bra 	$L__BB33_15;
	mul.wide.s32 	%rd15, %r22, 4;
	add.s64 	%rd16, %rd2, %rd15;
	st.global.u32 	[%rd16], %r48;
	add.s32 	%r37, %r48, %r4;
	min.s32 	%r38, %r37, %r25;
	add.s64 	%rd17, %rd1, %rd15;
	st.global.u32 	[%rd17], %r38;
$L__BB33_15:
	add.s32 	%r48, %r48, %r4;
	setp.lt.s32 	%p7, %r48, %r20;
	@%p7 bra 	$L__BB33_13;
$L__BB33_16:
	add.s32 	%r43, %r43, %r6;
	setp.lt.s32 	%p8, %r43, %r27;
	@%p8 bra 	$L__BB33_12;
$L__BB33_17:
	ret;

}
	// .globl	_Z30fitPartitionsBatched_OptimizedIjEvPKT_PKiS4_PiPdS6_S5_PxS6_i
.visible .entry _Z30fitPartitionsBatched_OptimizedIjEvPKT_PKiS4_PiPdS6_S5_PxS6_i(
	.param .u64 .ptr .align 1 _Z30fitPartitionsBatched_OptimizedIjEvPKT_PKiS4_PiPdS6_S5_PxS6_i_param_0,
	.param .u64 .ptr .align 1 _Z30fitPartitionsBatched_OptimizedIjEvPKT_PKiS4_PiPdS6_S5_PxS6_i_param_1,
	.param .u64 .ptr .align 1 _Z30fitPartitionsBatched_OptimizedIjEvPKT_PKiS4_PiPdS6_S5_PxS6_i_param_2,
	.param .u64 .ptr .align 1 _Z30fitPartitionsBatched_OptimizedIjEvPKT_PKiS4_PiPdS6_S5_PxS6_i_param_3,
	.param .u64 .ptr .align 1 _Z30fitPartitionsBatched_OptimizedIjEvPKT_PKiS4_PiPdS6_S5_PxS6_i_param_4,
	.param .u64 .ptr .align 1 _Z30fitPartitionsBatched_OptimizedIjEvPKT_PKiS4_PiPdS6_S5_PxS6_i_param_5,
	.param .u64 .ptr .align 1 _Z30fitPartitionsBatched_OptimizedIjEvPKT_PKiS4_PiPdS6_S5_PxS6_i_param_6,
	.param .u64 .ptr .align 1 _Z30fitPartitionsBatched_OptimizedIjEvPKT_PKiS4_PiPdS6_S5_PxS6_i_param_7,
	.param .u64 .ptr .align 1 _Z30fitPartitionsBatched_OptimizedIjEvPKT_PKiS4_PiPdS6_S5_PxS6_i_param_8,
	.param .u32 _Z30fitPartitionsBatched_OptimizedIjEvPKT_PKiS4_PiPdS6_S5_PxS6_i_param_9
)
{
	.reg .pred 	%p<130>;
	.reg .b32 	%r<262>;
	.reg .b64 	%rd<93>;
	.reg .b64 	%fd<165>;
	// demoted variable
	.shared .align 8 .f64 _ZZ30fitPartitionsBatched_OptimizedIjEvPKT_PKiS4_PiPdS6_S5_PxS6_iE8s_theta1;
	// demoted variable
	.shared .align 4 .u32 _ZZ30fitPartitionsBatched_OptimizedIjEvPKT_PKiS4_PiPdS6_S5_PxS6_iE19s_has_overflow_flag;
	ld.param.u64 	%rd21, [_Z30fitPartitionsBatched_OptimizedIjEvPKT_PKiS4_PiPdS6_S5_PxS6_i_param_0];
	ld.param.u64 	%rd22, [_Z30fitPartitionsBatched_OptimizedIjEvPKT_PKiS4_PiPdS6_S5_PxS6_i_param_3];
	ld.param.u64 	%rd23, [_Z30fitPartitionsBatched_OptimizedIjEvPKT_PKiS4_PiPdS6_S5_PxS6_i_param_4];
	ld.param.u64 	%rd24, [_Z30fitPartitionsBatched_OptimizedIjEvPKT_PKiS4_PiPdS6_S5_PxS6_i_param_5];
	ld.param.u64 	%rd19, [_Z30fitPartitionsBatched_OptimizedIjEvPKT_PKiS4_PiPdS6_S5_PxS6_i_param_6];
	ld.param.u64 	%rd20, [_Z30fitPartitionsBatched_OptimizedIjEvPKT_PKiS4_PiPdS6_S5_PxS6_i_param_7];
	ld.param.u64 	%rd25, [_Z30fitPartitionsBatched_OptimizedIjEvPKT_PKiS4_PiPdS6_S5_PxS6_i_param_8];
	ld.param.u32 	%r13, [_Z30fitPartitionsBatched_OptimizedIjEvPKT_PKiS4_PiPdS6_S5_PxS6_i_param_9];
	cvta.to.global.u64 	%rd1, %rd25;
	cvta.to.global.u64 	%rd2, %rd20;
	cvta.to.global.u64 	%rd3, %rd19;
	cvta.to.global.u64 	%rd4, %rd24;
	cvta.to.global.u64 	%rd5, %rd23;
	cvta.to.global.u64 	%rd6, %rd22;
	cvta.to.global.u64 	%rd7, %rd21;
	mov.u32 	%r1, %ctaid.x;
	setp.ge.s32 	%p1, %r1, %r13;
	@%p1 bra 	$L__BB34_50;
	ld.param.u64 	%rd87, [_Z30fitPartitionsBatched_OptimizedIjEvPKT_PKiS4_PiPdS6_S5_PxS6_i_param_2];
	ld.param.u64 	%rd86, [_Z30fitPartitionsBatched_OptimizedIjEvPKT_PKiS4_PiPdS6_S5_PxS6_i_param_1];
	cvta.to.global.u64 	%rd26, %rd86;
	cvta.to.global.u64 	%rd27, %rd87;
	mul.wide.u32 	%rd28, %r1, 4;
	add.s64 	%rd29, %rd26, %rd28;
	ld.global.nc.u32 	%r2, [%rd29];
	add.s64 	%rd30, %rd27, %rd28;
	ld.global.nc.u32 	%r14, [%rd30];
	sub.s32 	%r3, %r14, %r2;
	mov.u32 	%r4, %tid.x;
	setp.ne.s32 	%p2, %r4, 0;
	@%p2 bra 	$L__BB34_3;
	mov.b32 	%r15, 0;
	st.shared.u32 	[_ZZ30fitPartitionsBatched_OptimizedIjEvPKT_PKiS4_PiPdS6_S5_PxS6_iE19s_has_overflow_flag], %r15;
$L__BB34_3:
	bar.sync 	0;
	setp.lt.s32 	%p3, %r3, 1;
	@%p3 bra 	$L__BB34_34;
	bar.sync 	0;
	ld.shared.u32 	%r16, [_ZZ30fitPartitionsBatched_OptimizedIjEvPKT_PKiS4_PiPdS6_S5_PxS6_iE19s_has_overflow_flag];
	setp.eq.s32 	%p4, %r16, 0;
	@%p4 bra 	$L__BB34_5;
	bra.uni 	$L__BB34_36;
$L__BB34_5:
	setp.ge.u32 	%p6, %r4, %r3;
	mov.f64 	%fd152, 0d0000000000000000;
	mov.f64 	%fd153, %fd152;
	mov.f64 	%fd154, %fd152;
	mov.f64 	%fd155, %fd152;
	@%p6 bra 	$L__BB34_8;
	mov.f64 	%fd155, 0d0000000000000000;
	mov.u32 	%r21, %ntid.x;
	mov.u32 	%r260, %r4;
	mov.f64 	%fd154, %fd155;
	mov.f64 	%fd153, %fd155;
	mov.f64 	%fd152, %fd155;
$L__BB34_7:
	cvt.rn.f64.s32 	%fd43, %r260;
	add.s32 	%r19, %r260, %r2;
	mul.wide.s32 	%rd42, %r19, 4;
	add.s64 	%rd43, %rd7, %rd42;
	ld.global.nc.u32 	%r20, [%rd43];
	cvt.rn.f64.u32 	%fd44, %r20;
	add.f64 	%fd152, %fd152, %fd43;
	add.f64 	%fd153, %fd153, %fd44;
	fma.rn.f64 	%fd154, %fd43, %fd43, %fd154;
	fma.rn.f64 	%fd155, %fd43, %fd44, %fd155;
	add.s32 	%r260, %r260, %r21;
	setp.lt.s32 	%p7, %r260, %r3;
	@%p7 bra 	$L__BB34_7;
$L__BB34_8:
	and.b32  	%r7, %r4, 31;
	// begin inline asm
	mov.b64 {%r22,%r23}, %fd152;
	// end inline asm
	shfl.sync.down.b32	%r25|%p8, %r23, 16, 31, -1;
	shfl.sync.down.b32	%r24|%p9, %r22, 16, 31, -1;
	// begin inline asm
	mov.b64 %fd46, {%r24,%r25};
	// end inline asm
	add.f64 	%fd47, %fd152, %fd46;
	// begin inline asm
	mov.b64 {%r26,%r27}, %fd47;
	// end inline asm
	shfl.sync.down.b32	%r29|%p10, %r27, 8, 31, -1;
	shfl.sync.down.b32	%r28|%p11, %r26, 8, 31, -1;
	// begin inline asm
	mov.b64 %fd48, {%r28,%r29};
	// end inline asm
	add.f64 	%fd49, %fd47, %fd48;
	// begin inline asm
	mov.b64 {%r30,%r31}, %fd49;
	// end inline asm
	shfl.sync.down.b32	%r33|%p12, %r31, 4, 31, -1;
	shfl.sync.down.b32	%r32|%p13, %r30, 4, 31, -1;
	// begin inline asm
	mov.b64 %fd50, {%r32,%r33};
	// end inline asm
	add.f64 	%fd51, %fd49, %fd50;
	// begin inline asm
	mov.b64 {%r34,%r35}, %fd51;
	// end inline asm
	shfl.sync.down.b32	%r37|%p14, %r35, 2, 31, -1;
	shfl.sync.down.b32	%r36|%p15, %r34, 2, 31, -1;
	// begin inline asm
	mov.b64 %fd52, {%r36,%r37};
	// end inline asm
	add.f64 	%fd53, %fd51, %fd52;
	// begin inline asm
	mov.b64 {%r38,%r39}, %fd53;
	// end inline asm
	shfl.sync.down.b32	%r41|%p16, %r39, 1, 31, -1;
	shfl.sync.down.b32	%r40|%p17, %r38, 1, 31, -1;
	// begin inline asm
	mov.b64 %fd54, {%r40,%r41};
	// end inline asm
	add.f64 	%fd13, %fd53, %fd54;
	setp.ne.s32 	%p18, %r7, 0;
	shr.u32 	%r8, %r4, 2;
	@%p18 bra 	$L__BB34_10;
	mov.u32 	%r42, _ZZ14blockReduceSumdE6shared;
	add.s32 	%r43, %r42, %r8;
	st.shared.f64 	[%r43], %fd13;
$L__BB34_10:
	bar.sync 	0;
	mov.u32 	%r9, %ntid.x;
	shr.u32 	%r10, %r9, 5;
	setp.ge.u32 	%p19, %r4, %r10;
	mov.f64 	%fd157, 0d0000000000000000;
	@%p19 bra 	$L__BB34_12;
	shl.b32 	%r44, %r7, 3;
	mov.u32 	%r45, _ZZ14blockReduceSumdE6shared;
	add.s32 	%r46, %r45, %r44;
	ld.shared.f64 	%fd157, [%r46];
$L__BB34_12:
	setp.gt.u32 	%p20, %r4, 31;
	@%p20 bra 	$L__BB34_14;
	// begin inline asm
	mov.b64 {%r47,%r48}, %fd157;
	// end inline asm
	shfl.sync.down.b32	%r50|%p21, %r48, 16, 31, -1;
	shfl.sync.down.b32	%r49|%p22, %r47, 16, 31, -1;
	// begin inline asm
	mov.b64 %fd57, {%r49,%r50};
	// end inline asm
	add.f64 	%fd58, %fd157, %fd57;
	// begin inline asm
	mov.b64 {%r51,%r52}, %fd58;
	// end inline asm
	shfl.sync.down.b32	%r54|%p23, %r52, 8, 31, -1;
	shfl.sync.down.b32	%r53|%p24, %r51, 8, 31, -1;
	// begin inline asm
	mov.b64 %fd59, {%r53,%r54};
	// end inline asm
	add.f64 	%fd60, %fd58, %fd59;
	// begin inline asm
	mov.b64 {%r55,%r56}, %fd60;
	// end inline asm
	shfl.sync.down.b32	%r58|%p25, %r56, 4, 31, -1;
	shfl.sync.down.b32	%r57|%p26, %r55, 4, 31, -1;
	// begin inline asm
	mov.b64 %fd61, {%r57,%r58};
	// end inline asm
	add.f64 	%fd62, %fd60, %fd61;
	// begin inline asm
	mov.b64 {%r59,%r60}, %fd62;
	// end inline asm
	shfl.sync.down.b32	%r62|%p27, %r60, 2, 31, -1;
	shfl.sync.down.b32	%r61|%p28, %r59, 2, 31, -1;
	// begin inline asm
	mov.b64 %fd63, {%r61,%r62};
	// end inline asm
	add.f64 	%fd64, %fd62, %fd63;
	// begin inline asm
	mov.b64 {%r63,%r64}, %fd64;
	// end inline asm
	shfl.sync.down.b32	%r66|%p29, %r64, 1, 31, -1;
	shfl.sync.down.b32	%r65|%p30, %r63, 1, 31, -1;
	// begin inline asm
	mov.b64 %fd65, {%r65,%r66};
	// end inline asm
	add.f64 	%fd157, %fd64, %fd65;
$L__BB34_14:
	setp.ne.s32 	%p31, %r7, 0;
	// begin inline asm
	mov.b64 {%r67,%r68}, %fd153;
	// end inline asm
	shfl.sync.down.b32	%r70|%p32, %r68, 16, 31, -1;
	shfl.sync.down.b32	%r69|%p33, %r67, 16, 31, -1;
	// begin inline asm
	mov.b64 %fd67, {%r69,%r70};
	// end inline asm
	add.f64 	%fd68, %fd153, %fd67;
	// begin inline asm
	mov.b64 {%r71,%r72}, %fd68;
	// end inline asm
	shfl.sync.down.b32	%r74|%p34, %r72, 8, 31, -1;
	shfl.sync.down.b32	%r73|%p35, %r71, 8, 31, -1;
	// begin inline asm
	mov.b64 %fd69, {%r73,%r74};
	// end inline asm
	add.f64 	%fd70, %fd68, %fd69;
	// begin inline asm
	mov.b64 {%r75,%r76}, %fd70;
	// end inline asm
	shfl.sync.down.b32	%r78|%p36, %r76, 4, 31, -1;
	shfl.sync.down.b32	%r77|%p37, %r75, 4, 31, -1;
	// begin inline asm
	mov.b64 %fd71, {%r77,%r78};
	// end inline asm
	add.f64 	%fd72, %fd70, %fd71;
	// begin inline asm
	mov.b64 {%r79,%r80}, %fd72;
	// end inline asm
	shfl.sync.down.b32	%r82|%p38, %r80, 2, 31, -1;
	shfl.sync.down.b32	%r81|%p39, %r79, 2, 31, -1;
	// begin inline asm
	mov.b64 %fd73, {%r81,%r82};
	// end inline asm
	add.f64 	%fd74, %fd72, %fd73;
	// begin inline asm
	mov.b64 {%r83,%r84}, %fd74;
	// end inline asm
	shfl.sync.down.b32	%r86|%p40, %r84, 1, 31, -1;
	shfl.sync.down.b32	%r85|%p41, %r83, 1, 31, -1;
	// begin inline asm
	mov.b64 %fd75, {%r85,%r86};
	// end inline asm
	add.f64 	%fd18, %fd74, %fd75;
	@%p31 bra 	$L__BB34_16;
	mov.u32 	%r87, _ZZ14blockReduceSumdE6shared;
	add.s32 	%r88, %r87, %r8;
	st.shared.f64 	[%r88], %fd18;
$L__BB34_16:
	setp.ge.u32 	%p42, %r4, %r10;
	bar.sync 	0;
	mov.f64 	%fd159, 0d0000000000000000;
	@%p42 bra 	$L__BB34_18;
	shl.b32 	%r89, %r7, 3;
	mov.u32 	%r90, _ZZ14blockReduceSumdE6shared;
	add.s32 	%r91, %r90, %r89;
	ld.shared.f64 	%fd159, [%r91];
$L__BB34_18:
	setp.gt.u32 	%p43, %r4, 31;
	@%p43 bra 	$L__BB34_20;
	// begin inline asm
	mov.b64 {%r92,%r93}, %fd159;
	// end inline asm
	shfl.sync.down.b32	%r95|%p44, %r93, 16, 31, -1;
	shfl.sync.down.b32	%r94|%p45, %r92, 16, 31, -1;
	// begin inline asm
	mov.b64 %fd78, {%r94,%r95};
	// end inline asm
	add.f64 	%fd79, %fd159, %fd78;
	// begin inline asm
	mov.b64 {%r96,%r97}, %fd79;
	// end inline asm
	shfl.sync.down.b32	%r99|%p46, %r97, 8, 31, -1;
	shfl.sync.down.b32	%r98|%p47, %r96, 8, 31, -1;
	// begin inline asm
	mov.b64 %fd80, {%r98,%r99};
	// end inline asm
	add.f64 	%fd81, %fd79, %fd80;
	// begin inline asm
	mov.b64 {%r100,%r101}, %fd81;
	// end inline asm
	shfl.sync.down.b32	%r103|%p48, %r101, 4, 31, -1;
	shfl.sync.down.b32	%r102|%p49, %r100, 4, 31, -1;
	// begin inline asm
	mov.b64 %fd82, {%r102,%r103};
	// end inline asm
	add.f64 	%fd83, %fd81, %fd82;
	// begin inline asm
	mov.b64 {%r104,%r105}, %fd83;
	// end inline asm
	shfl.sync.down.b32	%r107|%p50, %r105, 2, 31, -1;
	shfl.sync.down.b32	%r106|%p51, %r104, 2, 31, -1;
	// begin inline asm
	mov.b64 %fd84, {%r106,%r107};
	// end inline asm
	add.f64 	%fd85, %fd83, %fd84;
	// begin inline asm
	mov.b64 {%r108,%r109}, %fd85;
	// end inline asm
	shfl.sync.down.b32	%r111|%p52, %r109, 1, 31, -1;
	shfl.sync.down.b32	%r110|%p53, %r108, 1, 31, -1;
	// begin inline asm
	mov.b64 %fd86, {%r110,%r111};
	// end inline asm
	add.f64 	%fd159, %fd85, %fd86;
$L__BB34_20:
	setp.ne.s32 	%p54, %r7, 0;
	// begin inline asm
	mov.b64 {%r112,%r113}, %fd154;
	// end inline asm
	shfl.sync.down.b32	%r115|%p55, %r113, 16, 31, -1;
	shfl.sync.down.b32	%r114|%p56, %r112, 16, 31, -1;
	// begin inline asm
	mov.b64 %fd88, {%r114,%r115};
	// end inline asm
	add.f64 	%fd89, %fd154, %fd88;
	// begin inline asm
	mov.b64 {%r116,%r117}, %fd89;
	// end inline asm
	shfl.sync.down.b32	%r119|%p57, %r117, 8, 31, -1;
	shfl.sync.down.b32	%r118|%p58, %r116, 8, 31, -1;
	// begin inline asm
	mov.b64 %fd90, {%r118,%r119};
	// end inline asm
	add.f64 	%fd91, %fd89, %fd90;
	// begin inline asm
	mov.b64 {%r120,%r121}, %fd91;
	// end inline asm
	shfl.sync.down.b32	%r123|%p59, %r121, 4, 31, -1;
	shfl.sync.down.b32	%r122|%p60, %r120, 4, 31, -1;
	// begin inline asm
	mov.b64 %fd92, {%r122,%r123};
	// end inline asm
	add.f64 	%fd93, %fd91, %fd92;
	// begin inline asm
	mov.b64 {%r124,%r125}, %fd93;
	// end inline asm
	shfl.sync.down.b32	%r127|%p61, %r125, 2, 31, -1;
	shfl.sync.down.b32	%r126|%p62, %r124, 2, 31, -1;
	// begin inline asm
	mov.b64 %fd94, {%r126,%r127};
	// end inline asm
	add.f64 	%fd95, %fd93, %fd94;
	// begin inline asm
	mov.b64 {%r128,%r129}, %fd95;
	// end inline asm
	shfl.sync.down.b32	%r131|%p63, %r129, 1, 31, -1;
	shfl.sync.down.b32	%r130|%p64, %r128, 1, 31, -1;
	// begin inline asm
	mov.b64 %fd96, {%r130,%r131};
	// end inline asm
	add.f64 	%fd23, %fd95, %fd96;
	@%p54 bra 	$L__BB34_22;
	mov.u32 	%r132, _ZZ14blockReduceSumdE6shared;
	add.s32 	%r133, %r132, %r8;
	st.shared.f64 	[%r133], %fd23;
$L__BB34_22:
	setp.ge.u32 	%p65, %r4, %r10;
	bar.sync 	0;
	mov.f64 	%fd161, 0d0000000000000000;
	@%p65 bra 	$L__BB34_24;
	shl.b32 	%r134, %r7, 3;
	mov.u32 	%r135, _ZZ14blockReduceSumdE6shared;
	add.s32 	%r136, %r135, %r134;
	ld.shared.f64 	%fd161, [%r136];
$L__BB34_24:
	setp.gt.u32 	%p66, %r4, 31;
	@%p66 bra 	$L__BB34_26;
	// begin inline asm
	mov.b64 {%r137,%r138}, %fd161;
	// end inline asm
	shfl.sync.down.b32	%r140|%p67, %r138, 16, 31, -1;
	shfl.sync.down.b32	%r139|%p68, %r137, 16, 31, -1;
	// begin inline asm
	mov.b64 %fd99, {%r139,%r140};
	// end inline asm
	add.f64 	%fd100, %fd161, %fd99;
	// begin inline asm
	mov.b64 {%r141,%r142}, %fd100;
	// end inline asm
	shfl.sync.down.b32	%r144|%p69, %r142, 8, 31, -1;
	shfl.sync.down.b32	%r143|%p70, %r141, 8, 31, -1;
	// begin inline asm
	mov.b64 %fd101, {%r143,%r144};
	// end inline asm
	add.f64 	%fd102, %fd100, %fd101;
	// begin inline asm
	mov.b64 {%r145,%r146}, %fd102;
	// end inline asm
	shfl.sync.down.b32	%r148|%p71, %r146, 4, 31, -1;
	shfl.sync.down.b32	%r147|%p72, %r145, 4, 31, -1;
	// begin inline asm
	mov.b64 %fd103, {%r147,%r148};
	// end inline asm
	add.f64 	%fd104, %fd102, %fd103;
	// begin inline asm
	mov.b64 {%r149,%r150}, %fd104;
	// end inline asm
	shfl.sync.down.b32	%r152|%p73, %r150, 2, 31, -1;
	shfl.sync.down.b32	%r151|%p74, %r149, 2, 31, -1;
	// begin inline asm
	mov.b64 %fd105, {%r151,%r152};
	// end inline asm
	add.f64 	%fd106, %fd104, %fd105;
	// begin inline asm
	mov.b64 {%r153,%r154}, %fd106;
	// end inline asm
	shfl.sync.down.b32	%r156|%p75, %r154, 1, 31, -1;
	shfl.sync.down.b32	%r155|%p76, %r153, 1, 31, -1;
	// begin inline asm
	mov.b64 %fd107, {%r155,%r156};
	// end inline asm
	add.f64 	%fd161, %fd106, %fd107;
$L__BB34_26:
	setp.ne.s32 	%p77, %r7, 0;
	// begin inline asm
	mov.b64 {%r157,%r158}, %fd155;
	// end inline asm
	shfl.sync.down.b32	%r160|%p78, %r158, 16, 31, -1;
	shfl.sync.down.b32	%r159|%p79, %r157, 16, 31, -1;
	// begin inline asm
	mov.b64 %fd109, {%r159,%r160};
	// end inline asm
	add.f64 	%fd110, %fd155, %fd109;
	// begin inline asm
	mov.b64 {%r161,%r162}, %fd110;
	// end inline asm
	shfl.sync.down.b32	%r164|%p80, %r162, 8, 31, -1;
	shfl.sync.down.b32	%r163|%p81, %r161, 8, 31, -1;
	// begin inline asm
	mov.b64 %fd111, {%r163,%r164};
	// end inline asm
	add.f64 	%fd112, %fd110, %fd111;
	// begin inline asm
	mov.b64 {%r165,%r166}, %fd112;
	// end inline asm
	shfl.sync.down.b32	%r168|%p82, %r166, 4, 31, -1;
	shfl.sync.down.b32	%r167|%p83, %r165, 4, 31, -1;
	// begin inline asm
	mov.b64 %fd113, {%r167,%r168};
	// end inline asm
	add.f64 	%fd114, %fd112, %fd113;
	// begin inline asm
	mov.b64 {%r169,%r170}, %fd114;
	// end inline asm
	shfl.sync.down.b32	%r172|%p84, %r170, 2, 31, -1;
	shfl.sync.down.b32	%r171|%p85, %r169, 2, 31, -1;
	// begin inline asm
	mov.b64 %fd115, {%r171,%r172};
	// end inline asm
	add.f64 	%fd116, %fd114, %fd115;
	// begin inline asm
	mov.b64 {%r173,%r174}, %fd116;
	// end inline asm
	shfl.sync.down.b32	%r176|%p86, %r174, 1, 31, -1;
	shfl.sync.down.b32	%r175|%p87, %r173, 1, 31, -1;
	// begin inline asm
	mov.b64 %fd117, {%r175,%r176};
	// end inline asm
	add.f64 	%fd28, %fd116, %fd117;
	@%p77 bra 	$L__BB34_28;
	mov.u32 	%r177, _ZZ14blockReduceSumdE6shared;
	add.s32 	%r178, %r177, %r8;
	st.shared.f64 	[%r178], %fd28;
$L__BB34_28:
	setp.ge.u32 	%p88, %r4, %r10;
	bar.sync 	0;
	mov.f64 	%fd162, 0d0000000000000000;
	@%p88 bra 	$L__BB34_30;
	shl.b32 	%r179, %r7, 3;
	mov.u32 	%r180, _ZZ14blockReduceSumdE6shared;
	add.s32 	%r181, %r180, %r179;
	ld.shared.f64 	%fd162, [%r181];
$L__BB34_30:
	setp.gt.u32 	%p89, %r4, 31;
	mul.wide.u32 	%rd44, %r1, 8;
	add.s64 	%rd8, %rd5, %rd44;
	add.s64 	%rd9, %rd4, %rd44;
	@%p89 bra 	$L__BB34_40;
	setp.ne.s32 	%p90, %r4, 0;
	// begin inline asm
	mov.b64 {%r182,%r183}, %fd162;
	// end inline asm
	shfl.sync.down.b32	%r185|%p91, %r183, 16, 31, -1;
	shfl.sync.down.b32	%r184|%p92, %r182, 16, 31, -1;
	// begin inline asm
	mov.b64 %fd120, {%r184,%r185};
	// end inline asm
	add.f64 	%fd121, %fd162, %fd120;
	// begin inline asm
	mov.b64 {%r186,%r187}, %fd121;
	// end inline asm
	shfl.sync.down.b32	%r189|%p93, %r187, 8, 31, -1;
	shfl.sync.down.b32	%r188|%p94, %r186, 8, 31, -1;
	// begin inline asm
	mov.b64 %fd122, {%r188,%r189};
	// end inline asm
	add.f64 	%fd123, %fd121, %fd122;
	// begin inline asm
	mov.b64 {%r190,%r191}, %fd123;
	// end inline asm
	shfl.sync.down.b32	%r193|%p95, %r191, 4, 31, -1;
	shfl.sync.down.b32	%r192|%p96, %r190, 4, 31, -1;
	// begin inline asm
	mov.b64 %fd124, {%r192,%r193};
	// end inline asm
	add.f64 	%fd125, %fd123, %fd124;
	// begin inline asm
	mov.b64 {%r194,%r195}, %fd125;
	// end inline asm
	shfl.sync.down.b32	%r197|%p97, %r195, 2, 31, -1;
	shfl.sync.down.b32	%r196|%p98, %r194, 2, 31, -1;
	// begin inline asm
	mov.b64 %fd126, {%r196,%r197};
	// end inline asm
	add.f64 	%fd127, %fd125, %fd126;
	// begin inline asm
	mov.b64 {%r198,%r199}, %fd127;
	// end inline asm
	shfl.sync.down.b32	%r201|%p99, %r199, 1, 31, -1;
	shfl.sync.down.b32	%r200|%p100, %r198, 1, 31, -1;
	// begin inline asm
	mov.b64 %fd128, {%r200,%r201};
	// end inline asm
	add.f64 	%fd31, %fd127, %fd128;
	@%p90 bra 	$L__BB34_40;
	cvt.rn.f64.u32 	%fd32, %r3;
	neg.f64 	%fd129, %fd157;
	mul.f64 	%fd130, %fd157, %fd129;
	fma.rn.f64 	%fd33, %fd32, %fd161, %fd130;
	abs.f64 	%fd131, %fd33;
	setp.leu.f64 	%p101, %fd131, 0d3DDB7CDFD9D7BDBB;
	@%p101 bra 	$L__BB34_38;
	neg.f64 	%fd133, %fd159;
	mul.f64 	%fd134, %fd157, %fd133;
	fma.rn.f64 	%fd135, %fd32, %fd31, %fd134;
	div.rn.f64 	%fd163, %fd135, %fd33;
	st.shared.f64 	[_ZZ30fitPartitionsBatched_OptimizedIjEvPKT_PKiS4_PiPdS6_S5_PxS6_iE8s_theta1], %fd163;
	neg.f64 	%fd136, %fd163;
	fma.rn.f64 	%fd159, %fd136, %fd157, %fd159;
	bra.uni 	$L__BB34_39;
$L__BB34_34:
	setp.ne.s32 	%p129, %r4, 0;
	@%p129 bra 	$L__BB34_50;
	add.s64 	%rd82, %rd6, %rd28;
	mov.b32 	%r259, 4;
	st.global.u32 	[%rd82], %r259;
	mul.wide.u32 	%rd83, %r1, 8;
	add.s64 	%rd84, %rd1, %rd83;
	mov.b64 	%rd85, 0;
	st.global.u64 	[%rd84], %rd85;
	bra.uni 	$L__BB34_50;
$L__BB34_36:
	setp.ne.s32 	%p5, %r4, 0;
	@%p5 bra 	$L__BB34_50;
	add.s64 	%rd32, %rd6, %rd28;
	mov.b32 	%r17, 4;
	st.global.u32 	[%rd32], %r17;
	mul.wide.u32 	%rd33, %r1, 8;
	add.s64 	%rd34, %rd5, %rd33;
	mov.b64 	%rd35, 0;
	st.global.u64 	[%rd34], %rd35;
	add.s64 	%rd36, %rd4, %rd33;
	st.global.u64 	[%rd36], %rd35;
	add.s64 	%rd37, %rd3, %rd28;
	mov.b32 	%r18, 32;
	st.global.u32 	[%rd37], %r18;
	add.s64 	%rd38, %rd2, %rd33;
	st.global.u64 	[%rd38], %rd35;
	mul.wide.u32 	%rd39, %r3, 4;
	add.s64 	%rd40, %rd39, 80;
	cvt.rn.f64.u64 	%fd40, %rd40;
	add.s64 	%rd41, %rd1, %rd33;
	st.global.f64 	[%rd41], %fd40;
	bra.uni 	$L__BB34_50;
$L__BB34_38:
	mov.b64 	%rd45, 0;
	st.shared.u64 	[_ZZ30fitPartitionsBatched_OptimizedIjEvPKT_PKiS4_PiPdS6_S5_PxS6_iE8s_theta1], %rd45;
	mov.f64 	%fd163, 0d0000000000000000;
$L__BB34_39:
	div.rn.f64 	%fd137, %fd159, %fd32;
	mul.wide.u32 	%rd46, %r1, 4;
	add.s64 	%rd47, %rd6, %rd46;
	mov.b32 	%r202, 1;
	st.global.u32 	[%rd47], %r202;
	st.global.f64 	[%rd8], %fd137;
	st.global.f64 	[%rd9], %fd163;
$L__BB34_40:
	setp.ge.u32 	%p102, %r4, %r3;
	bar.sync 	0;
	mov.b64 	%rd91, 0;
	@%p102 bra 	$L__BB34_43;
	ld.global.f64 	%fd38, [%rd8];
	ld.global.f64 	%fd39, [%rd9];
	mov.b64 	%rd91, 0;
	mov.u32 	%r261, %r4;
$L__BB34_42:
	cvt.rn.f64.s32 	%fd138, %r261;
	fma.rn.f64 	%fd139, %fd39, %fd138, %fd38;
	mov.f64 	%fd140, 0d3FE0000000000000;
	copysign.f64 	%fd141, %fd139, %fd140;
	add.rz.f64 	%fd142, %fd139, %fd141;
	cvt.rzi.f64.f64 	%fd143, %fd142;
	cvt.rzi.u32.f64 	%r203, %fd143;
	add.s32 	%r205, %r261, %r2;
	mul.wide.s32 	%rd50, %r205, 4;
	add.s64 	%rd51, %rd7, %rd50;
	ld.global.nc.u32 	%r206, [%rd51];
	min.u32 	%r208, %r206, %r203;
	max.u32 	%r209, %r206, %r203;
	sub.s32 	%r210, %r209, %r208;
	cvt.u64.u32 	%rd52, %r210;
	max.s64 	%rd91, %rd91, %rd52;
	add.s32 	%r261, %r261, %r9;
	setp.lt.s32 	%p103, %r261, %r3;
	@%p103 bra 	$L__BB34_42;
$L__BB34_43:
	setp.ne.s32 	%p104, %r7, 0;
	// begin inline asm
	mov.b64 {%r211,%r212}, %rd91;
	// end inline asm
	shfl.sync.down.b32	%r214|%p105, %r212, 16, 31, -1;
	shfl.sync.down.b32	%r213|%p106, %r211, 16, 31, -1;
	// begin inline asm
	mov.b64 %rd54, {%r213,%r214};
	// end inline asm
	max.s64 	%rd55, %rd91, %rd54;
	// begin inline asm
	mov.b64 {%r215,%r216}, %rd55;
	// end inline asm
	shfl.sync.down.b32	%r218|%p107, %r216, 8, 31, -1;
	shfl.sync.down.b32	%r217|%p108, %r215, 8, 31, -1;
	// begin inline asm
	mov.b64 %rd56, {%r217,%r218};
	// end inline asm
	max.s64 	%rd57, %rd55, %rd56;
	// begin inline asm
	mov.b64 {%r219,%r220}, %rd57;
	// end inline asm
	shfl.sync.down.b32	%r222|%p109, %r220, 4, 31, -1;
	shfl.sync.down.b32	%r221|%p110, %r219, 4, 31, -1;
	// begin inline asm
	mov.b64 %rd58, {%r221,%r222};
	// end inline asm
	max.s64 	%rd59, %rd57, %rd58;
	// begin inline asm
	mov.b64 {%r223,%r224}, %rd59;
	// end inline asm
	shfl.sync.down.b32	%r226|%p111, %r224, 2, 31, -1;
	shfl.sync.down.b32	%r225|%p112, %r223, 2, 31, -1;
	// begin inline asm
	mov.b64 %rd60, {%r225,%r226};
	// end inline asm
	max.s64 	%rd61, %rd59, %rd60;
	// begin inline asm
	mov.b64 {%r227,%r228}, %rd61;
	// end inline asm
	shfl.sync.down.b32	%r230|%p113, %r228, 1, 31, -1;
	shfl.sync.down.b32	%r229|%p114, %r227, 1, 31, -1;
	// begin inline asm
	mov.b64 %rd62, {%r229,%r230};
	// end inline asm
	max.s64 	%rd13, %rd61, %rd62;
	@%p104 bra 	$L__BB34_45;
	mov.u32 	%r231, _ZZ14blockReduceMaxxE6shared;
	add.s32 	%r232, %r231, %r8;
	st.shared.u64 	[%r232], %rd13;
$L__BB34_45:
	setp.ge.u32 	%p115, %r4, %r10;
	bar.sync 	0;
	mov.b64 	%rd92, 0;
	@%p115 bra 	$L__BB34_47;
	shl.b32 	%r233, %r7, 3;
	mov.u32 	%r234, _ZZ14blockReduceMaxxE6shared;
	add.s32 	%r235, %r234, %r233;
	ld.shared.u64 	%rd92, [%r235];
$L__BB34_47:
	setp.gt.u32 	%p116, %r4, 31;
	@%p116 bra 	$L__BB34_50;
	setp.ne.s32 	%p117, %r4, 0;
	// begin inline asm
	mov.b64 {%r236,%r237}, %rd92;
	// end inline asm
	shfl.sync.down.b32	%r239|%p118, %r237, 16, 31, -1;
	shfl.sync.down.b32	%r238|%p119, %r236, 16, 31, -1;
	// begin inline asm
	mov.b64 %rd65, {%r238,%r239};
	// end inline asm
	max.s64 	%rd66, %rd92, %rd65;
	// begin inline asm
	mov.b64 {%r240,%r241}, %rd66;
	// end inline asm
	shfl.sync.down.b32	%r243|%p120, %r241, 8, 31, -1;
	shfl.sync.down.b32	%r242|%p121, %r240, 8, 31, -1;
	// begin inline asm
	mov.b64 %rd67, {%r242,%r243};
	// end inline asm
	max.s64 	%rd68, %rd66, %rd67;
	// begin inline asm
	mov.b64 {%r244,%r245}, %rd68;
	// end inline asm
	shfl.sync.down.b32	%r247|%p122, %r245, 4, 31, -1;
	shfl.sync.down.b32	%r246|%p123, %r244, 4, 31, -1;
	// begin inline asm
	mov.b64 %rd69, {%r246,%r247};
	// end inline asm
	max.s64 	%rd70, %rd68, %rd69;
	// begin inline asm
	mov.b64 {%r248,%r249}, %rd70;
	// end inline asm
	shfl.sync.down.b32	%r251|%p124, %r249, 2, 31, -1;
	shfl.sync.down.b32	%r250|%p125, %r248, 2, 31, -1;
	// begin inline asm
	mov.b64 %rd71, {%r250,%r251};
	// end inline asm
	max.s64 	%rd72, %rd70, %rd71;
	// begin inline asm
	mov.b64 {%r252,%r253}, %rd72;
	// end inline asm
	shfl.sync.down.b32	%r255|%p126, %r253, 1, 31, -1;
	shfl.sync.down.b32	%r254|%p127, %r252, 1, 31, -1;
	// begin inline asm
	mov.b64 %rd73, {%r254,%r255};
	// end inline asm
	max.s64 	%rd16, %rd72, %rd73;
	@%p117 bra 	$L__BB34_50;
	ld.param.u64 	%rd89, [_Z30fitPartitionsBatched_OptimizedIjEvPKT_PKiS4_PiPdS6_S5_PxS6_i_param_7];
	ld.param.u64 	%rd88, [_Z30fitPartitionsBatched_OptimizedIjEvPKT_PKiS4_PiPdS6_S5_PxS6_i_param_6];
	cvta.to.global.u64 	%rd74, %rd89;
	mul.wide.u32 	%rd75, %r1, 8;
	add.s64 	%rd76, %rd74, %rd75;
	st.global.u64 	[%rd76], %rd16;
	setp.gt.s64 	%p128, %rd16, 0;
	clz.b64 	%r256, %rd16;
	sub.s32 	%r257, 65, %r256;
	selp.b32 	%r258, %r257, 0, %p128;
	cvta.to.global.u64 	%rd77, %rd88;
	mul.wide.u32 	%rd78, %r1, 4;
	add.s64 	%rd79, %rd77, %rd78;
	st.global.u32 	[%rd79], %r258;
	cvt.rn.f64.u32 	%fd144, %r3;
	cvt.rn.f64.u32 	%fd145, %r258;
	mul.f64 	%fd146, %fd144, %fd145;
	fma.rn.f64 	%fd147, %fd146, 0d3FC0000000000000, 0d4054000000000000;
	add.s64 	%rd80, %rd1, %rd75;
	st.global.f64 	[%rd80], %fd147;
$L__BB34_50:
	ret;

}
	// .globl	_Z24wprocessPartitionsKernelIjEvPKT_PiS3_S3_PdS3_PxiPl
.visible .entry _Z24wprocessPartitionsKernelIjEvPKT_PiS3_S3_PdS3_PxiPl(
	.param .u64 .ptr .align 1 _Z24wprocessPartitionsKernelIjEvPKT_PiS3_S3_PdS3_PxiPl_param_0,
	.param .u64 .ptr .align 1 _Z24wprocessPartitionsKernelIjEvPKT_PiS3_S3_PdS3_PxiPl_param_1,
	.param .u64 .ptr .align 1 _Z24wprocessPartitionsKernelIjEvPKT_PiS3_S3_PdS3_PxiPl_param_2,
	.param .u64 .ptr .align 1 _Z24wprocessPartitionsKernelIjEvPKT_PiS3_S3_PdS3_PxiPl_param_3,
	.param .u64 .ptr .align 1 _Z24wprocessPartitionsKernelIjEvPKT_PiS3_S3_PdS3_PxiPl_param_4,
	.param .u64 .ptr .align 1 _Z24wprocessPartitionsKernelIjEvPKT_PiS3_S3_PdS3_PxiPl_param_5,
	.param .u64 .ptr .align 1 _Z24wprocessPartitionsKernelIjEvPKT_PiS3_S3_PdS3_PxiPl_param_6,
	.param .u32 _Z24wprocessPartitionsKernelIjEvPKT_PiS3_S3_PdS3_PxiPl_param_7,
	.param .u64 .ptr .align 1 _Z24wprocessPartitionsKernelIjEvPKT_PiS3_S3_PdS3_PxiPl_param_8
)
{
	.reg .pred 	%p<31>;
	.reg .b16 	%rs<9>;
	.reg .b32 	%r<70>;
	.reg .b64 	%rd<62>;
	.reg .b64 	%fd<67>;
	// demoted variable
	.shared .align 8 .f64 _ZZ24wprocessPartitionsKernelIjEvPKT_PiS3_S3_PdS3_PxiPlE6theta0;
	// demoted variable
	.shared .align 8 .f64 _ZZ24wprocessPartitionsKernelIjEvPKT_PiS3_S3_PdS3_PxiPlE6theta1;
	ld.param.u64 	%rd10, [_Z24wprocessPartitionsKernelIjEvPKT_PiS3_S3_PdS3_PxiPl_param_1];
	ld.param.u64 	%rd11, [_Z24wprocessPartitionsKernelIjEvPKT_PiS3_S3_PdS3_PxiPl_param_2];
	ld.param.u64 	%rd16, [_Z24wprocessPartitionsKernelIjEvPKT_PiS3_S3_PdS3_PxiPl_param_4];
	ld.param.u64 	%rd13, [_Z24wprocessPartitionsKernelIjEvPKT_PiS3_S3_PdS3_PxiPl_param_5];
	ld.param.u64 	%rd14, [_Z24wprocessPartitionsKernelIjEvPKT_PiS3_S3_PdS3_PxiPl_param_6];
	ld.param.u32 	%r28, [_Z24wprocessPartitionsKernelIjEvPKT_PiS3_S3_PdS3_PxiPl_param_7];
	cvta.to.global.u64 	%rd1, %rd16;
	mov.u32 	%r1, %ctaid.x;
	setp.ge.s32 	%p3, %r1, %r28;
	@%p3 bra 	$L__BB35_37;
	cvta.to.global.u64 	%rd17, %rd10;
	cvta.to.global.u64 	%rd18, %rd11;
	mul.wide.u32 	%rd19, %r1, 4;
	add.s64 	%rd20, %rd17, %rd19;
	ld.global.u32 	%r2, [%rd20];
	add.s64 	%rd21, %rd18, %rd19;
	ld.global.u32 	%r29, [%rd21];
	sub.s32 	%r3, %r29, %r2;
	setp.lt.s32 	%p4, %r3, 1;
	@%p4 bra 	$L__BB35_37;
	mov.u32 	%r69, %ntid.x;
	shl.b32 	%r5, %r69, 5;
	mov.u32 	%r30, shared_mem;
	add.s32 	%r6, %r30, %r5;
	shl.b32 	%r7, %r69, 3;
	add.s32 	%r8, %r6, %r7;
	mov.u32 	%r9, %tid.x;
	add.s32 	%r10, %r8, %r9;
	mov.b16 	%rs2, 0;
	st.shared.u8 	[%r10], %rs2;
	bar.sync 	0;
	setp.lt.u32 	%p5, %r69, 2;
	@%p5 bra 	$L__BB35_9;
	mov.u32 	%r65, %r69;
$L__BB35_4:
	shr.u32 	%r12, %r65, 1;
	setp.ge.u32 	%p6, %r9, %r12;
	@%p6 bra 	$L__BB35_8;
	ld.shared.u8 	%rs3, [%r10];
	setp.ne.s16 	%p8, %rs3, 0;
	mov.pred 	%p30, -1;
	@%p8 bra 	$L__BB35_7;
	add.s32 	%r31, %r10, %r12;
	ld.shared.u8 	%rs4, [%r31];
	setp.ne.s16 	%p30, %rs4, 0;
$L__BB35_7:
	selp.u16 	%rs5, 1, 0, %p30;
	st.shared.u8 	[%r10], %rs5;
$L__BB35_8:
	bar.sync 	0;
	setp.gt.u32 	%p9, %r65, 3;
	mov.u32 	%r65, %r12;
	@%p9 bra 	$L__BB35_4;
$L__BB35_9:
	ld.param.u64 	%rd57, [_Z24wprocessPartitionsKernelIjEvPKT_PiS3_S3_PdS3_PxiPl_param_3];
	ld.shared.u8 	%rs6, [%r8];
	setp.ne.s32 	%p10, %r9, 0;
	setp.eq.s16 	%p11, %rs6, 0;
	cvta.to.global.u64 	%rd22, %rd57;
	add.s64 	%rd2, %rd22, %rd19;
	cvta.to.global.u64 	%rd24, %rd14;
	mul.wide.u32 	%rd25, %r1, 8;
	add.s64 	%rd3, %rd24, %rd25;
	cvta.to.global.u64 	%rd26, %rd13;
	add.s64 	%rd4, %rd26, %rd19;
	or.pred  	%p12, %p10, %p11;
	@%p12 bra 	$L__BB35_11;
	mov.b32 	%r32, 4;
	st.global.u32 	[%rd2], %r32;
	shl.b32 	%r33, %r1, 2;
	mul.wide.u32 	%rd27, %r33, 8;
	add.s64 	%rd28, %rd1, %rd27;
	mov.b64 	%rd29, 0;
	st.global.u64 	[%rd28], %rd29;
	st.global.u64 	[%rd28+8], %rd29;
	st.global.u64 	[%rd28+16], %rd29;
	st.global.u64 	[%rd28+24], %rd29;
	st.global.u64 	[%rd3], %rd29;
	mov.b32 	%r34, 32;
	st.global.u32 	[%rd4], %r34;
$L__BB35_11:
	bar.sync 	0;
	setp.ne.s16 	%p13, %rs6, 0;
	@%p13 bra 	$L__BB35_35;
	setp.ge.s32 	%p14, %r9, %r3;
	mov.f64 	%fd61, 0d0000000000000000;
	mov.f64 	%fd62, %fd61;
	mov.f64 	%fd63, %fd61;
	mov.f64 	%fd64, %fd61;
	@%p14 bra 	$L__BB35_15;
	mov.f64 	%fd64, 0d0000000000000000;
	mov.u32 	%r66, %r9;
	mov.f64 	%fd63, %fd64;
	mov.f64 	%fd62, %fd64;
	mov.f64 	%fd61, %fd64;
$L__BB35_14:
	ld.param.u64 	%rd55, [_Z24wprocessPartitionsKernelIjEvPKT_PiS3_S3_PdS3_PxiPl_param_0];
	cvt.rn.f64.s32 	%fd25, %r66;
	add.s32 	%r35, %r66, %r2;
	cvta.to.global.u64 	%rd30, %rd55;
	mul.wide.s32 	%rd31, %r35, 4;
	add.s64 	%rd32, %rd30, %rd31;
	ld.global.u32 	%r36, [%rd32];
	cvt.rn.f64.u32 	%fd26, %r36;
	add.f64 	%fd61, %fd61, %fd25;
	add.f64 	%fd62, %fd62, %fd26;
	fma.rn.f64 	%fd63, %fd25, %fd25, %fd63;
	fma.rn.f64 	%fd64, %fd25, %fd26, %fd64;
	add.s32 	%r66, %r66, %r69;
	setp.lt.s32 	%p15, %r66, %r3;
	@%p15 bra 	$L__BB35_14;
$L__BB35_15:
	setp.lt.u32 	%p16, %r69, 2;
	shl.b32 	%r37, %r9, 3;
	add.s32 	%r15, %r30, %r37;
	st.shared.f64 	[%r15], %fd61;
	add.s32 	%r16, %r15, %r7;
	st.shared.f64 	[%r16], %fd62;
	add.s32 	%r17, %r16, %r7;
	st.shared.f64 	[%r17], %fd63;
	add.s32 	%r18, %r17, %r7;
	st.shared.f64 	[%r18], %fd64;
	bar.sync 	0;
	@%p16 bra 	$L__BB35_20;
	mov.u32 	%r67, %r69;
$L__BB35_17:
	shr.u32 	%r20, %r67, 1;
	setp.ge.u32 	%p17, %r9, %r20;
	@%p17 bra 	$L__BB35_19;
	shl.b32 	%r39, %r20, 3;
	add.s32 	%r40, %r15, %r39;
	ld.shared.f64 	%fd27, [%r40];
	ld.shared.f64 	%fd28, [%r15];
	add.f64 	%fd29, %fd27, %fd28;
	st.shared.f64 	[%r15], %fd29;
	add.s32 	%r41, %r40, %r7;
	ld.shared.f64 	%fd30, [%r41];
	ld.shared.f64 	%fd31, [%r16];
	add.f64 	%fd32, %fd30, %fd31;
	st.shared.f64 	[%r16], %fd32;
	add.s32 	%r42, %r41, %r7;
	ld.shared.f64 	%fd33, [%r42];
	ld.shared.f64 	%fd34, [%r17];
	add.f64 	%fd35, %fd33, %fd34;
	st.shared.f64 	[%r17], %fd35;
	add.s32 	%r43, %r42, %r7;
	ld.shared.f64 	%fd36, [%r43];
	ld.shared.f64 	%fd37, [%r18];
	add.f64 	%fd38, %fd36, %fd37;
	st.shared.f64 	[%r18], %fd38;
$L__BB35_19:
	bar.sync 	0;
	setp.gt.u32 	%p18, %r67, 3;
	mov.u32 	%r67, %r20;
	@%p18 bra 	$L__BB35_17;
$L__BB35_20:
	setp.ne.s32 	%p19, %r9, 0;
	@%p19 bra 	$L__BB35_25;
	cvt.rn.f64.u32 	%fd13, %r3;
	shl.b32 	%r44, %r69, 4;
	neg.s32 	%r21, %r44;
	sub.s32 	%r22, %r6, %r44;
	ld.shared.f64 	%fd39, [%r22];
	mul.f64 	%fd40, %fd39, %fd13;
	ld.shared.f64 	%fd14, [shared_mem];
	mul.f64 	%fd41, %fd14, %fd14;
	sub.f64 	%fd15, %fd40, %fd41;
	abs.f64 	%fd42, %fd15;
	setp.leu.f64 	%p20, %fd42, 0d3DDB7CDFD9D7BDBB;
	@%p20 bra 	$L__BB35_23;
	add.s32 	%r47, %r22, %r7;
	ld.shared.f64 	%fd44, [%r47];
	mul.f64 	%fd45, %fd44, %fd13;
	add.s32 	%r48, %r47, %r21;
	ld.shared.f64 	%fd46, [%r48];
	mul.f64 	%fd47, %fd14, %fd46;
	sub.f64 	%fd48, %fd45, %fd47;
	div.rn.f64 	%fd65, %fd48, %fd15;
	st.shared.f64 	[_ZZ24wprocessPartitionsKernelIjEvPKT_PiS3_S3_PdS3_PxiPlE6theta1], %fd65;
	mul.f64 	%fd49, %fd14, %fd65;
	sub.f64 	%fd66, %fd46, %fd49;
	bra.uni 	$L__BB35_24;
$L__BB35_23:
	mov.b64 	%rd33, 0;
	st.shared.u64 	[_ZZ24wprocessPartitionsKernelIjEvPKT_PiS3_S3_PdS3_PxiPlE6theta1], %rd33;
	sub.s32 	%r46, %r22, %r7;
	ld.shared.f64 	%fd66, [%r46];
	mov.f64 	%fd65, 0d0000000000000000;
$L__BB35_24:
	ld.param.u64 	%rd58, [_Z24wprocessPartitionsKernelIjEvPKT_PiS3_S3_PdS3_PxiPl_param_3];
	div.rn.f64 	%fd50, %fd66, %fd13;
	st.shared.f64 	[_ZZ24wprocessPartitionsKernelIjEvPKT_PiS3_S3_PdS3_PxiPlE6theta0], %fd50;
	cvta.to.global.u64 	%rd34, %rd58;
	mul.wide.u32 	%rd35, %r1, 4;
	add.s64 	%rd36, %rd34, %rd35;
	mov.b32 	%r49, 1;
	st.global.u32 	[%rd36], %r49;
	shl.b32 	%r50, %r1, 2;
	mul.wide.u32 	%rd37, %r50, 8;
	add.s64 	%rd38, %rd1, %rd37;
	st.global.f64 	[%rd38], %fd50;
	st.global.f64 	[%rd38+8], %fd65;
	mov.b64 	%rd39, 0;
	st.global.u64 	[%rd38+16], %rd39;
	st.global.u64 	[%rd38+24], %rd39;
$L__BB35_25:
	setp.ge.s32 	%p21, %r9, %r3;
	bar.sync 	0;
	shl.b32 	%r51, %r1, 2;
	mul.wide.u32 	%rd41, %r51, 8;
	add.s64 	%rd42, %rd1, %rd41;
	ld.global.f64 	%fd21, [%rd42];
	st.shared.f64 	[_ZZ24wprocessPartitionsKernelIjEvPKT_PiS3_S3_PdS3_PxiPlE6theta0], %fd21;
	ld.global.f64 	%fd22, [%rd42+8];
	st.shared.f64 	[_ZZ24wprocessPartitionsKernelIjEvPKT_PiS3_S3_PdS3_PxiPlE6theta1], %fd22;
	mov.b64 	%rd61, 0;
	@%p21 bra 	$L__BB35_28;
	mov.b64 	%rd61, 0;
	mov.u32 	%r68, %r9;
$L__BB35_27:
	ld.param.u64 	%rd56, [_Z24wprocessPartitionsKernelIjEvPKT_PiS3_S3_PdS3_PxiPl_param_0];
	cvt.rn.f64.s32 	%fd51, %r68;
	fma.rn.f64 	%fd52, %fd22, %fd51, %fd21;
	mov.f64 	%fd53, 0d3FE0000000000000;
	copysign.f64 	%fd54, %fd52, %fd53;
	add.rz.f64 	%fd55, %fd52, %fd54;
	cvt.rzi.f64.f64 	%fd56, %fd55;
	cvt.rzi.u32.f64 	%r52, %fd56;
	add.s32 	%r54, %r68, %r2;
	cvta.to.global.u64 	%rd44, %rd56;
	mul.wide.s32 	%rd45, %r54, 4;
	add.s64 	%rd46, %rd44, %rd45;
	ld.global.u32 	%r55, [%rd46];
	min.u32 	%r57, %r55, %r52;
	max.u32 	%r58, %r55, %r52;
	sub.s32 	%r59, %r58, %r57;
	cvt.u64.u32 	%rd47, %r59;
	max.u64 	%rd61, %rd47, %rd61;
	add.s32 	%r68, %r68, %r69;
	setp.lt.s32 	%p22, %r68, %r3;
	@%p22 bra 	$L__BB35_27;
$L__BB35_28:
	setp.lt.u32 	%p23, %r69, 2;
	add.s32 	%r25, %r15, %r5;
	st.shared.u64 	[%r25], %rd61;
	bar.sync 	0;
	@%p23 bra 	$L__BB35_33;
$L__BB35_29:
	mov.u32 	%r26, %r69;
	shr.u32 	%r69, %r26, 1;
	setp.ge.u32 	%p24, %r9, %r69;
	@%p24 bra 	$L__BB35_32;
	shl.b32 	%r60, %r69, 3;
	add.s32 	%r61, %r25, %r60;
	ld.shared.u64 	%rd8, [%r61];
	ld.shared.u64 	%rd48, [%r25];
	setp.le.s64 	%p25, %rd8, %rd48;
	@%p25 bra 	$L__BB35_32;
	st.shared.u64 	[%r25], %rd8;
$L__BB35_32:
	bar.sync 	0;
	setp.gt.u32 	%p26, %r26, 3;
	@%p26 bra 	$L__BB35_29;
$L__BB35_33:
	setp.ne.s32 	%p27, %r9, 0;
	@%p27 bra 	$L__BB35_37;
	ld.shared.u64 	%rd49, [%r6];
	st.global.u64 	[%rd3], %rd49;
	setp.gt.s64 	%p28, %rd49, 0;
	clz.b64 	%r62, %rd49;
	sub.s32 	%r63, 65, %r62;
	selp.b32 	%r64, %r63, 0, %p28;
	st.global.u32 	[%rd4], %r64;
$L__BB35_35:
	setp.ne.s32 	%p29, %r9, 0;
	@%p29 bra 	$L__BB35_37;
	ld.param.u64 	%rd59, [_Z24wprocessPartitionsKernelIjEvPKT_PiS3_S3_PdS3_PxiPl_param_8];
	cvt.u64.u32 	%rd50, %r3;
	ld.global.s32 	%rd51, [%rd4];
	mul.lo.s64 	%rd52, %rd51, %rd50;
	cvta.to.global.u64 	%rd53, %rd59;
	atom.global.add.u64 	%rd54, [%rd53], %rd52;
$L__BB35_37:
	ret;

}
	// .globl	_Z25packDeltasKernelOptimizedIjEvPKT_PKiS4_S4_PKdS4_PKliPj
.visible .entry _Z25packDeltasKernelOptimizedIjEvPKT_PKiS4_S4_PKdS4_PKliPj(
	.param .u64 .ptr .align 1 _Z25packDeltasKernelOptimizedIjEvPKT_PKiS4_S4_PKdS4_PKliPj_param_0,
	.param .u64 .ptr .align 1 _Z25packDeltasKernelOptimizedIjEvPKT_PKiS4_S4_PKdS4_PKliPj_param_1,
	.param .u64 .ptr .align 1 _Z25packDeltasKernelOptimizedIjEvPKT_PKiS4_S4_PKdS4_PKliPj_param_2,
	.param .u64 .ptr .align 1 _Z25packDeltasKernelOptimizedIjEvPKT_PKiS4_S4_PKdS4_PKliPj_param_3,
	.param .u64 .ptr .align 1 _Z25packDeltasKernelOptimizedIjEvPKT_PKiS4_S4_PKdS4_PKliPj_param_4,
	.param .u64 .ptr .align 1 _Z25packDeltasKernelOptimizedIjEvPKT_PKiS4_S4_PKdS4_PKliPj_param_5,
	.param .u64 .ptr .align 1 _Z25packDeltasKernelOptimizedIjEvPKT_PKiS4_S4_PKdS4_PKliPj_param_6,
	.param .u32 _Z25packDeltasKernelOptimizedIjEvPKT_PKiS4_S4_PKdS4_PKliPj_param_7,
	.param .u64 .ptr .align 1 _Z25packDeltasKernelOptimizedIjEvPKT_PKiS4_S4_PKdS4_PKliPj_param_8
)
{
	.reg .pred 	%p<23>;
	.reg .b32 	%r<101>;
	.reg .b64 	%rd<93>;
	.reg .b64 	%fd<14>;

	ld.param.u64 	%rd24, [_Z25packDeltasKernelOptimizedIjEvPKT_PKiS4_S4_PKdS4_PKliPj_param_0];
	ld.param.u64 	%rd19, [_Z25packDeltasKernelOptimizedIjEvPKT_PKiS4_S4_PKdS4_PKliPj_param_1];
	ld.param.u64 	%rd25, [_Z25packDeltasKernelOptimizedIjEvPKT_PKiS4_S4_PKdS4_PKliPj_param_2];
	ld.param.u64 	%rd21, [_Z25packDeltasKernelOptimizedIjEvPKT_PKiS4_S4_PKdS4_PKliPj_param_4];
	ld.param.u32 	%r33, [_Z25packDeltasKernelOptimizedIjEvPKT_PKiS4_S4_PKdS4_PKliPj_param_7];
	ld.param.u64 	%rd26, [_Z25packDeltasKernelOptimizedIjEvPKT_PKiS4_S4_PKdS4_PKliPj_param_8];
	cvta.to.global.u64 	%rd1, %rd26;
	cvta.to.global.u64 	%rd2, %rd24;
	cvta.to.global.u64 	%rd3, %rd25;
	mov.u32 	%r34, %tid.x;
	mov.u32 	%r35, %ctaid.x;
	mov.u32 	%r1, %ntid.x;
	mad.lo.s32 	%r92, %r35, %r1, %r34;
	setp.eq.s32 	%p1, %r33, 0;
	@%p1 bra 	$L__BB36_21;
	mul.wide.s32 	%rd27, %r33, 4;
	add.s64 	%rd28, %rd3, %rd27;
	ld.global.u32 	%r3, [%rd28+-4];
	setp.ge.s32 	%p2, %r92, %r3;
	setp.lt.s32 	%p3, %r33, 1;
	or.pred  	%p4, %p2, %p3;
	@%p4 bra 	$L__BB36_21;
	mov.u32 	%r36, %nctaid.x;
	mul.lo.s32 	%r4, %r1, %r36;
	cvta.to.global.u64 	%rd4, %rd19;
	cvta.to.global.u64 	%rd5, %rd21;
	add.s32 	%r5, %r33, -1;
$L__BB36_3:
	mov.b32 	%r94, 0;
	mov.u32 	%r93, %r5;
$L__BB36_4:
	sub.s32 	%r38, %r93, %r94;
	shr.u32 	%r39, %r38, 31;
	add.s32 	%r40, %r38, %r39;
	shr.s32 	%r41, %r40, 1;
	add.s32 	%r9, %r41, %r94;
	mul.wide.s32 	%rd29, %r9, 4;
	add.s64 	%rd30, %rd4, %rd29;
	ld.global.u32 	%r10, [%rd30];
	add.s64 	%rd31, %rd3, %rd29;
	ld.global.u32 	%r42, [%rd31];
	setp.ge.s32 	%p5, %r92, %r10;
	setp.lt.s32 	%p6, %r92, %r42;
	and.pred  	%p7, %p5, %p6;
	@%p7 bra 	$L__BB36_6;
	setp.lt.s32 	%p8, %r92, %r10;
	add.s32 	%r44, %r9, -1;
	add.s32 	%r45, %r9, 1;
	selp.b32 	%r94, %r94, %r45, %p8;
	selp.b32 	%r93, %r44, %r93, %p8;
	setp.gt.s32 	%p9, %r94, %r93;
	@%p9 bra 	$L__BB36_20;
	bra.uni 	$L__BB36_4;
$L__BB36_6:
	setp.eq.s32 	%p10, %r9, -1;
	@%p10 bra 	$L__BB36_20;
	ld.param.u64 	%rd90, [_Z25packDeltasKernelOptimizedIjEvPKT_PKiS4_S4_PKdS4_PKliPj_param_6];
	ld.param.u64 	%rd89, [_Z25packDeltasKernelOptimizedIjEvPKT_PKiS4_S4_PKdS4_PKliPj_param_5];
	ld.param.u64 	%rd88, [_Z25packDeltasKernelOptimizedIjEvPKT_PKiS4_S4_PKdS4_PKliPj_param_3];
	cvta.to.global.u64 	%rd32, %rd88;
	add.s64 	%rd34, %rd32, %rd29;
	ld.global.u32 	%r13, [%rd34];
	cvta.to.global.u64 	%rd35, %rd89;
	add.s64 	%rd36, %rd35, %rd29;
	ld.global.u32 	%r96, [%rd36];
	cvt.u64.u32 	%rd6, %r96;
	cvta.to.global.u64 	%rd37, %rd90;
	mul.wide.s32 	%rd38, %r9, 8;
	add.s64 	%rd39, %rd37, %rd38;
	ld.global.u64 	%rd7, [%rd39];
	setp.ne.s32 	%p11, %r13, 4;
	@%p11 bra 	$L__BB36_11;
	sub.s32 	%r78, %r92, %r10;
	mul.wide.s32 	%rd75, %r78, %r96;
	add.s64 	%rd8, %rd75, %rd7;
	setp.lt.s32 	%p19, %r96, 1;
	@%p19 bra 	$L__BB36_20;
	shr.s64 	%rd76, %rd8, 63;
	shr.u64 	%rd77, %rd76, 59;
	add.s64 	%rd78, %rd8, %rd77;
	cvt.u32.u64 	%r79, %rd78;
	mov.b64 	%rd79, 4294967264;
	cvt.u32.u64 	%r80, %rd79;
	and.b32  	%r81, %r79, %r80;
	cvt.u32.u64 	%r82, %rd8;
	sub.s32 	%r97, %r82, %r81;
	shr.u64 	%rd80, %rd78, 5;
	cvt.u32.u64 	%r95, %rd80;
	mul.wide.s32 	%rd81, %r92, 4;
	add.s64 	%rd82, %rd2, %rd81;
	ld.global.u32 	%rd91, [%rd82];
$L__BB36_10:
	sub.s32 	%r84, 32, %r97;
	min.u32 	%r85, %r96, %r84;
	setp.eq.s32 	%p20, %r85, 32;
	mov.b32 	%r86, -1;
	shl.b32 	%r87, %r86, %r85;
	not.b32 	%r88, %r87;
	selp.b32 	%r89, -1, %r88, %p20;
	cvt.u64.u32 	%rd83, %r89;
	and.b64  	%rd84, %rd91, %rd83;
	shl.b64 	%rd85, %rd84, %r97;
	cvt.u32.u64 	%r90, %rd85;
	mul.wide.s32 	%rd86, %r95, 4;
	add.s64 	%rd87, %rd1, %rd86;
	atom.global.or.b32 	%r91, [%rd87], %r90;
	shr.u64 	%rd91, %rd91, %r85;
	sub.s32 	%r96, %r96, %r85;
	add.s32 	%r95, %r95, 1;
	setp.gt.s32 	%p21, %r96, 0;
	mov.b32 	%r97, 0;
	@%p21 bra 	$L__BB36_10;
	bra.uni 	$L__BB36_20;
$L__BB36_11:
	sub.s32 	%r22, %r92, %r10;
	shl.b32 	%r46, %r9, 2;
	mul.wide.s32 	%rd40, %r46, 8;
	add.s64 	%rd12, %rd5, %rd40;
	ld.global.f64 	%fd5, [%rd12];
	ld.global.f64 	%fd6, [%rd12+8];
	cvt.rn.f64.s32 	%fd1, %r22;
	fma.rn.f64 	%fd13, %fd6, %fd1, %fd5;
	setp.ne.s32 	%p12, %r13, 2;
	@%p12 bra 	$L__BB36_13;
	ld.global.f64 	%fd7, [%rd12+16];
	mul.f64 	%fd8, %fd7, %fd1;
	fma.rn.f64 	%fd13, %fd8, %fd1, %fd13;
$L__BB36_13:
	mov.f64 	%fd9, 0d3FE0000000000000;
	copysign.f64 	%fd10, %fd13, %fd9;
	add.rz.f64 	%fd11, %fd13, %fd10;
	cvt.rzi.f64.f64 	%fd12, %fd11;
	cvt.rzi.u32.f64 	%r47, %fd12;
	mul.wide.s32 	%rd41, %r92, 4;
	add.s64 	%rd42, %rd2, %rd41;
	ld.global.u32 	%rd43, [%rd42];
	cvt.u64.u32 	%rd44, %r47;
	sub.s64 	%rd13, %rd43, %rd44;
	setp.lt.s32 	%p13, %r96, 1;
	@%p13 bra 	$L__BB36_20;
	cvt.s64.s32 	%rd45, %r22;
	mad.lo.s64 	%rd14, %rd45, %rd6, %rd7;
	setp.gt.u32 	%p14, %r96, 32;
	@%p14 bra 	$L__BB36_18;
	cvt.u32.u64 	%r61, %rd6;
	mov.b64 	%rd60, -1;
	shl.b64 	%rd61, %rd60, %r61;
	cvt.u32.u64 	%r62, %rd61;
	cvt.u32.u64 	%r63, %rd60;
	xor.b32  	%r64, %r62, %r63;
	cvt.u32.u64 	%r65, %rd13;
	and.b32  	%r23, %r65, %r64;
	shr.s64 	%rd62, %rd14, 63;
	shr.u64 	%rd63, %rd62, 59;
	add.s64 	%rd64, %rd14, %rd63;
	shr.s64 	%rd15, %rd64, 5;
	cvt.u32.u64 	%r66, %rd15;
	mov.b64 	%rd65, 32;
	cvt.u32.u64 	%r67, %rd65;
	mul.lo.s32 	%r68, %r66, %r67;
	cvt.u32.u64 	%r69, %rd14;
	sub.s32 	%r24, %r69, %r68;
	add.s32 	%r70, %r96, %r24;
	setp.gt.s32 	%p18, %r70, 32;
	@%p18 bra 	$L__BB36_17;
	shl.b64 	%rd72, %rd15, 32;
	shr.s64 	%rd73, %rd72, 30;
	add.s64 	%rd74, %rd1, %rd73;
	shl.b32 	%r76, %r23, %r24;
	atom.global.or.b32 	%r77, [%rd74], %r76;
	bra.uni 	$L__BB36_20;
$L__BB36_17:
	shl.b64 	%rd66, %rd15, 32;
	shr.s64 	%rd67, %rd66, 30;
	add.s64 	%rd68, %rd1, %rd67;
	shl.b32 	%r71, %r23, %r24;
	atom.global.or.b32 	%r72, [%rd68], %r71;
	add.s64 	%rd69, %rd66, 4294967296;
	shr.s64 	%rd70, %rd69, 30;
	add.s64 	%rd71, %rd1, %rd70;
	sub.s32 	%r73, 32, %r24;
	shr.u32 	%r74, %r23, %r73;
	atom.global.or.b32 	%r75, [%rd71], %r74;
	bra.uni 	$L__BB36_20;
$L__BB36_18:
	setp.eq.s32 	%p15, %r96, 64;
	cvt.u32.u64 	%r48, %rd6;
	mov.b64 	%rd46, -1;
	shl.b64 	%rd47, %rd46, %r48;
	not.b64 	%rd48, %rd47;
	selp.b64 	%rd49, -1, %rd48, %p15;
	and.b64  	%rd92, %rd13, %rd49;
	shr.s64 	%rd50, %rd14, 63;
	shr.u64 	%rd51, %rd50, 59;
	add.s64 	%rd52, %rd14, %rd51;
	shr.s64 	%rd53, %rd52, 5;
	cvt.u32.u64 	%r98, %rd53;
	mov.b64 	%rd54, 32;
	cvt.u32.u64 	%r49, %rd54;
	mul.lo.s32 	%r50, %r98, %r49;
	cvt.u32.u64 	%r51, %rd14;
	sub.s32 	%r100, %r51, %r50;
$L__BB36_19:
	sub.s32 	%r53, 32, %r100;
	min.u32 	%r54, %r96, %r53;
	setp.eq.s32 	%p16, %r54, 32;
	mov.b32 	%r55, -1;
	shl.b32 	%r56, %r55, %r54;
	not.b32 	%r57, %r56;
	selp.b32 	%r58, -1, %r57, %p16;
	cvt.u64.u32 	%rd55, %r58;
	and.b64  	%rd56, %rd92, %rd55;
	shl.b64 	%rd57, %rd56, %r100;
	cvt.u32.u64 	%r59, %rd57;
	mul.wide.s32 	%rd58, %r98, 4;
	add.s64 	%rd59, %rd1, %rd58;
	atom.global.or.b32 	%r60, [%rd59], %r59;
	shr.u64 	%rd92, %rd92, %r54;
	sub.s32 	%r96, %r96, %r54;
	add.s32 	%r98, %r98, 1;
	setp.gt.s32 	%p17, %r96, 0;
	mov.b32 	%r100, 0;
	@%p17 bra 	$L__BB36_19;
$L__BB36_20:
	add.s32 	%r92, %r92, %r4;
	setp.lt.s32 	%p22, %r92, %r3;
	@%p22 bra 	$L__BB36_3;
$L__BB36_21:
	ret;

}
	// .globl	_Z40decompressFullFile_OnTheFly_Optimized_V2IjEvPK14CompressedDataIT_EPS1_i
.visible .entry _Z40decompressFullFile_OnTheFly_Optimized_V2IjEvPK14CompressedDataIT_EPS1_i(
	.param .u64 .ptr .align 1 _Z40decompressFullFile_OnTheFly_Optimized_V2IjEvPK14CompressedDataIT_EPS1_i_param_0,
	.param .u64 .ptr .align 1 _Z40decompressFullFile_OnTheFly_Optimized_V2IjEvPK14CompressedDataIT_EPS1_i_param_1,
	.param .u32 _Z40decompressFullFile_OnTheFly_Optimized_V2IjEvPK14CompressedDataIT_EPS1_i_param_2
)
{
	.reg .pred 	%p<25>;
	.reg .b32 	%r<129>;
	.reg .b64 	%rd<111>;
	.reg .b64 	%fd<11>;
	// demoted variable
	.shared .align 8 .u32 _ZZ40decompressFullFile_OnTheFly_Optimized_V2IjEvPK14CompressedDataIT_EPS1_iE6s_meta_$_0;
	// demoted variable
	.shared .align 4 .u32 _ZZ40decompressFullFile_OnTheFly_Optimized_V2IjEvPK14CompressedDataIT_EPS1_iE6s_meta_$_1;
	// demoted variable
	.shared .align 8 .u32 _ZZ40decompressFullFile_OnTheFly_Optimized_V2IjEvPK14CompressedDataIT_EPS1_iE6s_meta_$_2;
	// demoted variable
	.shared .align 4 .u32 _ZZ40decompressFullFile_OnTheFly_Optimized_V2IjEvPK14CompressedDataIT_EPS1_iE6s_meta_$_3;
	// demoted variable
	.shared .align 8 .f64 _ZZ40decompressFullFile_OnTheFly_Optimized_V2IjEvPK14CompressedDataIT_EPS1_iE6s_meta_$_4;
	// demoted variable
	.shared .align 8 .f64 _ZZ40decompressFullFile_OnTheFly_Optimized_V2IjEvPK14CompressedDataIT_EPS1_iE6s_meta_$_5;
	// demoted variable
	.shared .align 8 .u64 _ZZ40decompressFullFile_OnTheFly_Optimized_V2IjEvPK14CompressedDataIT_EPS1_iE6s_meta_$_6;
	ld.param.u64 	%rd25, [_Z40decompressFullFile_OnTheFly_Optimized_V2IjEvPK14CompressedDataIT_EPS1_i_param_0];
	ld.param.u64 	%rd24, [_Z40decompressFullFile_OnTheFly_Optimized_V2IjEvPK14CompressedDataIT_EPS1_i_param_1];
	ld.param.u32 	%r39, [_Z40decompressFullFile_OnTheFly_Optimized_V2IjEvPK14CompressedDataIT_EPS1_i_param_2];
	cvta.to.global.u64 	%rd1, %rd25;
	mov.u32 	%r1, %ctaid.x;
	ld.global.u32 	%r40, [%rd1+72];
	setp.ge.s32 	%p1, %r1, %r40;
	@%p1 bra 	$L__BB37_35;
	mov.u32 	%r119, %tid.x;
	setp.ne.s32 	%p2, %r119, 0;
	@%p2 bra 	$L__BB37_3;
	ld.global.u64 	%rd26, [%rd1];
	mul.wide.u32 	%rd27, %r1, 4;
	add.s64 	%rd28, %rd26, %rd27;
	ld.u32 	%r41, [%rd28];
	st.shared.u32 	[_ZZ40decompressFullFile_OnTheFly_Optimized_V2IjEvPK14CompressedDataIT_EPS1_iE6s_meta_$_0], %r41;
	ld.global.u64 	%rd29, [%rd1+16];
	add.s64 	%rd30, %rd29, %rd27;
	ld.u32 	%r42, [%rd30];
	st.shared.u32 	[_ZZ40decompressFullFile_OnTheFly_Optimized_V2IjEvPK14CompressedDataIT_EPS1_iE6s_meta_$_1], %r42;
	ld.global.u64 	%rd31, [%rd1+32];
	add.s64 	%rd32, %rd31, %rd27;
	ld.u32 	%r43, [%rd32];
	st.shared.u32 	[_ZZ40decompressFullFile_OnTheFly_Optimized_V2IjEvPK14CompressedDataIT_EPS1_iE6s_meta_$_2], %r43;
	ld.global.u64 	%rd33, [%rd1+40];
	mul.wide.u32 	%rd34, %r1, 8;
	add.s64 	%rd35, %rd33, %rd34;
	ld.u64 	%rd36, [%rd35];
	st.shared.u64 	[_ZZ40decompressFullFile_OnTheFly_Optimized_V2IjEvPK14CompressedDataIT_EPS1_iE6s_meta_$_6], %rd36;
	shl.b32 	%r44, %r1, 2;
	ld.global.u64 	%rd37, [%rd1+24];
	mul.wide.u32 	%rd38, %r44, 8;
	add.s64 	%rd39, %rd37, %rd38;
	ld.f64 	%fd2, [%rd39];
	st.shared.f64 	[_ZZ40decompressFullFile_OnTheFly_Optimized_V2IjEvPK14CompressedDataIT_EPS1_iE6s_meta_$_4], %fd2;
	ld.f64 	%fd3, [%rd39+8];
	st.shared.f64 	[_ZZ40decompressFullFile_OnTheFly_Optimized_V2IjEvPK14CompressedDataIT_EPS1_iE6s_meta_$_5], %fd3;
	ld.global.u64 	%rd40, [%rd1+8];
	add.s64 	%rd41, %rd40, %rd27;
	ld.u32 	%r45, [%rd41];
	sub.s32 	%r46, %r45, %r41;
	st.shared.u32 	[_ZZ40decompressFullFile_OnTheFly_Optimized_V2IjEvPK14CompressedDataIT_EPS1_iE6s_meta_$_3], %r46;
$L__BB37_3:
	bar.sync 	0;
	ld.shared.u32 	%r125, [_ZZ40decompressFullFile_OnTheFly_Optimized_V2IjEvPK14CompressedDataIT_EPS1_iE6s_meta_$_3];
	setp.ge.s32 	%p3, %r119, %r125;
	@%p3 bra 	$L__BB37_35;
	mov.u32 	%r4, %ntid.x;
	cvta.to.global.u64 	%rd2, %rd24;
$L__BB37_5:
	ld.shared.u32 	%r47, [_ZZ40decompressFullFile_OnTheFly_Optimized_V2IjEvPK14CompressedDataIT_EPS1_iE6s_meta_$_0];
	add.s32 	%r8, %r47, %r119;
	setp.ge.s32 	%p4, %r8, %r39;
	@%p4 bra 	$L__BB37_34;
	ld.shared.u32 	%r48, [_ZZ40decompressFullFile_OnTheFly_Optimized_V2IjEvPK14CompressedDataIT_EPS1_iE6s_meta_$_1];
	setp.ne.s32 	%p5, %r48, 4;
	@%p5 bra 	$L__BB37_18;
	ld.global.u64 	%rd3, [%rd1+64];
	setp.eq.s64 	%p15, %rd3, 0;
	@%p15 bra 	$L__BB37_9;
	mul.wide.s32 	%rd78, %r8, 8;
	add.s64 	%rd79, %rd3, %rd78;
	ld.u32 	%r126, [%rd79];
	bra.uni 	$L__BB37_33;
$L__BB37_9:
	ld.shared.u32 	%r122, [_ZZ40decompressFullFile_OnTheFly_Optimized_V2IjEvPK14CompressedDataIT_EPS1_iE6s_meta_$_2];
	setp.lt.s32 	%p16, %r122, 1;
	mov.b32 	%r126, 0;
	@%p16 bra 	$L__BB37_33;
	ld.global.u64 	%rd4, [%rd1+56];
	setp.eq.s64 	%p17, %rd4, 0;
	@%p17 bra 	$L__BB37_33;
	ld.shared.u64 	%rd80, [_ZZ40decompressFullFile_OnTheFly_Optimized_V2IjEvPK14CompressedDataIT_EPS1_iE6s_meta_$_6];
	cvt.s64.s32 	%rd81, %r119;
	cvt.u64.u32 	%rd82, %r122;
	mad.lo.s64 	%rd5, %rd82, %rd81, %rd80;
	setp.gt.u32 	%p18, %r122, 32;
	@%p18 bra 	$L__BB37_15;
	shr.s64 	%rd93, %rd5, 63;
	shr.u64 	%rd94, %rd93, 59;
	add.s64 	%rd95, %rd5, %rd94;
	shr.s64 	%rd6, %rd95, 5;
	cvt.u32.u64 	%r101, %rd6;
	mov.b64 	%rd96, 32;
	cvt.u32.u64 	%r102, %rd96;
	mul.lo.s32 	%r103, %r101, %r102;
	cvt.u32.u64 	%r104, %rd5;
	sub.s32 	%r11, %r104, %r103;
	add.s32 	%r105, %r122, %r11;
	setp.gt.s32 	%p23, %r105, 32;
	@%p23 bra 	$L__BB37_14;
	shl.b64 	%rd103, %rd6, 32;
	shr.s64 	%rd104, %rd103, 30;
	add.s64 	%rd105, %rd4, %rd104;
	ld.u32 	%r112, [%rd105];
	shr.u32 	%r113, %r112, %r11;
	mov.b32 	%r114, -1;
	shl.b32 	%r115, %r114, %r122;
	not.b32 	%r116, %r115;
	and.b32  	%r126, %r113, %r116;
	bra.uni 	$L__BB37_33;
$L__BB37_14:
	shl.b64 	%rd97, %rd6, 32;
	shr.s64 	%rd98, %rd97, 30;
	add.s64 	%rd99, %rd4, %rd98;
	ld.u32 	%r106, [%rd99];
	add.s64 	%rd100, %rd97, 4294967296;
	shr.s64 	%rd101, %rd100, 30;
	add.s64 	%rd102, %rd4, %rd101;
	ld.u32 	%r107, [%rd102];
	shf.r.wrap.b32 	%r108, %r106, %r107, %r11;
	mov.b32 	%r109, -1;
	shl.b32 	%r110, %r109, %r122;
	not.b32 	%r111, %r110;
	and.b32  	%r126, %r108, %r111;
	bra.uni 	$L__BB37_33;
$L__BB37_15:
	shr.s64 	%rd84, %rd5, 63;
	shr.u64 	%rd85, %rd84, 59;
	add.s64 	%rd86, %rd5, %rd85;
	shr.s64 	%rd87, %rd86, 5;
	cvt.u32.u64 	%r120, %rd87;
	mov.b64 	%rd88, 32;
	cvt.u32.u64 	%r88, %rd88;
	mul.lo.s32 	%r89, %r120, %r88;
	cvt.u32.u64 	%r90, %rd5;
	sub.s32 	%r123, %r90, %r89;
	mov.b64 	%rd108, 0;
	mov.b32 	%r121, 0;
$L__BB37_16:
	sub.s32 	%r92, 32, %r123;
	min.u32 	%r93, %r122, %r92;
	setp.eq.s32 	%p19, %r93, 32;
	mov.b32 	%r94, -1;
	shl.b32 	%r95, %r94, %r93;
	not.b32 	%r96, %r95;
	selp.b32 	%r97, -1, %r96, %p19;
	mul.wide.s32 	%rd89, %r120, 4;
	add.s64 	%rd90, %rd4, %rd89;
	ld.u32 	%r98, [%rd90];
	shr.u32 	%r99, %r98, %r123;
	and.b32  	%r100, %r99, %r97;
	cvt.u64.u32 	%rd91, %r100;
	shl.b64 	%rd92, %rd91, %r121;
	or.b64  	%rd108, %rd92, %rd108;
	add.s32 	%r121, %r121, %r93;
	sub.s32 	%r122, %r122, %r93;
	add.s32 	%r120, %r120, 1;
	setp.gt.s32 	%p20, %r122, 0;
	setp.lt.s32 	%p21, %r121, 64;
	and.pred  	%p22, %p20, %p21;
	mov.b32 	%r123, 0;
	@%p22 bra 	$L__BB37_16;
	cvt.u32.u64 	%r126, %rd108;
	bra.uni 	$L__BB37_33;
$L__BB37_18:
	ld.shared.f64 	%fd4, [_ZZ40decompressFullFile_OnTheFly_Optimized_V2IjEvPK14CompressedDataIT_EPS1_iE6s_meta_$_5];
	cvt.rn.f64.s32 	%fd5, %r119;
	ld.shared.f64 	%fd6, [_ZZ40decompressFullFile_OnTheFly_Optimized_V2IjEvPK14CompressedDataIT_EPS1_iE6s_meta_$_4];
	fma.rn.f64 	%fd1, %fd4, %fd5, %fd6;
	ld.global.u64 	%rd9, [%rd1+64];
	setp.eq.s64 	%p6, %rd9, 0;
	@%p6 bra 	$L__BB37_20;
	mul.wide.s32 	%rd42, %r8, 8;
	add.s64 	%rd43, %rd9, %rd42;
	ld.u64 	%rd110, [%rd43];
	bra.uni 	$L__BB37_32;
$L__BB37_20:
	ld.shared.s32 	%rd11, [_ZZ40decompressFullFile_OnTheFly_Optimized_V2IjEvPK14CompressedDataIT_EPS1_iE6s_meta_$_2];
	setp.lt.s64 	%p7, %rd11, 1;
	mov.b64 	%rd110, 0;
	@%p7 bra 	$L__BB37_32;
	ld.global.u64 	%rd12, [%rd1+56];
	setp.eq.s64 	%p8, %rd12, 0;
	@%p8 bra 	$L__BB37_32;
	cvt.u32.u64 	%r49, %rd11;
	ld.shared.u64 	%rd46, [_ZZ40decompressFullFile_OnTheFly_Optimized_V2IjEvPK14CompressedDataIT_EPS1_iE6s_meta_$_6];
	cvt.s64.s32 	%rd47, %r119;
	mad.lo.s64 	%rd13, %rd11, %rd47, %rd46;
	shr.u64 	%rd14, %rd13, 5;
	cvt.u32.u64 	%r50, %rd13;
	and.b32  	%r24, %r50, 31;
	setp.gt.u32 	%p9, %r49, 32;
	@%p9 bra 	$L__BB37_26;
	shl.b64 	%rd69, %rd14, 32;
	shr.s64 	%rd70, %rd69, 30;
	add.s64 	%rd67, %rd12, %rd70;
	// begin inline asm
	ld.global.nc.u32 %r70, [%rd67];
	// end inline asm
	add.s64 	%rd71, %rd69, 4294967296;
	shr.s64 	%rd72, %rd71, 30;
	add.s64 	%rd68, %rd12, %rd72;
	// begin inline asm
	ld.global.nc.u32 %r71, [%rd68];
	// end inline asm
	cvt.u64.u32 	%rd73, %r71;
	shl.b64 	%rd74, %rd73, 32;
	cvt.u64.u32 	%rd75, %r70;
	or.b64  	%rd76, %rd74, %rd75;
	shr.u64 	%rd77, %rd76, %r24;
	mov.b32 	%r75, -1;
	shl.b32 	%r25, %r75, %r49;
	not.b32 	%r76, %r25;
	cvt.u32.u64 	%r77, %rd77;
	and.b32  	%r124, %r77, %r76;
	setp.eq.s32 	%p14, %r49, 32;
	@%p14 bra 	$L__BB37_25;
	add.s32 	%r79, %r49, -1;
	shr.u32 	%r80, %r124, %r79;
	neg.s32 	%r81, %r80;
	and.b32  	%r82, %r25, %r81;
	or.b32  	%r124, %r82, %r124;
$L__BB37_25:
	cvt.s64.s32 	%rd110, %r124;
	bra.uni 	$L__BB37_32;
$L__BB37_26:
	shl.b64 	%rd16, %rd14, 32;
	shr.s64 	%rd50, %rd16, 30;
	add.s64 	%rd48, %rd12, %rd50;
	// begin inline asm
	ld.global.nc.u32 %r51, [%rd48];
	// end inline asm
	sub.s32 	%r29, 32, %r24;
	shr.u32 	%r54, %r51, %r24;
	cvt.u64.u32 	%rd17, %r54;
	sub.s32 	%r30, %r49, %r29;
	add.s64 	%rd51, %rd16, 4294967296;
	shr.s64 	%rd52, %rd51, 30;
	add.s64 	%rd49, %rd12, %rd52;
	// begin inline asm
	ld.global.nc.u32 %r52, [%rd49];
	// end inline asm
	setp.lt.u32 	%p10, %r30, 32;
	@%p10 bra 	$L__BB37_29;
	cvt.u64.u32 	%rd55, %r52;
	shl.b64 	%rd56, %rd55, %r29;
	or.b64  	%rd110, %rd56, %rd17;
	setp.eq.s32 	%p11, %r30, 32;
	@%p11 bra 	$L__BB37_30;
	add.s32 	%r60, %r30, -32;
	sub.s32 	%r61, 64, %r24;
	add.s64 	%rd58, %rd16, 8589934592;
	shr.s64 	%rd59, %rd58, 30;
	add.s64 	%rd57, %rd12, %rd59;
	// begin inline asm
	ld.global.nc.u32 %r59, [%rd57];
	// end inline asm
	setp.eq.s32 	%p12, %r60, 32;
	mov.b32 	%r62, -1;
	shl.b32 	%r63, %r62, %r60;
	not.b32 	%r64, %r63;
	selp.b32 	%r65, -1, %r64, %p12;
	and.b32  	%r66, %r59, %r65;
	cvt.u64.u32 	%rd60, %r66;
	shl.b64 	%rd61, %rd60, %r61;
	or.b64  	%rd110, %rd61, %rd110;
	bra.uni 	$L__BB37_30;
$L__BB37_29:
	mov.b32 	%r55, -1;
	shl.b32 	%r56, %r55, %r30;
	not.b32 	%r57, %r56;
	and.b32  	%r58, %r52, %r57;
	cvt.u64.u32 	%rd53, %r58;
	shl.b64 	%rd54, %rd53, %r29;
	or.b64  	%rd110, %rd54, %rd17;
$L__BB37_30:
	setp.gt.u32 	%p13, %r49, 63;
	@%p13 bra 	$L__BB37_32;
	add.s32 	%r69, %r49, -1;
	shr.u64 	%rd62, %rd110, %r69;
	neg.s64 	%rd63, %rd62;
	mov.b64 	%rd64, -1;
	shl.b64 	%rd65, %rd64, %r49;
	and.b64  	%rd66, %rd65, %rd63;
	or.b64  	%rd110, %rd66, %rd110;
$L__BB37_32:
	mov.f64 	%fd7, 0d3FE0000000000000;
	copysign.f64 	%fd8, %fd1, %fd7;
	add.rz.f64 	%fd9, %fd1, %fd8;
	cvt.rzi.f64.f64 	%fd10, %fd9;
	cvt.rzi.u32.f64 	%r83, %fd10;
	cvt.u32.u64 	%r84, %rd110;
	add.s32 	%r126, %r83, %r84;
	ld.shared.u32 	%r125, [_ZZ40decompressFullFile_OnTheFly_Optimized_V2IjEvPK14CompressedDataIT_EPS1_iE6s_meta_$_3];
$L__BB37_33:
	mul.wide.s32 	%rd106, %r8, 4;
	add.s64 	%rd107, %rd2, %rd106;
	st.global.u32 	[%rd107], %r126;
$L__BB37_34:
	add.s32 	%r119, %r119, %r4;
	setp.lt.s32 	%p24, %r119, %r125;
	@%p24 bra 	$L__BB37_5;
$L__BB37_35:
	ret;

}
	// .globl	_Z21unpackAllDeltasKernelIjEvPKiS1_S1_S1_PKlPKjPxii
.visible .entry _Z21unpackAllDeltasKernelIjEvPKiS1_S1_S1_PKlPKjPxii(
	.param .u64 .ptr .align 1 _Z21unpackAllDeltasKernelIjEvPKiS1_S1_S1_PKlPKjPxii_param_0,
	.param .u64 .ptr .align 1 _Z21unpackAllDeltasKernelIjEvPKiS1_S1_S1_PKlPKjPxii_param_1,
	.param .u64 .ptr .align 1 _Z21unpackAllDeltasKernelIjEvPKiS1_S1_S1_PKlPKjPxii_param_2,
	.param .u64 .ptr .align 1 _Z21unpackAllDeltasKernelIjEvPKiS1_S1_S1_PKlPKjPxii_param_3,
	.param .u64 .ptr .align 1 _Z21unpackAllDeltasKernelIjEvPKiS1_S1_S1_PKlPKjPxii_param_4,
	.param .u64 .ptr .align 1 _Z21unpackAllDeltasKernelIjEvPKiS1_S1_S1_PKlPKjPxii_param_5,
	.param .u64 .ptr .align 1 _Z21unpackAllDeltasKernelIjEvPKiS1_S1_S1_PKlPKjPxii_param_6,
	.param .u32 _Z21unpackAllDeltasKernelIjEvPKiS1_S1_S1_PKlPKjPxii_param_7,
	.param .u32 _Z21unpackAllDeltasKernelIjEvPKiS1_S1_S1_PKlPKjPxii_param_8
)
{
	.reg .pred 	%p<29>;
	.reg .b32 	%r<121>;
	.reg .b64 	%rd<111>;

	ld.param.u64 	%rd24, [_Z21unpackAllDeltasKernelIjEvPKiS1_S1_S1_PKlPKjPxii_param_0];
	ld.param.u64 	%rd25, [_Z21unpackAllDeltasKernelIjEvPKiS1_S1_S1_PKlPKjPxii_param_1];
	ld.param.u64 	%rd27, [_Z21unpackAllDeltasKernelIjEvPKiS1_S1_S1_PKlPKjPxii_param_3];
	ld.param.u64 	%rd28, [_Z21unpackAllDeltasKernelIjEvPKiS1_S1_S1_PKlPKjPxii_param_4];
	ld.param.u64 	%rd29, [_Z21unpackAllDeltasKernelIjEvPKiS1_S1_S1_PKlPKjPxii_param_5];
	ld.param.u64 	%rd30, [_Z21unpackAllDeltasKernelIjEvPKiS1_S1_S1_PKlPKjPxii_param_6];
	ld.param.u32 	%r37, [_Z21unpackAllDeltasKernelIjEvPKiS1_S1_S1_PKlPKjPxii_param_7];
	ld.param.u32 	%r38, [_Z21unpackAllDeltasKernelIjEvPKiS1_S1_S1_PKlPKjPxii_param_8];
	cvta.to.global.u64 	%rd1, %rd30;
	cvta.to.global.u64 	%rd2, %rd29;
	mov.u32 	%r39, %tid.x;
	mov.u32 	%r40, %ctaid.x;
	mov.u32 	%r1, %ntid.x;
	mad.lo.s32 	%r113, %r40, %r1, %r39;
	setp.ge.s32 	%p1, %r113, %r38;
	@%p1 bra 	$L__BB38_30;
	add.s32 	%r3, %r37, -1;
	mov.u32 	%r41, %nctaid.x;
	mul.lo.s32 	%r4, %r1, %r41;
	cvta.to.global.u64 	%rd3, %rd24;
	cvta.to.global.u64 	%rd4, %rd25;
	cvta.to.global.u64 	%rd5, %rd27;
	cvta.to.global.u64 	%rd6, %rd28;
$L__BB38_2:
	setp.lt.s32 	%p2, %r37, 1;
	@%p2 bra 	$L__BB38_7;
	mov.b32 	%r115, 0;
	mov.u32 	%r114, %r3;
$L__BB38_4:
	sub.s32 	%r43, %r114, %r115;
	shr.u32 	%r44, %r43, 31;
	add.s32 	%r45, %r43, %r44;
	shr.s32 	%r46, %r45, 1;
	add.s32 	%r8, %r46, %r115;
	mul.wide.s32 	%rd31, %r8, 4;
	add.s64 	%rd32, %rd3, %rd31;
	ld.global.nc.u32 	%r9, [%rd32];
	add.s64 	%rd33, %rd4, %rd31;
	ld.global.nc.u32 	%r47, [%rd33];
	setp.ge.s32 	%p3, %r113, %r9;
	setp.lt.s32 	%p4, %r113, %r47;
	and.pred  	%p5, %p3, %p4;
	@%p5 bra 	$L__BB38_6;
	setp.lt.s32 	%p6, %r113, %r9;
	add.s32 	%r49, %r8, -1;
	add.s32 	%r50, %r8, 1;
	selp.b32 	%r115, %r115, %r50, %p6;
	selp.b32 	%r114, %r49, %r114, %p6;
	setp.gt.s32 	%p7, %r115, %r114;
	@%p7 bra 	$L__BB38_7;
	bra.uni 	$L__BB38_4;
$L__BB38_6:
	setp.ne.s32 	%p8, %r8, -1;
	@%p8 bra 	$L__BB38_8;
$L__BB38_7:
	mul.wide.s32 	%rd101, %r113, 8;
	add.s64 	%rd102, %rd1, %rd101;
	mov.b64 	%rd103, 0;
	st.global.u64 	[%rd102], %rd103;
	bra.uni 	$L__BB38_29;
$L__BB38_8:
	ld.param.u64 	%rd104, [_Z21unpackAllDeltasKernelIjEvPKiS1_S1_S1_PKlPKjPxii_param_2];
	cvta.to.global.u64 	%rd34, %rd104;
	add.s64 	%rd36, %rd34, %rd31;
	ld.global.nc.u32 	%r51, [%rd36];
	add.s64 	%rd37, %rd5, %rd31;
	ld.global.nc.u32 	%r12, [%rd37];
	mul.wide.s32 	%rd38, %r8, 8;
	add.s64 	%rd39, %rd6, %rd38;
	ld.global.nc.u64 	%rd7, [%rd39];
	sub.s32 	%r13, %r113, %r9;
	setp.ne.s32 	%p9, %r51, 4;
	@%p9 bra 	$L__BB38_17;
	setp.eq.s64 	%p19, %rd29, 0;
	setp.lt.s32 	%p20, %r12, 1;
	mov.b64 	%rd110, 0;
	or.pred  	%p21, %p19, %p20;
	@%p21 bra 	$L__BB38_28;
	cvt.s64.s32 	%rd74, %r13;
	cvt.u64.u32 	%rd75, %r12;
	mad.lo.s64 	%rd8, %rd75, %rd74, %rd7;
	setp.gt.u32 	%p22, %r12, 32;
	@%p22 bra 	$L__BB38_14;
	shr.s64 	%rd86, %rd8, 63;
	shr.u64 	%rd87, %rd86, 59;
	add.s64 	%rd88, %rd8, %rd87;
	shr.s64 	%rd9, %rd88, 5;
	cvt.u32.u64 	%r94, %rd9;
	mov.b64 	%rd89, 32;
	cvt.u32.u64 	%r95, %rd89;
	mul.lo.s32 	%r96, %r94, %r95;
	cvt.u32.u64 	%r97, %rd8;
	sub.s32 	%r14, %r97, %r96;
	add.s32 	%r98, %r12, %r14;
	setp.gt.s32 	%p27, %r98, 32;
	@%p27 bra 	$L__BB38_13;
	shl.b64 	%rd96, %rd9, 32;
	shr.s64 	%rd97, %rd96, 30;
	add.s64 	%rd98, %rd2, %rd97;
	ld.global.u32 	%r105, [%rd98];
	shr.u32 	%r106, %r105, %r14;
	mov.b32 	%r107, -1;
	shl.b32 	%r108, %r107, %r12;
	not.b32 	%r109, %r108;
	and.b32  	%r15, %r106, %r109;
	cvt.u64.u32 	%rd110, %r15;
	bra.uni 	$L__BB38_28;
$L__BB38_13:
	shl.b64 	%rd90, %rd9, 32;
	shr.s64 	%rd91, %rd90, 30;
	add.s64 	%rd92, %rd2, %rd91;
	ld.global.u32 	%r99, [%rd92];
	add.s64 	%rd93, %rd90, 4294967296;
	shr.s64 	%rd94, %rd93, 30;
	add.s64 	%rd95, %rd2, %rd94;
	ld.global.u32 	%r100, [%rd95];
	shf.r.wrap.b32 	%r101, %r99, %r100, %r14;
	mov.b32 	%r102, -1;
	shl.b32 	%r103, %r102, %r12;
	not.b32 	%r104, %r103;
	and.b32  	%r16, %r101, %r104;
	cvt.u64.u32 	%rd110, %r16;
	bra.uni 	$L__BB38_28;
$L__BB38_14:
	shr.s64 	%rd77, %rd8, 63;
	shr.u64 	%rd78, %rd77, 59;
	add.s64 	%rd79, %rd8, %rd78;
	shr.s64 	%rd80, %rd79, 5;
	cvt.u32.u64 	%r116, %rd80;
	mov.b64 	%rd81, 32;
	cvt.u32.u64 	%r81, %rd81;
	mul.lo.s32 	%r82, %r116, %r81;
	cvt.u32.u64 	%r83, %rd8;
	sub.s32 	%r119, %r83, %r82;
	mov.b64 	%rd108, 0;
	mov.b32 	%r117, 0;
$L__BB38_15:
	sub.s32 	%r85, 32, %r119;
	min.u32 	%r86, %r12, %r85;
	setp.eq.s32 	%p23, %r86, 32;
	mov.b32 	%r87, -1;
	shl.b32 	%r88, %r87, %r86;
	not.b32 	%r89, %r88;
	selp.b32 	%r90, -1, %r89, %p23;
	mul.wide.s32 	%rd82, %r116, 4;
	add.s64 	%rd83, %rd2, %rd82;
	ld.global.u32 	%r91, [%rd83];
	shr.u32 	%r92, %r91, %r119;
	and.b32  	%r93, %r92, %r90;
	cvt.u64.u32 	%rd84, %r93;
	shl.b64 	%rd85, %rd84, %r117;
	or.b64  	%rd108, %rd85, %rd108;
	add.s32 	%r117, %r117, %r86;
	sub.s32 	%r12, %r12, %r86;
	add.s32 	%r116, %r116, 1;
	setp.gt.s32 	%p24, %r12, 0;
	setp.lt.s32 	%p25, %r117, 64;
	and.pred  	%p26, %p24, %p25;
	mov.b32 	%r119, 0;
	@%p26 bra 	$L__BB38_15;
	cvt.u32.u64 	%r26, %rd108;
	cvt.u64.u32 	%rd110, %r26;
	bra.uni 	$L__BB38_28;
$L__BB38_17:
	setp.eq.s64 	%p10, %rd29, 0;
	setp.lt.s32 	%p11, %r12, 1;
	mov.b64 	%rd110, 0;
	or.pred  	%p12, %p10, %p11;
	@%p12 bra 	$L__BB38_28;
	cvt.s64.s32 	%rd41, %r13;
	cvt.u64.u32 	%rd42, %r12;
	mad.lo.s64 	%rd13, %rd42, %rd41, %rd7;
	shr.u64 	%rd14, %rd13, 5;
	cvt.u32.u64 	%r52, %rd13;
	and.b32  	%r28, %r52, 31;
	setp.gt.u32 	%p13, %r12, 32;
	@%p13 bra 	$L__BB38_22;
	shl.b64 	%rd64, %rd14, 32;
	shr.s64 	%rd65, %rd64, 30;
	add.s64 	%rd62, %rd29, %rd65;
	// begin inline asm
	ld.global.nc.u32 %r69, [%rd62];
	// end inline asm
	add.s64 	%rd66, %rd64, 4294967296;
	shr.s64 	%rd67, %rd66, 30;
	add.s64 	%rd63, %rd29, %rd67;
	// begin inline asm
	ld.global.nc.u32 %r70, [%rd63];
	// end inline asm
	cvt.u64.u32 	%rd68, %r70;
	shl.b64 	%rd69, %rd68, 32;
	cvt.u64.u32 	%rd70, %r69;
	or.b64  	%rd71, %rd69, %rd70;
	shr.u64 	%rd72, %rd71, %r28;
	mov.b32 	%r73, -1;
	shl.b32 	%r29, %r73, %r12;
	not.b32 	%r74, %r29;
	cvt.u32.u64 	%r75, %rd72;
	and.b32  	%r120, %r75, %r74;
	setp.eq.s32 	%p18, %r12, 32;
	@%p18 bra 	$L__BB38_21;
	add.s32 	%r76, %r12, -1;
	shr.u32 	%r77, %r120, %r76;
	neg.s32 	%r78, %r77;
	and.b32  	%r79, %r29, %r78;
	or.b32  	%r120, %r79, %r120;
$L__BB38_21:
	cvt.s64.s32 	%rd110, %r120;
	bra.uni 	$L__BB38_28;
$L__BB38_22:
	shl.b64 	%rd16, %rd14, 32;
	shr.s64 	%rd45, %rd16, 30;
	add.s64 	%rd43, %rd29, %rd45;
	// begin inline asm
	ld.global.nc.u32 %r53, [%rd43];
	// end inline asm
	sub.s32 	%r33, 32, %r28;
	shr.u32 	%r55, %r53, %r28;
	cvt.u64.u32 	%rd17, %r55;
	sub.s32 	%r34, %r12, %r33;
	add.s64 	%rd46, %rd16, 4294967296;
	shr.s64 	%rd47, %rd46, 30;
	add.s64 	%rd44, %rd29, %rd47;
	// begin inline asm
	ld.global.nc.u32 %r54, [%rd44];
	// end inline asm
	setp.lt.u32 	%p14, %r34, 32;
	@%p14 bra 	$L__BB38_25;
	cvt.u64.u32 	%rd50, %r54;
	shl.b64 	%rd51, %rd50, %r33;
	or.b64  	%rd110, %rd51, %rd17;
	setp.eq.s32 	%p15, %r34, 32;
	@%p15 bra 	$L__BB38_26;
	add.s32 	%r61, %r34, -32;
	sub.s32 	%r62, 64, %r28;
	add.s64 	%rd53, %rd16, 8589934592;
	shr.s64 	%rd54, %rd53, 30;
	add.s64 	%rd52, %rd29, %rd54;
	// begin inline asm
	ld.global.nc.u32 %r60, [%rd52];
	// end inline asm
	setp.eq.s32 	%p16, %r61, 32;
	mov.b32 	%r63, -1;
	shl.b32 	%r64, %r63, %r61;
	not.b32 	%r65, %r64;
	selp.b32 	%r66, -1, %r65, %p16;
	and.b32  	%r67, %r60, %r66;
	cvt.u64.u32 	%rd55, %r67;
	shl.b64 	%rd56, %rd55, %r62;
	or.b64  	%rd110, %rd56, %rd110;
	bra.uni 	$L__BB38_26;
$L__BB38_25:
	mov.b32 	%r56, -1;
	shl.b32 	%r57, %r56, %r34;
	not.b32 	%r58, %r57;
	and.b32  	%r59, %r54, %r58;
	cvt.u64.u32 	%rd48, %r59;
	shl.b64 	%rd49, %rd48, %r33;
	or.b64  	%rd110, %rd49, %rd17;
$L__BB38_26:
	setp.gt.u32 	%p17, %r12, 63;
	@%p17 bra 	$L__BB38_28;
	add.s32 	%r68, %r12, -1;
	shr.u64 	%rd57, %rd110, %r68;
	neg.s64 	%rd58, %rd57;
	mov.b64 	%rd59, -1;
	shl.b64 	%rd60, %rd59, %r12;
	and.b64  	%rd61, %rd60, %rd58;
	or.b64  	%rd110, %rd61, %rd110;
$L__BB38_28:
	mul.wide.s32 	%rd99, %r113, 8;
	add.s64 	%rd100, %rd1, %rd99;
	st.global.u64 	[%rd100], %rd110;
$L__BB38_29:
	add.s32 	%r113, %r113, %r4;
	setp.lt.s32 	%p28, %r113, %r38;
	@%p28 bra 	$L__BB38_2;
$L__BB38_30:
	ret;

}
	// .globl	_ZN3cub18CUB_300001_SM_10006detail11EmptyKernelIvEEvv
.visible .entry _ZN3cub18CUB_300001_SM_10006detail11EmptyKernelIvEEvv()
{


	ret;

}
	// .globl	_ZN3cub18CUB_300001_SM_10006detail10radix_sort31DeviceRadixSortSingleTileKernelINS1_5radix10policy_hubIfNS0_8NullTypeEyE10Policy1000ELNS0_9SortOrderE0EfS6_yNS1_21identity_decomposer_tEEEvPKT1_PSB_PKT2_PSF_T3_iiT4_
.visible .entry _ZN3cub18CUB_300001_SM_10006detail10radix_sort31DeviceRadixSortSingleTileKernelINS1_5radix10policy_hubIfNS0_8NullTypeEyE10Policy1000ELNS0_9SortOrderE0EfS6_yNS1_21identity_decomposer_tEEEvPKT1_PSB_PKT2_PSF_T3_iiT4_(
	.param .u64 .ptr .align 1 _ZN3cub18CUB_300001_SM_10006detail10radix_sort31DeviceRadixSortSingleTileKernelINS1_5radix10policy_hubIfNS0_8NullTypeEyE10Policy1000ELNS0_9SortOrderE0EfS6_yNS1_21identity_decomposer_tEEEvPKT1_PSB_PKT2_PSF_T3_iiT4__param_0,
	.param .u64 .ptr .align 1 _ZN3cub18CUB_300001_SM_10006detail10radix_sort31DeviceRadixSortSingleTileKernelINS1_5radix10policy_hubIfNS0_8NullTypeEyE10Policy1000ELNS0_9SortOrderE0EfS6_yNS1_21identity_decomposer_tEEEvPKT1_PSB_PKT2_PSF_T3_iiT4__param_1,
	.param .u64 .ptr .align 1 _ZN3cub18CUB_300001_SM_10006detail10radix_sort31DeviceRadixSortSingleTileKernelINS1_5radix10policy_hubIfNS0_8NullTypeEyE10Policy1000ELNS0_9SortOrderE0EfS6_yNS1_21identity_decomposer_tEEEvPKT1_PSB_PKT2_PSF_T3_iiT4__param_2,
	.param .u64 .ptr .align 1 _ZN3cub18CUB_300001_SM_10006detail10radix_sort31DeviceRadixSortSingleTileKernelINS1_5radix10policy_hubIfNS0_8NullTypeEyE10Policy1000ELNS0_9SortOrderE0EfS6_yNS1_21identity_decomposer_tEEEvPKT1_PSB_PKT2_PSF_T3_iiT4__param_3,
	.param .u64 _ZN3cub18CUB_300001_SM_10006detail10radix_sort31DeviceRadixSortSingleTileKernelINS1_5radix10policy_hubIfNS0_8NullTypeEyE10Policy1000ELNS0_9SortOrderE0EfS6_yNS1_21identity_decomposer_tEEEvPKT1_PSB_PKT2_PSF_T3_iiT4__param_4,
	.param .u32 _ZN3cub18CUB_300001_SM_10006detail10radix_sort31DeviceRadixSortSingleTileKernelINS1_5radix10policy_hubIfNS0_8NullTypeEyE10Policy1000ELNS0_9SortOrderE0EfS6_yNS1_21identity_decomposer_tEEEvPKT1_PSB_PKT2_PSF_T3_iiT4__param_5,
	.param .u32 _ZN3cub18CUB_300001_SM_10006detail10radix_sort31DeviceRadixSortSingleTileKernelINS1_5radix10policy_hubIfNS0_8NullTypeEyE10Policy1000ELNS0_9SortOrderE0EfS6_yNS1_21identity_decomposer_tEEEvPKT1_PSB_PKT2_PSF_T3_iiT4__param_6,
	.param .align 1 .b8 _ZN3cub18CUB_300001_SM_10006detail10radix_sort31DeviceRadixSortSingleTileKernelINS1_5radix10policy_hubIfNS0_8NullTypeEyE10Policy1000ELNS0_9SortOrderE0EfS6_yNS1_21identity_decomposer_tEEEvPKT1_PSB_PKT2_PSF_T3_iiT4__param_7[1]
)
.maxntid 256
.minnctapersm 1
{
	.reg .pred 	%p<109>;
	.reg .b16 	%rs<39>;
	.reg .b32 	%r<782>;
	.reg .b64 	%rd<29>;
	// demoted variable
	.shared .align 16 .b8 _ZZN3cub18CUB_300001_SM_10006detail10radix_sort31DeviceRadixSortSingleTileKernelINS1_5radix10policy_hubIfNS0_8NullTypeEyE10Policy1000ELNS0_9SortOrderE0EfS6_yNS1_21identity_decomposer_tEEEvPKT1_PSB_PKT2_PSF_T3_iiT4_E12temp_storage[33856];
	ld.param.u64 	%rd5, [_ZN3cub18CUB_300001_SM_10006detail10radix_sort31DeviceRadixSortSingleTileKernelINS1_5radix10policy_hubIfNS0_8NullTypeEyE10Policy1000ELNS0_9SortOrderE0EfS6_yNS1_21identity_decomposer_tEEEvPKT1_PSB_PKT2_PSF_T3_iiT4__param_0];
	ld.param.u64 	%rd3, [_ZN3cub18CUB_300001_SM_10006detail10radix_sort31DeviceRadixSortSingleTileKernelINS1_5radix10policy_hubIfNS0_8NullTypeEyE10Policy1000ELNS0_9SortOrderE0EfS6_yNS1_21identity_decomposer_tEEEvPKT1_PSB_PKT2_PSF_T3_iiT4__param_1];
	ld.param.u64 	%rd4, [_ZN3cub18CUB_300001_SM_10006detail10radix_sort31DeviceRadixSortSingleTileKernelINS1_5radix10policy_hubIfNS0_8NullTypeEyE10Policy1000ELNS0_9SortOrderE0EfS6_yNS1_21identity_decomposer_tEEEvPKT1_PSB_PKT2_PSF_T3_iiT4__param_4];
	ld.param.u32 	%r208, [_ZN3cub18CUB_300001_SM_10006detail10radix_sort31DeviceRadixSortSingleTileKernelINS1_5radix10policy_hubIfNS0_8NullTypeEyE10Policy1000ELNS0_9SortOrderE0EfS6_yNS1_21identity_decomposer_tEEEvPKT1_PSB_PKT2_PSF_T3_iiT4__param_5];
	ld.param.u32 	%r209, [_ZN3cub18CUB_300001_SM_10006detail10radix_sort31DeviceRadixSortSingleTileKernelINS1_5radix10policy_hubIfNS0_8NullTypeEyE10Policy1000ELNS0_9SortOrderE0EfS6_yNS1_21identity_decomposer_tEEEvPKT1_PSB_PKT2_PSF_T3_iiT4__param_6];
	cvta.to.global.u64 	%rd6, %rd5;
	cvt.u32.u64 	%r1, %rd4;
	mov.u32 	%r2, %tid.x;
	mul.lo.s32 	%r3, %r2, 19;
	setp.ge.s32 	%p1, %r3, %r1;
	mul.wide.u32 	%rd7, %r3, 4;
	add.s64 	%rd1, %rd6, %rd7;
	mov.b32 	%r740, 2147483647;
	@%p1 bra 	$L__BB40_2;
	ld.global.u32 	%r740, [%rd1];
$L__BB40_2:
	add.s32 	%r212, %r3, 1;
	setp.ge.s32 	%p2, %r212, %r1;
	mov.b32 	%r741, 2147483647;
	@%p2 bra 	$L__BB40_4;
	ld.global.u32 	%r741, [%rd1+4];
$L__BB40_4:
	add.s32 	%r214, %r3, 2;
	setp.ge.s32 	%p3, %r214, %r1;
	mov.b32 	%r742, 2147483647;
	@%p3 bra 	$L__BB40_6;
	ld.global.u32 	%r742, [%rd1+8];
$L__BB40_6:
	add.s32 	%r216, %r3, 3;
	setp.ge.s32 	%p4, %r216, %r1;
	mov.b32 	%r743, 2147483647;
	@%p4 bra 	$L__BB40_8;
	ld.global.u32 	%r743, [%rd1+12];
$L__BB40_8:
	add.s32 	%r218, %r3, 4;
	setp.ge.s32 	%p5, %r218, %r1;
	mov.b32 	%r744, 2147483647;
	@%p5 bra 	$L__BB40_10;
	ld.global.u32 	%r744, [%rd1+16];
$L__BB40_10:
	add.s32 	%r220, %r3, 5;
	setp.ge.s32 	%p6, %r220, %r1;
	mov.b32 	%r745, 2147483647;
	@%p6 bra 	$L__BB40_12;
	ld.global.u32 	%r745, [%rd1+20];
$L__BB40_12:
	add.s32 	%r222, %r3, 6;
	setp.ge.s32 	%p7, %r222, %r1;
	mov.b32 	%r746, 2147483647;
	@%p7 bra 	$L__BB40_14;
	ld.global.u32 	%r746, [%rd1+24];
$L__BB40_14:
	add.s32 	%r224, %r3, 7;
	setp.ge.s32 	%p8, %r224, %r1;
	mov.b32 	%r747, 2147483647;
	@%p8 bra 	$L__BB40_16;
	ld.global.u32 	%r747, [%rd1+28];
$L__BB40_16:
	add.s32 	%r226, %r3, 8;
	setp.ge.s32 	%p9, %r226, %r1;
	mov.b32 	%r748, 2147483647;
	@%p9 bra 	$L__BB40_18;
	ld.global.u32 	%r748, [%rd1+32];
$L__BB40_18:
	add.s32 	%r228, %r3, 9;
	setp.ge.s32 	%p10, %r228, %r1;
	mov.b32 	%r749, 2147483647;
	@%p10 bra 	$L__BB40_20;
	ld.global.u32 	%r749, [%rd1+36];
$L__BB40_20:
	add.s32 	%r230, %r3, 10;
	setp.ge.s32 	%p11, %r230, %r1;
	mov.b32 	%r750, 2147483647;
	@%p11 bra 	$L__BB40_22;
	ld.global.u32 	%r750, [%rd1+40];
$L__BB40_22:
	add.s32 	%r232, %r3, 11;
	setp.ge.s32 	%p12, %r232, %r1;
	mov.b32 	%r751, 2147483647;
	@%p12 bra 	$L__BB40_24;
	ld.global.u32 	%r751, [%rd1+44];
$L__BB40_24:
	add.s32 	%r234, %r3, 12;
	setp.ge.s32 	%p13, %r234, %r1;
	mov.b32 	%r752, 2147483647;
	@%p13 bra 	$L__BB40_26;
	ld.global.u32 	%r752, [%rd1+48];
$L__BB40_26:
	add.s32 	%r236, %r3, 13;
	setp.ge.s32 	%p14, %r236, %r1;
	mov.b32 	%r753, 2147483647;
	@%p14 bra 	$L__BB40_28;
	ld.global.u32 	%r753, [%rd1+52];
$L__BB40_28:
	add.s32 	%r238, %r3, 14;
	setp.ge.s32 	%p15, %r238, %r1;
	mov.b32 	%r754, 2147483647;
	@%p15 bra 	$L__BB40_30;
	ld.global.u32 	%r754, [%rd1+56];
$L__BB40_30:
	add.s32 	%r240, %r3, 15;
	setp.ge.s32 	%p16, %r240, %r1;
	mov.b32 	%r755, 2147483647;
	@%p16 bra 	$L__BB40_32;
	ld.global.u32 	%r755, [%rd1+60];
$L__BB40_32:
	add.s32 	%r242, %r3, 16;
	setp.ge.s32 	%p17, %r242, %r1;
	mov.b32 	%r756, 2147483647;
	@%p17 bra 	$L__BB40_34;
	ld.global.u32 	%r756, [%rd1+64];
$L__BB40_34:
	add.s32 	%r244, %r3, 17;
	setp.ge.s32 	%p18, %r244, %r1;
	mov.b32 	%r757, 2147483647;
	@%p18 bra 	$L__BB40_36;
	ld.global.u32 	%r757, [%rd1+68];
$L__BB40_36:
	add.s32 	%r246, %r3, 18;
	setp.ge.s32 	%p19, %r246, %r1;
	mov.b32 	%r758, 2147483647;
	@%p19 bra 	$L__BB40_38;
	ld.global.u32 	%r758, [%rd1+72];
$L__BB40_38:
	bar.sync 	0;
	setp.gt.s32 	%p20, %r740, -1;
	selp.b32 	%r248, -2147483648, -1, %p20;
	xor.b32  	%r779, %r248, %r740;
	setp.gt.s32 	%p21, %r741, -1;
	selp.b32 	%r249, -2147483648, -1, %p21;
	xor.b32  	%r778, %r249, %r741;
	setp.gt.s32 	%p22, %r742, -1;
	selp.b32 	%r250, -2147483648, -1, %p22;
	xor.b32  	%r777, %r250, %r742;
	setp.gt.s32 	%p23, %r743, -1;
	selp.b32 	%r251, -2147483648, -1, %p23;
	xor.b32  	%r776, %r251, %r743;
	setp.gt.s32 	%p24, %r744, -1;
	selp.b32 	%r252, -2147483648, -1, %p24;
	xor.b32  	%r775, %r252, %r744;
	setp.gt.s32 	%p25, %r745, -1;
	selp.b32 	%r253, -2147483648, -1, %p25;
	xor.b32  	%r774, %r253, %r745;
	setp.gt.s32 	%p26, %r746, -1;
	selp.b32 	%r254, -2147483648, -1, %p26;
	xor.b32  	%r773, %r254, %r746;
	setp.gt.s32 	%p27, %r747, -1;
	selp.b32 	%r255, -2147483648, -1, %p27;
	xor.b32  	%r772, %r255, %r747;
	setp.gt.s32 	%p28, %r748, -1;
	selp.b32 	%r256, -2147483648, -1, %p28;
	xor.b32  	%r771, %r256, %r748;
	setp.gt.s32 	%p29, %r749, -1;
	selp.b32 	%r257, -2147483648, -1, %p29;
	xor.b32  	%r770, %r257, %r749;
	setp.gt.s32 	%p30, %r750, -1;
	selp.b32 	%r258, -2147483648, -1, %p30;
	xor.b32  	%r769, %r258, %r750;
	setp.gt.s32 	%p31, %r751, -1;
	selp.b32 	%r259, -2147483648, -1, %p31;
	xor.b32  	%r768, %r259, %r751;
	setp.gt.s32 	%p32, %r752, -1;
	selp.b32 	%r260, -2147483648, -1, %p32;
	xor.b32  	%r767, %r260, %r752;
	setp.gt.s32 	%p33, %r753, -1;
	selp.b32 	%r261, -2147483648, -1, %p33;
	xor.b32  	%r766, %r261, %r753;
	setp.gt.s32 	%p34, %r754, -1;
	selp.b32 	%r262, -2147483648, -1, %p34;
	xor.b32  	%r765, %r262, %r754;
	setp.gt.s32 	%p35, %r755, -1;
	selp.b32 	%r263, -2147483648, -1, %p35;
	xor.b32  	%r764, %r263, %r755;
	setp.gt.s32 	%p36, %r756, -1;
	selp.b32 	%r264, -2147483648, -1, %p36;
	xor.b32  	%r763, %r264, %r756;
	setp.gt.s32 	%p37, %r757, -1;
	selp.b32 	%r265, -2147483648, -1, %p37;
	xor.b32  	%r762, %r265, %r757;
	setp.gt.s32 	%p38, %r758, -1;
	selp.b32 	%r266, -2147483648, -1, %p38;
	xor.b32  	%r761, %r266, %r758;
	shr.u32 	%r61, %r2, 5;
	shl.b32 	%r267, %r2, 2;
	mov.u32 	%r268, _ZZN3cub18CUB_300001_SM_10006detail10radix_sort31DeviceRadixSortSingleTileKernelINS1_5radix10policy_hubIfNS0_8NullTypeEyE10Policy1000ELNS0_9SortOrderE0EfS6_yNS1_21identity_decomposer_tEEEvPKT1_PSB_PKT2_PSF_T3_iiT4_E12temp_storage;
	add.s32 	%r62, %r268, %r267;
	shl.b32 	%r269, %r2, 7;
	add.s32 	%r63, %r62, %r269;
	shl.b32 	%r270, %r61, 2;
	add.s32 	%r271, %r268, %r270;
	add.s32 	%r64, %r271, 33792;
	mad.lo.s32 	%r65, %r2, -56, %r63;
	add.s32 	%r760, %r208, 6;
	sub.s32 	%r759, %r209, %r208;
$L__BB40_39:
	add.s32 	%r331, %r760, -6;
	min.s32 	%r274, %r759, 6;
	mov.b32 	%r360, 0;
	st.shared.u32 	[%r62], %r360;
	st.shared.u32 	[%r62+1024], %r360;
	st.shared.u32 	[%r62+2048], %r360;
	st.shared.u32 	[%r62+3072], %r360;
	st.shared.u32 	[%r62+4096], %r360;
	st.shared.u32 	[%r62+5120], %r360;
	st.shared.u32 	[%r62+6144], %r360;
	st.shared.u32 	[%r62+7168], %r360;
	st.shared.u32 	[%r62+8192], %r360;
	st.shared.u32 	[%r62+9216], %r360;
	st.shared.u32 	[%r62+10240], %r360;
	st.shared.u32 	[%r62+11264], %r360;
	st.shared.u32 	[%r62+12288], %r360;
	st.shared.u32 	[%r62+13312], %r360;
	st.shared.u32 	[%r62+14336], %r360;
	st.shared.u32 	[%r62+15360], %r360;
	st.shared.u32 	[%r62+16384], %r360;
	st.shared.u32 	[%r62+17408], %r360;
	st.shared.u32 	[%r62+18432], %r360;
	st.shared.u32 	[%r62+19456], %r360;
	st.shared.u32 	[%r62+20480], %r360;
	st.shared.u32 	[%r62+21504], %r360;
	st.shared.u32 	[%r62+22528], %r360;
	st.shared.u32 	[%r62+23552], %r360;
	st.shared.u32 	[%r62+24576], %r360;
	st.shared.u32 	[%r62+25600], %r360;
	st.shared.u32 	[%r62+26624], %r360;
	st.shared.u32 	[%r62+27648], %r360;
	st.shared.u32 	[%r62+28672], %r360;
	st.shared.u32 	[%r62+29696], %r360;
	st.shared.u32 	[%r62+30720], %r360;
	st.shared.u32 	[%r62+31744], %r360;
	st.shared.u32 	[%r62+32768], %r360;
	// begin inline asm
	bmsk.clamp.b32 %r272, %r360, %r274;
	// end inline asm
	setp.eq.s32 	%p39, %r779, 2147483647;
	selp.b32 	%r276, -2147483648, %r779, %p39;
	// begin inline asm
	shr.b32 %r275, %r276, %r331;
	// end inline asm
	and.b32  	%r363, %r272, %r275;
	shl.b32 	%r364, %r363, 10;
	and.b32  	%r365, %r364, 31744;
	add.s32 	%r366, %r62, %r365;
	shr.u32 	%r367, %r363, 4;
	and.b32  	%r368, %r367, 268435454;
	add.s32 	%r90, %r366, %r368;
	ld.shared.u16 	%rs1, [%r90];
	add.s16 	%rs20, %rs1, 1;
	st.shared.u16 	[%r90], %rs20;
	setp.eq.s32 	%p40, %r778, 2147483647;
	selp.b32 	%r279, -2147483648, %r778, %p40;
	// begin inline asm
	shr.b32 %r278, %r279, %r331;
	// end inline asm
	and.b32  	%r369, %r272, %r278;
	shl.b32 	%r370, %r369, 10;
	and.b32  	%r371, %r370, 31744;
	add.s32 	%r372, %r62, %r371;
	shr.u32 	%r373, %r369, 4;
	and.b32  	%r374, %r373, 268435454;
	add.s32 	%r91, %r372, %r374;
	ld.shared.u16 	%rs2, [%r91];
	add.s16 	%rs21, %rs2, 1;
	st.shared.u16 	[%r91], %rs21;
	setp.eq.s32 	%p41, %r777, 2147483647;
	selp.b32 	%r282, -2147483648, %r777, %p41;
	// begin inline asm
	shr.b32 %r281, %r282, %r331;
	// end inline asm
	and.b32  	%r375, %r272, %r281;
	shl.b32 	%r376, %r375, 10;
	and.b32  	%r377, %r376, 31744;
	add.s32 	%r378, %r62, %r377;
	shr.u32 	%r379, %r375, 4;
	and.b32  	%r380, %r379, 268435454;
	add.s32 	%r92, %r378, %r380;
	ld.shared.u16 	%rs3, [%r92];
	add.s16 	%rs22, %rs3, 1;
	st.shared.u16 	[%r92], %rs22;
	setp.eq.s32 	%p42, %r776, 2147483647;
	selp.b32 	%r285, -2147483648, %r776, %p42;
	// begin inline asm
	shr.b32 %r284, %r285, %r331;
	// end inline asm
	and.b32  	%r381, %r272, %r284;
	shl.b32 	%r382, %r381, 10;
	and.b32  	%r383, %r382, 31744;
	add.s32 	%r384, %r62, %r383;
	shr.u32 	%r385, %r381, 4;
	and.b32  	%r386, %r385, 268435454;
	add.s32 	%r93, %r384, %r386;
	ld.shared.u16 	%rs4, [%r93];
	add.s16 	%rs23, %rs4, 1;
	st.shared.u16 	[%r93], %rs23;
	setp.eq.s32 	%p43, %r775, 2147483647;
	selp.b32 	%r288, -2147483648, %r775, %p43;
	// begin inline asm
	shr.b32 %r287, %r288, %r331;
	// end inline asm
	and.b32  	%r387, %r272, %r287;
	shl.b32 	%r388, %r387, 10;
	and.b32  	%r389, %r388, 31744;
	add.s32 	%r390, %r62, %r389;
	shr.u32 	%r391, %r387, 4;
	and.b32  	%r392, %r391, 268435454;
	add.s32 	%r94, %r390, %r392;
	ld.shared.u16 	%rs5, [%r94];
	add.s16 	%rs24, %rs5, 1;
	st.shared.u16 	[%r94], %rs24;
	setp.eq.s32 	%p44, %r774, 2147483647;
	selp.b32 	%r291, -2147483648, %r774, %p44;
	// begin inline asm
	shr.b32 %r290, %r291, %r331;
	// end inline asm
	and.b32  	%r393, %r272, %r290;
	shl.b32 	%r394, %r393, 10;
	and.b32  	%r395, %r394, 31744;
	add.s32 	%r396, %r62, %r395;
	shr.u32 	%r397, %r393, 4;
	and.b32  	%r398, %r397, 268435454;
	add.s32 	%r95, %r396, %r398;
	ld.shared.u16 	%rs6, [%r95];
	add.s16 	%rs25, %rs6, 1;
	st.shared.u16 	[%r95], %rs25;
	setp.eq.s32 	%p45, %r773, 2147483647;
	selp.b32 	%r294, -2147483648, %r773, %p45;
	// begin inline asm
	shr.b32 %r293, %r294, %r331;
	// end inline asm
	and.b32  	%r399, %r272, %r293;
	shl.b32 	%r400, %r399, 10;
	and.b32  	%r401, %r400, 31744;
	add.s32 	%r402, %r62, %r401;
	shr.u32 	%r403, %r399, 4;
	and.b32  	%r404, %r403, 268435454;
	add.s32 	%r96, %r402, %r404;
	ld.shared.u16 	%rs7, [%r96];
	add.s16 	%rs26, %rs7, 1;
	st.shared.u16 	[%r96], %rs26;
	setp.eq.s32 	%p46, %r772, 2147483647;
	selp.b32 	%r297, -2147483648, %r772, %p46;
	// begin inline asm
	shr.b32 %r296, %r297, %r331;
	// end inline asm
	and.b32  	%r405, %r272, %r296;
	shl.b32 	%r406, %r405, 10;
	and.b32  	%r407, %r406, 31744;
	add.s32 	%r408, %r62, %r407;
	shr.u32 	%r409, %r405, 4;
	and.b32  	%r410, %r409, 268435454;
	add.s32 	%r97, %r408, %r410;
	ld.shared.u16 	%rs8, [%r97];
	add.s16 	%rs27, %rs8, 1;
	st.shared.u16 	[%r97], %rs27;
	setp.eq.s32 	%p47, %r771, 2147483647;
	selp.b32 	%r300, -2147483648, %r771, %p47;
	// begin inline asm
	shr.b32 %r299, %r300, %r331;
	// end inline asm
	and.b32  	%r411, %r272, %r299;
	shl.b32 	%r412, %r411, 10;
	and.b32  	%r413, %r412, 31744;
	add.s32 	%r414, %r62, %r413;
	shr.u32 	%r415, %r411, 4;
	and.b32  	%r416, %r415, 268435454;
	add.s32 	%r98, %r414, %r416;
	ld.shared.u16 	%rs9, [%r98];
	add.s16 	%rs28, %rs9, 1;
	st.shared.u16 	[%r98], %rs28;
	setp.eq.s32 	%p48, %r770, 2147483647;
	selp.b32 	%r303, -2147483648, %r770, %p48;
	// begin inline asm
	shr.b32 %r302, %r303, %r331;
	// end inline asm
	and.b32  	%r417, %r272, %r302;
	shl.b32 	%r418, %r417, 10;
	and.b32  	%r419, %r418, 31744;
	add.s32 	%r420, %r62, %r419;
	shr.u32 	%r421, %r417, 4;
	and.b32  	%r422, %r421, 268435454;
	add.s32 	%r99, %r420, %r422;
	ld.shared.u16 	%rs10, [%r99];
	add.s16 	%rs29, %rs10, 1;
	st.shared.u16 	[%r99], %rs29;
	setp.eq.s32 	%p49, %r769, 2147483647;
	selp.b32 	%r306, -2147483648, %r769, %p49;
	// begin inline asm
	shr.b32 %r305, %r306, %r331;
	// end inline asm
	and.b32  	%r423, %r272, %r305;
	shl.b32 	%r424, %r423, 10;
	and.b32  	%r425, %r424, 31744;
	add.s32 	%r426, %r62, %r425;
	shr.u32 	%r427, %r423, 4;
	and.b32  	%r428, %r427, 268435454;
	add.s32 	%r100, %r426, %r428;
	ld.shared.u16 	%rs11, [%r100];
	add.s16 	%rs30, %rs11, 1;
	st.shared.u16 	[%r100], %rs30;
	setp.eq.s32 	%p50, %r768, 2147483647;
	selp.b32 	%r309, -2147483648, %r768, %p50;
	// begin inline asm
	shr.b32 %r308, %r309, %r331;
	// end inline asm
	and.b32  	%r429, %r272, %r308;
	shl.b32 	%r430, %r429, 10;
	and.b32  	%r431, %r430, 31744;
	add.s32 	%r432, %r62, %r431;
	shr.u32 	%r433, %r429, 4;
	and.b32  	%r434, %r433, 268435454;
	add.s32 	%r101, %r432, %r434;
	ld.shared.u16 	%rs12, [%r101];
	add.s16 	%rs31, %rs12, 1;
	st.shared.u16 	[%r101], %rs31;
	setp.eq.s32 	%p51, %r767, 2147483647;
	selp.b32 	%r312, -2147483648, %r767, %p51;
	// begin inline asm
	shr.b32 %r311, %r312, %r331;
	// end inline asm
	and.b32  	%r435, %r272, %r311;
	shl.b32 	%r436, %r435, 10;
	and.b32  	%r437, %r436, 31744;
	add.s32 	%r438, %r62, %r437;
	shr.u32 	%r439, %r435, 4;
	and.b32  	%r440, %r439, 268435454;
	add.s32 	%r102, %r438, %r440;
	ld.shared.u16 	%rs13, [%r102];
	add.s16 	%rs32, %rs13, 1;
	st.shared.u16 	[%r102], %rs32;
	setp.eq.s32 	%p52, %r766, 2147483647;
	selp.b32 	%r315, -2147483648, %r766, %p52;
	// begin inline asm
	shr.b32 %r314, %r315, %r331;
	// end inline asm
	and.b32  	%r441, %r272, %r314;
	shl.b32 	%r442, %r441, 10;
	and.b32  	%r443, %r442, 31744;
	add.s32 	%r444, %r62, %r443;
	shr.u32 	%r445, %r441, 4;
	and.b32  	%r446, %r445, 268435454;
	add.s32 	%r103, %r444, %r446;
	ld.shared.u16 	%rs14, [%r103];
	add.s16 	%rs33, %rs14, 1;
	st.shared.u16 	[%r103], %rs33;
	setp.eq.s32 	%p53, %r765, 2147483647;
	selp.b32 	%r318, -2147483648, %r765, %p53;
	// begin inline asm
	shr.b32 %r317, %r318, %r331;
	// end inline asm
	and.b32  	%r447, %r272, %r317;
	shl.b32 	%r448, %r447, 10;
	and.b32  	%r449, %r448, 31744;
	add.s32 	%r450, %r62, %r449;
	shr.u32 	%r451, %r447, 4;
	and.b32  	%r452, %r451, 268435454;
	add.s32 	%r104, %r450, %r452;
	ld.shared.u16 	%rs15, [%r104];
	add.s16 	%rs34, %rs15, 1;
	st.shared.u16 	[%r104], %rs34;
	setp.eq.s32 	%p54, %r764, 2147483647;
	selp.b32 	%r321, -2147483648, %r764, %p54;
	// begin inline asm
	shr.b32 %r320, %r321, %r331;
	// end inline asm
	and.b32  	%r453, %r272, %r320;
	shl.b32 	%r454, %r453, 10;
	and.b32  	%r455, %r454, 31744;
	add.s32 	%r456, %r62, %r455;
	shr.u32 	%r457, %r453, 4;
	and.b32  	%r458, %r457, 268435454;
	add.s32 	%r105, %r456, %r458;
	ld.shared.u16 	%rs16, [%r105];
	add.s16 	%rs35, %rs16, 1;
	st.shared.u16 	[%r105], %rs35;
	setp.eq.s32 	%p55, %r763, 2147483647;
	selp.b32 	%r324, -2147483648, %r763, %p55;
	// begin inline asm
	shr.b32 %r323, %r324, %r331;
	// end inline asm
	and.b32  	%r459, %r272, %r323;
	shl.b32 	%r460, %r459, 10;
	and.b32  	%r461, %r460, 31744;
	add.s32 	%r462, %r62, %r461;
	shr.u32 	%r463, %r459, 4;
	and.b32  	%r464, %r463, 268435454;
	add.s32 	%r106, %r462, %r464;
	ld.shared.u16 	%rs17, [%r106];
	add.s16 	%rs36, %rs17, 1;
	st.shared.u16 	[%r106], %rs36;
	setp.eq.s32 	%p56, %r762, 2147483647;
	selp.b32 	%r327, -2147483648, %r762, %p56;
	// begin inline asm
	shr.b32 %r326, %r327, %r331;
	// end inline asm
	and.b32  	%r465, %r272, %r326;
	shl.b32 	%r466, %r465, 10;
	and.b32  	%r467, %r466, 31744;
	add.s32 	%r468, %r62, %r467;
	shr.u32 	%r469, %r465, 4;
	and.b32  	%r470, %r469, 268435454;
	add.s32 	%r107, %r468, %r470;
	ld.shared.u16 	%rs18, [%r107];
	add.s16 	%rs37, %rs18, 1;
	st.shared.u16 	[%r107], %rs37;
	setp.eq.s32 	%p57, %r761, 2147483647;
	selp.b32 	%r330, -2147483648, %r761, %p57;
	// begin inline asm
	shr.b32 %r329, %r330, %r331;
	// end inline asm
	and.b32  	%r471, %r272, %r329;
	shl.b32 	%r472, %r471, 10;
	and.b32  	%r473, %r472, 31744;
	add.s32 	%r474, %r62, %r473;
	shr.u32 	%r475, %r471, 4;
	and.b32  	%r476, %r475, 268435454;
	add.s32 	%r108, %r474, %r476;
	ld.shared.u16 	%rs19, [%r108];
	add.s16 	%rs38, %rs19, 1;
	st.shared.u16 	[%r108], %rs38;
	bar.sync 	0;
	ld.shared.u32 	%r109, [%r63];
	ld.shared.u32 	%r477, [%r63+4];
	ld.shared.u32 	%r478, [%r63+8];
	ld.shared.u32 	%r479, [%r63+12];
	ld.shared.u32 	%r480, [%r63+16];
	ld.shared.u32 	%r481, [%r63+20];
	ld.shared.u32 	%r482, [%r63+24];
	ld.shared.u32 	%r483, [%r63+28];
	ld.shared.u32 	%r484, [%r63+32];
	ld.shared.u32 	%r485, [%r63+36];
	ld.shared.u32 	%r486, [%r63+40];
	ld.shared.u32 	%r487, [%r63+44];
	ld.shared.u32 	%r488, [%r63+48];
	ld.shared.u32 	%r489, [%r63+52];
	ld.shared.u32 	%r490, [%r63+56];
	ld.shared.u32 	%r491, [%r63+60];
	ld.shared.u32 	%r492, [%r63+64];
	ld.shared.u32 	%r493, [%r63+68];
	ld.shared.u32 	%r494, [%r63+72];
	ld.shared.u32 	%r495, [%r63+76];
	ld.shared.u32 	%r496, [%r63+80];
	ld.shared.u32 	%r497, [%r63+84];
	ld.shared.u32 	%r498, [%r63+88];
	ld.shared.u32 	%r499, [%r63+92];
	ld.shared.u32 	%r500, [%r63+96];
	ld.shared.u32 	%r501, [%r63+100];
	ld.shared.u32 	%r502, [%r63+104];
	ld.shared.u32 	%r503, [%r63+108];
	ld.shared.u32 	%r504, [%r63+112];
	ld.shared.u32 	%r505, [%r63+116];
	ld.shared.u32 	%r506, [%r63+120];
	ld.shared.u32 	%r507, [%r63+124];
	ld.shared.u32 	%r508, [%r63+128];
	add.s32 	%r110, %r477, %r109;
	add.s32 	%r111, %r478, %r110;
	add.s32 	%r112, %r479, %r111;
	add.s32 	%r113, %r480, %r112;
	add.s32 	%r114, %r481, %r113;
	add.s32 	%r115, %r482, %r114;
	add.s32 	%r116, %r483, %r115;
	add.s32 	%r117, %r484, %r116;
	add.s32 	%r118, %r485, %r117;
	add.s32 	%r119, %r486, %r118;
	add.s32 	%r120, %r487, %r119;
	add.s32 	%r121, %r488, %r120;
	add.s32 	%r122, %r489, %r121;
	add.s32 	%r123, %r490, %r122;
	add.s32 	%r124, %r491, %r123;
	add.s32 	%r125, %r492, %r124;
	add.s32 	%r126, %r493, %r125;
	add.s32 	%r127, %r494, %r126;
	add.s32 	%r128, %r495, %r127;
	add.s32 	%r129, %r496, %r128;
	add.s32 	%r130, %r497, %r129;
	add.s32 	%r131, %r498, %r130;
	add.s32 	%r132, %r499, %r131;
	add.s32 	%r133, %r500, %r132;
	add.s32 	%r134, %r501, %r133;
	add.s32 	%r135, %r502, %r134;
	add.s32 	%r136, %r503, %r135;
	add.s32 	%r137, %r504, %r136;
	add.s32 	%r138, %r505, %r137;
	add.s32 	%r139, %r506, %r138;
	add.s32 	%r140, %r507, %r139;
	add.s32 	%r337, %r508, %r140;
	// begin inline asm
	mov.u32 %r332, %laneid;
	// end inline asm
	mov.b32 	%r335, 1;
	mov.b32 	%r362, -1;
	// begin inline asm
	{  .reg .u32 r0;  .reg .pred p;  shfl.sync.up.b32 r0|p, %r337, %r335, %r360, %r362;  @p add.u32 r0, r0, %r337;  mov.u32 %r333, r0;}
	// end inline asm
	mov.b32 	%r341, 2;
	// begin inline asm
	{  .reg .u32 r0;  .reg .pred p;  shfl.sync.up.b32 r0|p, %r333, %r341, %r360, %r362;  @p add.u32 r0, r0, %r333;  mov.u32 %r339, r0;}
	// end inline asm
	mov.b32 	%r347, 4;
	// begin inline asm
	{  .reg .u32 r0;  .reg .pred p;  shfl.sync.up.b32 r0|p, %r339, %r347, %r360, %r362;  @p add.u32 r0, r0, %r339;  mov.u32 %r345, r0;}
	// end inline asm
	mov.b32 	%r353, 8;
	// begin inline asm
	{  .reg .u32 r0;  .reg .pred p;  shfl.sync.up.b32 r0|p, %r345, %r353, %r360, %r362;  @p add.u32 r0, r0, %r345;  mov.u32 %r351, r0;}
	// end inline asm
	mov.b32 	%r359, 16;
	// begin inline asm
	{  .reg .u32 r0;  .reg .pred p;  shfl.sync.up.b32 r0|p, %r351, %r359, %r360, %r362;  @p add.u32 r0, r0, %r351;  mov.u32 %r357, r0;}
	// end inline asm
	setp.ne.s32 	%p58, %r332, 31;
	@%p58 bra 	$L__BB40_41;
	st.shared.u32 	[%r64], %r357;
$L__BB40_41:
	sub.s32 	%r509, %r357, %r337;
	setp.gt.u32 	%p59, %r2, 31;
	setp.eq.s32 	%p60, %r61, 7;
	setp.eq.s32 	%p61, %r61, 6;
	setp.eq.s32 	%p62, %r61, 5;
	setp.eq.s32 	%p63, %r61, 4;
	setp.eq.s32 	%p64, %r61, 3;
	setp.eq.s32 	%p65, %r61, 2;
	setp.eq.s32 	%p66, %r61, 1;
	bar.sync 	0;
	ld.shared.v4.u32 	{%r510, %r511, %r512, %r513}, [_ZZN3cub18CUB_300001_SM_10006detail10radix_sort31DeviceRadixSortSingleTileKernelINS1_5radix10policy_hubIfNS0_8NullTypeEyE10Policy1000ELNS0_9SortOrderE0EfS6_yNS1_21identity_decomposer_tEEEvPKT1_PSB_PKT2_PSF_T3_iiT4_E12temp_storage+33792];
	selp.b32 	%r514, %r510, %r780, %p66;
	add.s32 	%r515, %r511, %r510;
	selp.b32 	%r516, %r515, %r514, %p65;
	add.s32 	%r517, %r515, %r512;
	selp.b32 	%r518, %r517, %r516, %p64;
	add.s32 	%r519, %r517, %r513;
	selp.b32 	%r520, %r519, %r518, %p63;
	ld.shared.v4.u32 	{%r521, %r522, %r523, %r524}, [_ZZN3cub18CUB_300001_SM_10006detail10radix_sort31DeviceRadixSortSingleTileKernelINS1_5radix10policy_hubIfNS0_8NullTypeEyE10Policy1000ELNS0_9SortOrderE0EfS6_yNS1_21identity_decomposer_tEEEvPKT1_PSB_PKT2_PSF_T3_iiT4_E12temp_storage+33808];
	add.s32 	%r525, %r519, %r521;
	selp.b32 	%r526, %r525, %r520, %p62;
	add.s32 	%r527, %r525, %r522;
	selp.b32 	%r528, %r527, %r526, %p61;
	add.s32 	%r529, %r527, %r523;
	selp.b32 	%r780, %r529, %r528, %p60;
	add.s32 	%r145, %r529, %r524;
	setp.ne.s32 	%p67, %r332, 0;
	selp.b32 	%r530, %r509, 0, %p67;
	add.s32 	%r531, %r780, %r530;
	or.pred  	%p68, %p59, %p67;
	selp.b32 	%r781, %r531, %r509, %p59;
	@%p68 bra 	$L__BB40_43;
	shl.b32 	%r781, %r145, 16;
	st.shared.u32 	[_ZZN3cub18CUB_300001_SM_10006detail10radix_sort31DeviceRadixSortSingleTileKernelINS1_5radix10policy_hubIfNS0_8NullTypeEyE10Policy1000ELNS0_9SortOrderE0EfS6_yNS1_21identity_decomposer_tEEEvPKT1_PSB_PKT2_PSF_T3_iiT4_E12temp_storage+33832], %r781;
$L__BB40_43:
	setp.eq.s32 	%p69, %r2, 0;
	bar.sync 	0;
	ld.shared.u32 	%r532, [_ZZN3cub18CUB_300001_SM_10006detail10radix_sort31DeviceRadixSortSingleTileKernelINS1_5radix10policy_hubIfNS0_8NullTypeEyE10Policy1000ELNS0_9SortOrderE0EfS6_yNS1_21identity_decomposer_tEEEvPKT1_PSB_PKT2_PSF_T3_iiT4_E12temp_storage+33832];
	selp.b32 	%r533, 0, %r532, %p69;
	add.s32 	%r534, %r781, %r533;
	add.s32 	%r535, %r109, %r534;
	add.s32 	%r536, %r110, %r534;
	add.s32 	%r537, %r111, %r534;
	add.s32 	%r538, %r112, %r534;
	add.s32 	%r539, %r113, %r534;
	add.s32 	%r540, %r114, %r534;
	add.s32 	%r541, %r115, %r534;
	add.s32 	%r542, %r116, %r534;
	add.s32 	%r543, %r117, %r534;
	add.s32 	%r544, %r118, %r534;
	add.s32 	%r545, %r119, %r534;
	add.s32 	%r546, %r120, %r534;
	add.s32 	%r547, %r121, %r534;
	add.s32 	%r548, %r122, %r534;
	add.s32 	%r549, %r123, %r534;
	add.s32 	%r550, %r124, %r534;
	add.s32 	%r551, %r125, %r534;
	add.s32 	%r552, %r126, %r534;
	add.s32 	%r553, %r127, %r534;
	add.s32 	%r554, %r128, %r534;
	add.s32 	%r555, %r129, %r534;
	add.s32 	%r556, %r130, %r534;
	add.s32 	%r557, %r131, %r534;
	add.s32 	%r558, %r132, %r534;
	add.s32 	%r559, %r133, %r534;
	add.s32 	%r560, %r134, %r534;
	add.s32 	%r561, %r135, %r534;
	add.s32 	%r562, %r136, %r534;
	add.s32 	%r563, %r137, %r534;
	add.s32 	%r564, %r138, %r534;
	add.s32 	%r565, %r139, %r534;
	add.s32 	%r566, %r140, %r534;
	st.shared.u32 	[%r63], %r534;
	st.shared.u32 	[%r63+4], %r535;
	st.shared.u32 	[%r63+8], %r536;
	st.shared.u32 	[%r63+12], %r537;
	st.shared.u32 	[%r63+16], %r538;
	st.shared.u32 	[%r63+20], %r539;
	st.shared.u32 	[%r63+24], %r540;
	st.shared.u32 	[%r63+28], %r541;
	st.shared.u32 	[%r63+32], %r542;
	st.shared.u32 	[%r63+36], %r543;
	st.shared.u32 	[%r63+40], %r544;
	st.shared.u32 	[%r63+44], %r545;
	st.shared.u32 	[%r63+48], %r546;
	st.shared.u32 	[%r63+52], %r547;
	st.shared.u32 	[%r63+56], %r548;
	st.shared.u32 	[%r63+60], %r549;
	st.shared.u32 	[%r63+64], %r550;
	st.shared.u32 	[%r63+68], %r551;
	st.shared.u32 	[%r63+72], %r552;
	st.shared.u32 	[%r63+76], %r553;
	st.shared.u32 	[%r63+80], %r554;
	st.shared.u32 	[%r63+84], %r555;
	st.shared.u32 	[%r63+88], %r556;
	st.shared.u32 	[%r63+92], %r557;
	st.shared.u32 	[%r63+96], %r558;
	st.shared.u32 	[%r63+100], %r559;
	st.shared.u32 	[%r63+104], %r560;
	st.shared.u32 	[%r63+108], %r561;
	st.shared.u32 	[%r63+112], %r562;
	st.shared.u32 	[%r63+116], %r563;
	st.shared.u32 	[%r63+120], %r564;
	st.shared.u32 	[%r63+124], %r565;
	st.shared.u32 	[%r63+128], %r566;
	bar.sync 	0;
	cvt.u32.u16 	%r567, %rs1;
	ld.shared.u16 	%r568, [%r90];
	add.s32 	%r149, %r568, %r567;
	cvt.u32.u16 	%r569, %rs2;
	ld.shared.u16 	%r570, [%r91];
	add.s32 	%r150, %r570, %r569;
	cvt.u32.u16 	%r571, %rs3;
	ld.shared.u16 	%r572, [%r92];
	add.s32 	%r151, %r572, %r571;
	cvt.u32.u16 	%r573, %rs4;
	ld.shared.u16 	%r574, [%r93];
	add.s32 	%r152, %r574, %r573;
	cvt.u32.u16 	%r575, %rs5;
	ld.shared.u16 	%r576, [%r94];
	add.s32 	%r153, %r576, %r575;
	cvt.u32.u16 	%r577, %rs6;
	ld.shared.u16 	%r578, [%r95];
	add.s32 	%r154, %r578, %r577;
	cvt.u32.u16 	%r579, %rs7;
	ld.shared.u16 	%r580, [%r96];
	add.s32 	%r155, %r580, %r579;
	cvt.u32.u16 	%r581, %rs8;
	ld.shared.u16 	%r582, [%r97];
	add.s32 	%r156, %r582, %r581;
	cvt.u32.u16 	%r583, %rs9;
	ld.shared.u16 	%r584, [%r98];
	add.s32 	%r157, %r584, %r583;
	cvt.u32.u16 	%r585, %rs10;
	ld.shared.u16 	%r586, [%r99];
	add.s32 	%r158, %r586, %r585;
	cvt.u32.u16 	%r587, %rs11;
	ld.shared.u16 	%r588, [%r100];
	add.s32 	%r159, %r588, %r587;
	cvt.u32.u16 	%r589, %rs12;
	ld.shared.u16 	%r590, [%r101];
	add.s32 	%r160, %r590, %r589;
	cvt.u32.u16 	%r591, %rs13;
	ld.shared.u16 	%r592, [%r102];
	add.s32 	%r161, %r592, %r591;
	cvt.u32.u16 	%r593, %rs14;
	ld.shared.u16 	%r594, [%r103];
	add.s32 	%r162, %r594, %r593;
	cvt.u32.u16 	%r595, %rs15;
	ld.shared.u16 	%r596, [%r104];
	add.s32 	%r163, %r596, %r595;
	cvt.u32.u16 	%r597, %rs16;
	ld.shared.u16 	%r598, [%r105];
	add.s32 	%r164, %r598, %r597;
	cvt.u32.u16 	%r599, %rs17;
	ld.shared.u16 	%r600, [%r106];
	add.s32 	%r165, %r600, %r599;
	cvt.u32.u16 	%r601, %rs18;
	ld.shared.u16 	%r602, [%r107];
	add.s32 	%r166, %r602, %r601;
	cvt.u32.u16 	%r603, %rs19;
	ld.shared.u16 	%r604, [%r108];
	add.s32 	%r167, %r604, %r603;
	bar.sync 	0;
	setp.lt.s32 	%p70, %r760, %r209;
	@%p70 bra 	$L__BB40_83;
	cvt.u64.u32 	%rd8, %r2;
	shl.b32 	%r605, %r149, 2;
	mov.u32 	%r606, _ZZN3cub18CUB_300001_SM_10006detail10radix_sort31DeviceRadixSortSingleTileKernelINS1_5radix10policy_hubIfNS0_8NullTypeEyE10Policy1000ELNS0_9SortOrderE0EfS6_yNS1_21identity_decomposer_tEEEvPKT1_PSB_PKT2_PSF_T3_iiT4_E12temp_storage;
	add.s32 	%r607, %r606, %r605;
	st.shared.u32 	[%r607], %r779;
	shl.b32 	%r608, %r150, 2;
	add.s32 	%r609, %r606, %r608;
	st.shared.u32 	[%r609], %r778;
	shl.b32 	%r610, %r151, 2;
	add.s32 	%r611, %r606, %r610;
	st.shared.u32 	[%r611], %r777;
	shl.b32 	%r612, %r152, 2;
	add.s32 	%r613, %r606, %r612;
	st.shared.u32 	[%r613], %r776;
	shl.b32 	%r614, %r153, 2;
	add.s32 	%r615, %r606, %r614;
	st.shared.u32 	[%r615], %r775;
	shl.b32 	%r616, %r154, 2;
	add.s32 	%r617, %r606, %r616;
	st.shared.u32 	[%r617], %r774;
	shl.b32 	%r618, %r155, 2;
	add.s32 	%r619, %r606, %r618;
	st.shared.u32 	[%r619], %r773;
	shl.b32 	%r620, %r156, 2;
	add.s32 	%r621, %r606, %r620;
	st.shared.u32 	[%r621], %r772;
	shl.b32 	%r622, %r157, 2;
	add.s32 	%r623, %r606, %r622;
	st.shared.u32 	[%r623], %r771;
	shl.b32 	%r624, %r158, 2;
	add.s32 	%r625, %r606, %r624;
	st.shared.u32 	[%r625], %r770;
	shl.b32 	%r626, %r159, 2;
	add.s32 	%r627, %r606, %r626;
	st.shared.u32 	[%r627], %r769;
	shl.b32 	%r628, %r160, 2;
	add.s32 	%r629, %r606, %r628;
	st.shared.u32 	[%r629], %r768;
	shl.b32 	%r630, %r161, 2;
	add.s32 	%r631, %r606, %r630;
	st.shared.u32 	[%r631], %r767;
	shl.b32 	%r632, %r162, 2;
	add.s32 	%r633, %r606, %r632;
	st.shared.u32 	[%r633], %r766;
	shl.b32 	%r634, %r163, 2;
	add.s32 	%r635, %r606, %r634;
	st.shared.u32 	[%r635], %r765;
	shl.b32 	%r636, %r164, 2;
	add.s32 	%r637, %r606, %r636;
	st.shared.u32 	[%r637], %r764;
	shl.b32 	%r638, %r165, 2;
	add.s32 	%r639, %r606, %r638;
	st.shared.u32 	[%r639], %r763;
	shl.b32 	%r640, %r166, 2;
	add.s32 	%r641, %r606, %r640;
	st.shared.u32 	[%r641], %r762;
	shl.b32 	%r642, %r167, 2;
	add.s32 	%r643, %r606, %r642;
	st.shared.u32 	[%r643], %r761;
	bar.sync 	0;
	mad.lo.s32 	%r644, %r2, -72, %r65;
	ld.shared.u32 	%r168, [%r644];
	ld.shared.u32 	%r169, [%r644+1024];
	ld.shared.u32 	%r170, [%r644+2048];
	ld.shared.u32 	%r171, [%r644+3072];
	ld.shared.u32 	%r172, [%r644+4096];
	ld.shared.u32 	%r173, [%r644+5120];
	ld.shared.u32 	%r174, [%r644+6144];
	ld.shared.u32 	%r175, [%r644+7168];
	ld.shared.u32 	%r176, [%r644+8192];
	ld.shared.u32 	%r177, [%r644+9216];
	ld.shared.u32 	%r178, [%r644+10240];
	ld.shared.u32 	%r179, [%r644+11264];
	ld.shared.u32 	%r180, [%r644+12288];
	ld.shared.u32 	%r181, [%r644+13312];
	ld.shared.u32 	%r182, [%r644+14336];
	ld.shared.u32 	%r183, [%r644+15360];
	ld.shared.u32 	%r184, [%r644+16384];
	ld.shared.u32 	%r185, [%r644+17408];
	ld.shared.u32 	%r186, [%r644+18432];
	setp.gt.u64 	%p71, %rd4, %rd8;
	cvta.to.global.u64 	%rd9, %rd3;
	mul.wide.u32 	%rd10, %r2, 4;
	add.s64 	%rd2, %rd9, %rd10;
	@%p71 bra 	$L__BB40_45;
	bra.uni 	$L__BB40_46;
$L__BB40_45:
	setp.gt.s32 	%p72, %r168, -1;
	selp.b32 	%r645, -1, -2147483648, %p72;
	xor.b32  	%r646, %r645, %r168;
	st.global.u32 	[%rd2], %r646;
$L__BB40_46:
	add.s32 	%r647, %r2, 256;
	cvt.u64.u32 	%rd11, %r647;
	setp.le.u64 	%p73, %rd4, %rd11;
	@%p73 bra 	$L__BB40_48;
	setp.gt.s32 	%p74, %r169, -1;
	selp.b32 	%r648, -1, -2147483648, %p74;
	xor.b32  	%r649, %r648, %r169;
	st.global.u32 	[%rd2+1024], %r649;
$L__BB40_48:
	add.s32 	%r650, %r2, 512;
	cvt.u64.u32 	%rd12, %r650;
	setp.le.u64 	%p75, %rd4, %rd12;
	@%p75 bra 	$L__BB40_50;
	setp.gt.s32 	%p76, %r170, -1;
	selp.b32 	%r651, -1, -2147483648, %p76;
	xor.b32  	%r652, %r651, %r170;
	st.global.u32 	[%rd2+2048], %r652;
$L__BB40_50:
	add.s32 	%r653, %r2, 768;
	cvt.u64.u32 	%rd13, %r653;
	setp.le.u64 	%p77, %rd4, %rd13;
	@%p77 bra 	$L__BB40_52;
	setp.gt.s32 	%p78, %r171, -1;
	selp.b32 	%r654, -1, -2147483648, %p78;
	xor.b32  	%r655, %r654, %r171;
	st.global.u32 	[%rd2+3072], %r655;
$L__BB40_52:
	or.b32  	%r656, %r2, 1024;
	cvt.u64.u32 	%rd14, %r656;
	setp.le.u64 	%p79, %rd4, %rd14;
	@%p79 bra 	$L__BB40_54;
	setp.gt.s32 	%p80, %r172, -1;
	selp.b32 	%r657, -1, -2147483648, %p80;
	xor.b32  	%r658, %r657, %r172;
	st.global.u32 	[%rd2+4096], %r658;
$L__BB40_54:
	add.s32 	%r659, %r2, 1280;
	cvt.u64.u32 	%rd15, %r659;
	setp.le.u64 	%p81, %rd4, %rd15;
	@%p81 bra 	$L__BB40_56;
	setp.gt.s32 	%p82, %r173, -1;
	selp.b32 	%r660, -1, -2147483648, %p82;
	xor.b32  	%r661, %r660, %r173;
	st.global.u32 	[%rd2+5120], %r661;
$L__BB40_56:
	add.s32 	%r662, %r2, 1536;
	cvt.u64.u32 	%rd16, %r662;
	setp.le.u64 	%p83, %rd4, %rd16;
	@%p83 bra 	$L__BB40_58;
	setp.gt.s32 	%p84, %r174, -1;
	selp.b32 	%r663, -1, -2147483648, %p84;
	xor.b32  	%r664, %r663, %r174;
	st.global.u32 	[%rd2+6144], %r664;
$L__BB40_58:
	add.s32 	%r665, %r2, 1792;
	cvt.u64.u32 	%rd17, %r665;
	setp.le.u64 	%p85, %rd4, %rd17;
	@%p85 bra 	$L__BB40_60;
	setp.gt.s32 	%p86, %r175, -1;
	selp.b32 	%r666, -1, -2147483648, %p86;
	xor.b32  	%r667, %r666, %r175;
	st.global.u32 	[%rd2+7168], %r667;
$L__BB40_60:
	or.b32  	%r668, %r2, 2048;
	cvt.u64.u32 	%rd18, %r668;
	setp.le.u64 	%p87, %rd4, %rd18;
	@%p87 bra 	$L__BB40_62;
	setp.gt.s32 	%p88, %r176, -1;
	selp.b32 	%r669, -1, -2147483648, %p88;
	xor.b32  	%r670, %r669, %r176;
	st.global.u32 	[%rd2+8192], %r670;
$L__BB40_62:
	add.s32 	%r671, %r2, 2304;
	cvt.u64.u32 	%rd19, %r671;
	setp.le.u64 	%p89, %rd4, %rd19;
	@%p89 bra 	$L__BB40_64;
	setp.gt.s32 	%p90, %r177, -1;
	selp.b32 	%r672, -1, -2147483648, %p90;
	xor.b32  	%r673, %r672, %r177;
	st.global.u32 	[%rd2+9216], %r673;
$L__BB40_64:
	add.s32 	%r674, %r2, 2560;
	cvt.u64.u32 	%rd20, %r674;
	setp.le.u64 	%p91, %rd4, %rd20;
	@%p91 bra 	$L__BB40_66;
	setp.gt.s32 	%p92, %r178, -1;
	selp.b32 	%r675, -1, -2147483648, %p92;
	xor.b32  	%r676, %r675, %r178;
	st.global.u32 	[%rd2+10240], %r676;
$L__BB40_66:
	add.s32 	%r677, %r2, 2816;
	cvt.u64.u32 	%rd21, %r677;
	setp.le.u64 	%p93, %rd4, %rd21;
	@%p93 bra 	$L__BB40_68;
	setp.gt.s32 	%p94, %r179, -1;
	selp.b32 	%r678, -1, -2147483648, %p94;
	xor.b32  	%r679, %r678, %r179;
	st.global.u32 	[%rd2+11264], %r679;
$L__BB40_68:
	or.b32  	%r680, %r2, 3072;
	cvt.u64.u32 	%rd22, %r680;
	setp.le.u64 	%p95, %rd4, %rd22;
	@%p95 bra 	$L__BB40_70;
	setp.gt.s32 	%p96, %r180, -1;
	selp.b32 	%r681, -1, -2147483648, %p96;
	xor.b32  	%r682, %r681, %r180;
	st.global.u32 	[%rd2+12288], %r682;
$L__BB40_70:
	add.s32 	%r683, %r2, 3328;
	cvt.u64.u32 	%rd23, %r683;
	setp.le.u64 	%p97, %rd4, %rd23;
	@%p97 bra 	$L__BB40_72;
	setp.gt.s32 	%p98, %r181, -1;
	selp.b32 	%r684, -1, -2147483648, %p98;
	xor.b32  	%r685, %r684, %r181;
	st.global.u32 	[%rd2+13312], %r685;
$L__BB40_72:
	add.s32 	%r686, %r2, 3584;
	cvt.u64.u32 	%rd24, %r686;
	setp.le.u64 	%p99, %rd4, %rd24;
	@%p99 bra 	$L__BB40_74;
	setp.gt.s32 	%p100, %r182, -1;
	selp.b32 	%r687, -1, -2147483648, %p100;
	xor.b32  	%r688, %r687, %r182;
	st.global.u32 	[%rd2+14336], %r688;
$L__BB40_74:
	add.s32 	%r689, %r2, 3840;
	cvt.u64.u32 	%rd25, %r689;
	setp.le.u64 	%p101, %rd4, %rd25;
	@%p101 bra 	$L__BB40_76;
	setp.gt.s32 	%p102, %r183, -1;
	selp.b32 	%r690, -1, -2147483648, %p102;
	xor.b32  	%r691, %r690, %r183;
	st.global.u32 	[%rd2+15360], %r691;
$L__BB40_76:
	or.b32  	%r692, %r2, 4096;
	cvt.u64.u32 	%rd26, %r692;
	setp.le.u64 	%p103, %rd4, %rd26;
	@%p103 bra 	$L__BB40_78;
	setp.gt.s32 	%p104, %r184, -1;
	selp.b32 	%r693, -1, -2147483648, %p104;
	xor.b32  	%r694, %r693, %r184;
	st.global.u32 	[%rd2+16384], %r694;
$L__BB40_78:
	add.s32 	%r695, %r2, 4352;
	cvt.u64.u32 	%rd27, %r695;
	setp.le.u64 	%p105, %rd4, %rd27;
	@%p105 bra 	$L__BB40_80;
	setp.gt.s32 	%p106, %r185, -1;
	selp.b32 	%r696, -1, -2147483648, %p106;
	xor.b32  	%r697, %r696, %r185;
	st.global.u32 	[%rd2+17408], %r697;
$L__BB40_80:
	add.s32 	%r698, %r2, 4608;
	cvt.u64.u32 	%rd28, %r698;
	setp.le.u64 	%p107, %rd4, %rd28;
	@%p107 bra 	$L__BB40_82;
	setp.gt.s32 	%p108, %r186, -1;
	selp.b32 	%r699, -1, -2147483648, %p108;
	xor.b32  	%r700, %r699, %r186;
	st.global.u32 	[%rd2+18432], %r700;
$L__BB40_82:
	ret;
$L__BB40_83:
	shl.b32 	%r701, %r149, 2;
	mov.u32 	%r702, _ZZN3cub18CUB_300001_SM_10006detail10radix_sort31DeviceRadixSortSingleTileKernelINS1_5radix10policy_hubIfNS0_8NullTypeEyE10Policy1000ELNS0_9SortOrderE0EfS6_yNS1_21identity_decomposer_tEEEvPKT1_PSB_PKT2_PSF_T3_iiT4_E12temp_storage;
	add.s32 	%r703, %r702, %r701;
	st.shared.u32 	[%r703], %r779;
	shl.b32 	%r704, %r150, 2;
	add.s32 	%r705, %r702, %r704;
	st.shared.u32 	[%r705], %r778;
	shl.b32 	%r706, %r151, 2;
	add.s32 	%r707, %r702, %r706;
	st.shared.u32 	[%r707], %r777;
	shl.b32 	%r708, %r152, 2;
	add.s32 	%r709, %r702, %r708;
	st.shared.u32 	[%r709], %r776;
	shl.b32 	%r710, %r153, 2;
	add.s32 	%r711, %r702, %r710;
	st.shared.u32 	[%r711], %r775;
	shl.b32 	%r712, %r154, 2;
	add.s32 	%r713, %r702, %r712;
	st.shared.u32 	[%r713], %r774;
	shl.b32 	%r714, %r155, 2;
	add.s32 	%r715, %r702, %r714;
	st.shared.u32 	[%r715], %r773;
	shl.b32 	%r716, %r156, 2;
	add.s32 	%r717, %r702, %r716;
	st.shared.u32 	[%r717], %r772;
	shl.b32 	%r718, %r157, 2;
	add.s32 	%r719, %r702, %r718;
	st.shared.u32 	[%r719], %r771;
	shl.b32 	%r720, %r158, 2;
	add.s32 	%r721, %r702, %r720;
	st.shared.u32 	[%r721], %r770;
	shl.b32 	%r722, %r159, 2;
	add.s32 	%r723, %r702, %r722;
	st.shared.u32 	[%r723], %r769;
	shl.b32 	%r724, %r160, 2;
	add.s32 	%r725, %r702, %r724;
	st.shared.u32 	[%r725], %r768;
	shl.b32 	%r726, %r161, 2;
	add.s32 	%r727, %r702, %r726;
	st.shared.u32 	[%r727], %r767;
	shl.b32 	%r728, %r162, 2;
	add.s32 	%r729, %r702, %r728;
	st.shared.u32 	[%r729], %r766;
	shl.b32 	%r730, %r163, 2;
	add.s32 	%r731, %r702, %r730;
	st.shared.u32 	[%r731], %r765;
	shl.b32 	%r732, %r164, 2;
	add.s32 	%r733, %r702, %r732;
	st.shared.u32 	[%r733], %r764;
	shl.b32 	%r734, %r165, 2;
	add.s32 	%r735, %r702, %r734;
	st.shared.u32 	[%r735], %r763;
	shl.b32 	%r736, %r166, 2;
	add.s32 	%r737, %r702, %r736;
	st.shared.u32 	[%r737], %r762;
	shl.b32 	%r738, %r167, 2;
	add.s32 	%r739, %r702, %r738;
	st.shared.u32 	[%r739], %r761;
	bar.sync 	0;
	ld.shared.u32 	%r779, [%r65];
	ld.shared.u32 	%r778, [%r65+4];
	ld.shared.u32 	%r777, [%r65+8];
	ld.shared.u32 	%r776, [%r65+12];
	ld.shared.u32 	%r775, [%r65+16];
	ld.shared.u32 	%r774, [%r65+20];
	ld.shared.u32 	%r773, [%r65+24];
	ld.shared.u32 	%r772, [%r65+28];
	ld.shared.u32 	%r771, [%r65+32];
	ld.shared.u32 	%r770, [%r65+36];
	ld.shared.u32 	%r769, [%r65+40];
	ld.shared.u32 	%r768, [%r65+44];
	ld.shared.u32 	%r767, [%r65+48];
	ld.shared.u32 	%r766, [%r65+52];
	ld.shared.u32 	%r765, [%r65+56];
	ld.shared.u32 	%r764, [%r65+60];
	ld.shared.u32 	%r763, [%r65+64];
	ld.shared.u32 	%r762, [%r65+68];
	ld.shared.u32 	%r761, [%r65+72];
	bar.sync 	0;
	add.s32 	%r760, %r760, 6;
	add.s32 	%r759, %r759, -6;
	bra.uni 	$L__BB40_39;

}
	// .globl	_ZN3cub18CUB_300001_SM_10006detail10radix_sort30DeviceRadixSortHistogramKernelINS1_5radix10policy_hubIfNS0_8NullTypeEyE10Policy1000ELNS0_9SortOrderE0EfyNS1_21identity_decomposer_tEEEvPT2_PKT1_SB_iiT3_
.visible .entry _ZN3cub18CUB_300001_SM_10006detail10radix_sort30DeviceRadixSortHistogramKernelINS1_5radix10policy_hubIfNS0_8NullTypeEyE10Policy1000ELNS0_9SortOrderE0EfyNS1_21identity_decomposer_tEEEvPT2_PKT1_SB_iiT3_(
	.param .u64 .ptr .align 1 _ZN3cub18CUB_300001_SM_10006detail10radix_sort30DeviceRadixSortHistogramKernelINS1_5radix10policy_hubIfNS0_8NullTypeEyE10Policy1000ELNS0_9SortOrderE0EfyNS1_21identity_decomposer_tEEEvPT2_PKT1_SB_iiT3__param_0,
	.param .u64 .ptr .align 1 _ZN3cub18CUB_300001_SM_10006detail10radix_sort30DeviceRadixSortHistogramKernelINS1_5radix10policy_hubIfNS0_8NullTypeEyE10Policy1000ELNS0_9SortOrderE0EfyNS1_21identity_decomposer_tEEEvPT2_PKT1_SB_iiT3__param_1,
	.param .u64 _ZN3cub18CUB_300001_SM_10006detail10radix_sort30DeviceRadixSortHistogramKernelINS1_5radix10policy_hubIfNS0_8NullTypeEyE10Policy1000ELNS0_9SortOrderE0EfyNS1_21identity_decomposer_tEEEvPT2_PKT1_SB_iiT3__param_2,
	.param .u32 _ZN3cub18CUB_300001_SM_10006detail10radix_sort30DeviceRadixSortHistogramKernelINS1_5radix10policy_hubIfNS0_8NullTypeEyE10Policy1000ELNS0_9SortOrderE0EfyNS1_21identity_decomposer_tEEEvPT2_PKT1_SB_iiT3__param_3,
	.param .u32 _ZN3cub18CUB_300001_SM_10006detail10radix_sort30DeviceRadixSortHistogramKernelINS1_5radix10policy_hubIfNS0_8NullTypeEyE10Policy1000ELNS0_9SortOrderE0EfyNS1_21identity_decomposer_tEEEvPT2_PKT1_SB_iiT3__param_4,
	.param .align 1 .b8 _ZN3cub18CUB_300001_SM_10006detail10radix_sort30DeviceRadixSortHistogramKernelINS1_5radix10policy_hubIfNS0_8NullTypeEyE10Policy1000ELNS0_9SortOrderE0EfyNS1_21identity_decomposer_tEEEvPT2_PKT1_SB_iiT3__param_5[1]
)
.maxntid 128
{
	.reg .pred 	%p<123>;
	.reg .b32 	%r<518>;
	.reg .b64 	%rd<137>;
	// demoted variable
	.shared .align 4 .b8 _ZZN3cub18CUB_300001_SM_10006detail10radix_sort30DeviceRadixSortHistogramKernelINS1_5radix10policy_hubIfNS0_8NullTypeEyE10Policy1000ELNS0_9SortOrderE0EfyNS1_21identity_decomposer_tEEEvPT2_PKT1_SB_iiT3_E12temp_storage[4096];
	ld.param.u64 	%rd18, [_ZN3cub18CUB_300001_SM_10006detail10radix_sort30DeviceRadixSortHistogramKernelINS1_5radix10policy_hubIfNS0_8NullTypeEyE10Policy1000ELNS0_9SortOrderE0EfyNS1_21identity_decomposer_tEEEvPT2_PKT1_SB_iiT3__param_0];
	ld.param.u64 	%rd19, [_ZN3cub18CUB_300001_SM_10006detail10radix_sort30DeviceRadixSortHistogramKernelINS1_5radix10policy_hubIfNS0_8NullTypeEyE10Policy1000ELNS0_9SortOrderE0EfyNS1_21identity_decomposer_tEEEvPT2_PKT1_SB_iiT3__param_1];
	ld.param.u64 	%rd17, [_ZN3cub18CUB_300001_SM_10006detail10radix_sort30DeviceRadixSortHistogramKernelINS1_5radix10policy_hubIfNS0_8NullTypeEyE10Policy1000ELNS0_9SortOrderE0EfyNS1_21identity_decomposer_tEEEvPT2_PKT1_SB_iiT3__param_2];
	ld.param.u32 	%r174, [_ZN3cub18CUB_300001_SM_10006detail10radix_sort30DeviceRadixSortHistogramKernelINS1_5radix10policy_hubIfNS0_8NullTypeEyE10Policy1000ELNS0_9SortOrderE0EfyNS1_21identity_decomposer_tEEEvPT2_PKT1_SB_iiT3__param_3];
	ld.param.u32 	%r175, [_ZN3cub18CUB_300001_SM_10006detail10radix_sort30DeviceRadixSortHistogramKernelINS1_5radix10policy_hubIfNS0_8NullTypeEyE10Policy1000ELNS0_9SortOrderE0EfyNS1_21identity_decomposer_tEEEvPT2_PKT1_SB_iiT3__param_4];
	cvta.to.global.u64 	%rd1, %rd19;
	cvta.to.global.u64 	%rd2, %rd18;
	setp.eq.s64 	%p2, %rd17, 0;
	@%p2 bra 	$L__BB41_153;
	sub.s32 	%r176, %r175, %r174;
	add.s32 	%r177, %r176, 7;
	shr.s32 	%r178, %r177, 31;
	shr.u32 	%r179, %r178, 29;
	add.s32 	%r180, %r177, %r179;
	shr.s32 	%r181, %r180, 3;
	mov.u32 	%r182, %tid.x;
	setp.gt.u32 	%p3, %r182, 255;
	setp.lt.s32 	%p4, %r177, 8;
	mov.u32 	%r183, %ctaid.x;
	shl.b32 	%r184, %r183, 11;
	cvt.u64.u32 	%rd3, %r184;
	mov.u32 	%r185, %nctaid.x;
	shl.b32 	%r186, %r185, 11;
	cvt.u64.u32 	%rd4, %r186;
	add.s32 	%r1, %r181, -1;
	and.b32  	%r2, %r181, 15;
	and.b32  	%r3, %r181, 7;
	add.s32 	%r4, %r3, -1;
	and.b32  	%r5, %r181, 3;
	or.pred  	%p1, %p3, %p4;
	shl.b32 	%r187, %r182, 2;
	mov.u32 	%r188, _ZZN3cub18CUB_300001_SM_10006detail10radix_sort30DeviceRadixSortHistogramKernelINS1_5radix10policy_hubIfNS0_8NullTypeEyE10Policy1000ELNS0_9SortOrderE0EfyNS1_21identity_decomposer_tEEEvPT2_PKT1_SB_iiT3_E12temp_storage;
	add.s32 	%r6, %r188, %r187;
	and.b32  	%r7, %r181, 268435440;
	cvt.u64.u32 	%rd5, %r182;
	add.s32 	%r8, %r182, 128;
	add.s32 	%r9, %r182, 256;
	add.s32 	%r10, %r182, 384;
	add.s32 	%r11, %r182, 512;
	add.s32 	%r12, %r182, 640;
	add.s32 	%r13, %r182, 768;
	or.b32  	%r14, %r182, 1024;
	add.s32 	%r15, %r182, 1920;
	and.b32  	%r16, %r181, 268435448;
	and.b32  	%r17, %r181, 1;
	neg.s32 	%r18, %r7;
	add.s32 	%r19, %r6, 8192;
	add.s64 	%rd21, %rd17, -1;
	shr.u64 	%rd22, %rd21, 30;
	add.s64 	%rd23, %rd22, 1;
	min.u64 	%rd6, %rd23, %rd17;
	mov.b64 	%rd135, 0;
$L__BB41_2:
	@%p1 bra 	$L__BB41_30;
	setp.lt.u32 	%p5, %r1, 15;
	mov.b32 	%r471, 0;
	@%p5 bra 	$L__BB41_6;
	mov.u32 	%r468, %r19;
	mov.u32 	%r469, %r18;
$L__BB41_5:
	.pragma "nounroll";
	mov.b32 	%r190, 0;
	st.shared.u32 	[%r468+-8192], %r190;
	st.shared.u32 	[%r468+-7168], %r190;
	st.shared.u32 	[%r468+-6144], %r190;
	st.shared.u32 	[%r468+-5120], %r190;
	st.shared.u32 	[%r468+-4096], %r190;
	st.shared.u32 	[%r468+-3072], %r190;
	st.shared.u32 	[%r468+-2048], %r190;
	st.shared.u32 	[%r468+-1024], %r190;
	st.shared.u32 	[%r468], %r190;
	st.shared.u32 	[%r468+1024], %r190;
	st.shared.u32 	[%r468+2048], %r190;
	st.shared.u32 	[%r468+3072], %r190;
	st.shared.u32 	[%r468+4096], %r190;
	st.shared.u32 	[%r468+5120], %r190;
	st.shared.u32 	[%r468+6144], %r190;
	st.shared.u32 	[%r468+7168], %r190;
	add.s32 	%r469, %r469, 16;
	add.s32 	%r468, %r468, 16384;
	setp.ne.s32 	%p6, %r469, 0;
	mov.u32 	%r471, %r7;
	@%p6 bra 	$L__BB41_5;
$L__BB41_6:
	add.s32 	%r25, %r2, -1;
	setp.eq.s32 	%p7, %r2, 0;
	@%p7 bra 	$L__BB41_16;
	setp.lt.u32 	%p8, %r25, 7;
	@%p8 bra 	$L__BB41_9;
	shl.b32 	%r191, %r471, 10;
	add.s32 	%r192, %r6, %r191;
	mov.b32 	%r193, 0;
	st.shared.u32 	[%r192], %r193;
	st.shared.u32 	[%r192+1024], %r193;
	st.shared.u32 	[%r192+2048], %r193;
	st.shared.u32 	[%r192+3072], %r193;
	st.shared.u32 	[%r192+4096], %r193;
	st.shared.u32 	[%r192+5120], %r193;
	st.shared.u32 	[%r192+6144], %r193;
	st.shared.u32 	[%r192+7168], %r193;
	add.s32 	%r471, %r471, 8;
$L__BB41_9:
	setp.eq.s32 	%p9, %r3, 0;
	@%p9 bra 	$L__BB41_16;
	setp.lt.u32 	%p10, %r4, 3;
	@%p10 bra 	$L__BB41_12;
	shl.b32 	%r194, %r471, 10;
	add.s32 	%r195, %r6, %r194;
	mov.b32 	%r196, 0;
	st.shared.u32 	[%r195], %r196;
	st.shared.u32 	[%r195+1024], %r196;
	st.shared.u32 	[%r195+2048], %r196;
	st.shared.u32 	[%r195+3072], %r196;
	add.s32 	%r471, %r471, 4;
$L__BB41_12:
	setp.eq.s32 	%p11, %r5, 0;
	@%p11 bra 	$L__BB41_16;
	setp.eq.s32 	%p12, %r5, 1;
	shl.b32 	%r197, %r471, 10;
	add.s32 	%r30, %r6, %r197;
	mov.b32 	%r198, 0;
	st.shared.u32 	[%r30], %r198;
	@%p12 bra 	$L__BB41_16;
	setp.eq.s32 	%p13, %r5, 2;
	mov.b32 	%r199, 0;
	st.shared.u32 	[%r30+1024], %r199;
	@%p13 bra 	$L__BB41_16;
	mov.b32 	%r200, 0;
	st.shared.u32 	[%r30+2048], %r200;
$L__BB41_16:
	cvt.u32.u64 	%r201, %rd5;
	setp.gt.u32 	%p14, %r201, 127;
	@%p14 bra 	$L__BB41_30;
	setp.lt.u32 	%p15, %r1, 15;
	mov.b32 	%r475, 0;
	@%p15 bra 	$L__BB41_20;
	mov.b32 	%r473, 0;
$L__BB41_19:
	.pragma "nounroll";
	shl.b32 	%r204, %r473, 10;
	add.s32 	%r205, %r6, %r204;
	mov.b32 	%r206, 0;
	st.shared.u32 	[%r205+512], %r206;
	st.shared.u32 	[%r205+1536], %r206;
	st.shared.u32 	[%r205+2560], %r206;
	st.shared.u32 	[%r205+3584], %r206;
	st.shared.u32 	[%r205+4608], %r206;
	st.shared.u32 	[%r205+5632], %r206;
	st.shared.u32 	[%r205+6656], %r206;
	st.shared.u32 	[%r205+7680], %r206;
	st.shared.u32 	[%r205+8704], %r206;
	st.shared.u32 	[%r205+9728], %r206;
	st.shared.u32 	[%r205+10752], %r206;
	st.shared.u32 	[%r205+11776], %r206;
	st.shared.u32 	[%r205+12800], %r206;
	st.shared.u32 	[%r205+13824], %r206;
	st.shared.u32 	[%r205+14848], %r206;
	st.shared.u32 	[%r205+15872], %r206;
	add.s32 	%r473, %r473, 16;
	setp.ne.s32 	%p16, %r473, %r7;
	mov.u32 	%r475, %r7;
	@%p16 bra 	$L__BB41_19;
$L__BB41_20:
	setp.eq.s32 	%p17, %r2, 0;
	@%p17 bra 	$L__BB41_30;
	setp.lt.u32 	%p18, %r25, 7;
	@%p18 bra 	$L__BB41_23;
	shl.b32 	%r207, %r475, 10;
	add.s32 	%r208, %r6, %r207;
	mov.b32 	%r209, 0;
	st.shared.u32 	[%r208+512], %r209;
	st.shared.u32 	[%r208+1536], %r209;
	st.shared.u32 	[%r208+2560], %r209;
	st.shared.u32 	[%r208+3584], %r209;
	st.shared.u32 	[%r208+4608], %r209;
	st.shared.u32 	[%r208+5632], %r209;
	st.shared.u32 	[%r208+6656], %r209;
	st.shared.u32 	[%r208+7680], %r209;
	add.s32 	%r475, %r475, 8;
$L__BB41_23:
	setp.eq.s32 	%p19, %r3, 0;
	@%p19 bra 	$L__BB41_30;
	setp.lt.u32 	%p20, %r4, 3;
	@%p20 bra 	$L__BB41_26;
	shl.b32 	%r210, %r475, 10;
	add.s32 	%r211, %r6, %r210;
	mov.b32 	%r212, 0;
	st.shared.u32 	[%r211+512], %r212;
	st.shared.u32 	[%r211+1536], %r212;
	st.shared.u32 	[%r211+2560], %r212;
	st.shared.u32 	[%r211+3584], %r212;
	add.s32 	%r475, %r475, 4;
$L__BB41_26:
	setp.eq.s32 	%p21, %r5, 0;
	@%p21 bra 	$L__BB41_30;
	setp.eq.s32 	%p22, %r5, 1;
	shl.b32 	%r213, %r475, 10;
	add.s32 	%r38, %r6, %r213;
	mov.b32 	%r214, 0;
	st.shared.u32 	[%r38+512], %r214;
	@%p22 bra 	$L__BB41_30;
	setp.eq.s32 	%p23, %r5, 2;
	mov.b32 	%r215, 0;
	st.shared.u32 	[%r38+1536], %r215;
	@%p23 bra 	$L__BB41_30;
	mov.b32 	%r216, 0;
	st.shared.u32 	[%r38+2560], %r216;
$L__BB41_30:
	bar.sync 	0;
	bar.sync 	0;
	shl.b64 	%rd8, %rd135, 30;
	sub.s64 	%rd24, %rd17, %rd8;
	min.u64 	%rd9, %rd24, 1073741824;
	setp.le.u64 	%p24, %rd9, %rd3;
	@%p24 bra 	$L__BB41_70;
	mov.u64 	%rd136, %rd3;
$L__BB41_32:
	add.s64 	%rd11, %rd136, %rd8;
	sub.s64 	%rd12, %rd17, %rd11;
	setp.lt.u64 	%p25, %rd12, 2048;
	@%p25 bra 	$L__BB41_34;
	add.s64 	%rd27, %rd11, %rd5;
	shl.b64 	%rd28, %rd27, 2;
	add.s64 	%rd29, %rd1, %rd28;
	ld.global.u32 	%r507, [%rd29];
	ld.global.u32 	%r506, [%rd29+512];
	ld.global.u32 	%r505, [%rd29+1024];
	ld.global.u32 	%r504, [%rd29+1536];
	ld.global.u32 	%r503, [%rd29+2048];
	ld.global.u32 	%r502, [%rd29+2560];
	ld.global.u32 	%r501, [%rd29+3072];
	ld.global.u32 	%r500, [%rd29+3584];
	ld.global.u32 	%r499, [%rd29+4096];
	ld.global.u32 	%r498, [%rd29+4608];
	ld.global.u32 	%r497, [%rd29+5120];
	ld.global.u32 	%r496, [%rd29+5632];
	ld.global.u32 	%r495, [%rd29+6144];
	ld.global.u32 	%r494, [%rd29+6656];
	ld.global.u32 	%r493, [%rd29+7168];
	ld.global.u32 	%r492, [%rd29+7680];
	bra.uni 	$L__BB41_66;
$L__BB41_34:
	cvt.u32.u64 	%r218, %rd5;
	cvt.u32.u64 	%r55, %rd12;
	setp.ge.s32 	%p26, %r218, %r55;
	add.s64 	%rd25, %rd11, %rd5;
	shl.b64 	%rd26, %rd25, 2;
	add.s64 	%rd13, %rd1, %rd26;
	mov.b32 	%r507, 2147483647;
	@%p26 bra 	$L__BB41_36;
	ld.global.u32 	%r507, [%rd13];
$L__BB41_36:
	setp.ge.s32 	%p27, %r8, %r55;
	mov.b32 	%r506, 2147483647;
	@%p27 bra 	$L__BB41_38;
	ld.global.u32 	%r506, [%rd13+512];
$L__BB41_38:
	setp.ge.s32 	%p28, %r9, %r55;
	mov.b32 	%r505, 2147483647;
	@%p28 bra 	$L__BB41_40;
	ld.global.u32 	%r505, [%rd13+1024];
$L__BB41_40:
	setp.ge.s32 	%p29, %r10, %r55;
	mov.b32 	%r504, 2147483647;
	@%p29 bra 	$L__BB41_42;
	ld.global.u32 	%r504, [%rd13+1536];
$L__BB41_42:
	setp.ge.s32 	%p30, %r11, %r55;
	mov.b32 	%r503, 2147483647;
	@%p30 bra 	$L__BB41_44;
	ld.global.u32 	%r503, [%rd13+2048];
$L__BB41_44:
	setp.ge.s32 	%p31, %r12, %r55;
	mov.b32 	%r502, 2147483647;
	@%p31 bra 	$L__BB41_46;
	ld.global.u32 	%r502, [%rd13+2560];
$L__BB41_46:
	setp.ge.s32 	%p32, %r13, %r55;
	mov.b32 	%r501, 2147483647;
	@%p32 bra 	$L__BB41_48;
	ld.global.u32 	%r501, [%rd13+3072];
$L__BB41_48:
	mov.u32 	%r226, %tid.x;
	add.s32 	%r227, %r226, 896;
	setp.ge.s32 	%p33, %r227, %r55;
	mov.b32 	%r500, 2147483647;
	@%p33 bra 	$L__BB41_50;
	ld.global.u32 	%r500, [%rd13+3584];
$L__BB41_50:
	setp.ge.s32 	%p34, %r14, %r55;
	mov.b32 	%r499, 2147483647;
	@%p34 bra 	$L__BB41_52;
	ld.global.u32 	%r499, [%rd13+4096];
$L__BB41_52:
	add.s32 	%r231, %r226, 1152;
	setp.ge.s32 	%p35, %r231, %r55;
	mov.b32 	%r498, 2147483647;
	@%p35 bra 	$L__BB41_54;
	ld.global.u32 	%r498, [%rd13+4608];
$L__BB41_54:
	add.s32 	%r234, %r226, 1280;
	setp.ge.s32 	%p36, %r234, %r55;
	mov.b32 	%r497, 2147483647;
	@%p36 bra 	$L__BB41_56;
	ld.global.u32 	%r497, [%rd13+5120];
$L__BB41_56:
	add.s32 	%r237, %r226, 1408;
	setp.ge.s32 	%p37, %r237, %r55;
	mov.b32 	%r496, 2147483647;
	@%p37 bra 	$L__BB41_58;
	ld.global.u32 	%r496, [%rd13+5632];
$L__BB41_58:
	add.s32 	%r240, %r226, 1536;
	setp.ge.s32 	%p38, %r240, %r55;
	mov.b32 	%r495, 2147483647;
	@%p38 bra 	$L__BB41_60;
	ld.global.u32 	%r495, [%rd13+6144];
$L__BB41_60:
	add.s32 	%r243, %r226, 1664;
	setp.ge.s32 	%p39, %r243, %r55;
	mov.b32 	%r494, 2147483647;
	@%p39 bra 	$L__BB41_62;
	ld.global.u32 	%r494, [%rd13+6656];
$L__BB41_62:
	add.s32 	%r246, %r226, 1792;
	setp.ge.s32 	%p40, %r246, %r55;
	mov.b32 	%r493, 2147483647;
	@%p40 bra 	$L__BB41_64;
	ld.global.u32 	%r493, [%rd13+7168];
$L__BB41_64:
	setp.ge.s32 	%p41, %r15, %r55;
	mov.b32 	%r492, 2147483647;
	@%p41 bra 	$L__BB41_66;
	ld.global.u32 	%r492, [%rd13+7680];
$L__BB41_66:
	setp.le.s32 	%p42, %r175, %r174;
	@%p42 bra 	$L__BB41_69;
	setp.gt.s32 	%p43, %r507, -1;
	selp.b32 	%r249, -2147483648, -1, %p43;
	xor.b32  	%r250, %r249, %r507;
	setp.gt.s32 	%p44, %r506, -1;
	selp.b32 	%r251, -2147483648, -1, %p44;
	xor.b32  	%r252, %r251, %r506;
	setp.gt.s32 	%p45, %r505, -1;
	selp.b32 	%r253, -2147483648, -1, %p45;
	xor.b32  	%r254, %r253, %r505;
	setp.gt.s32 	%p46, %r504, -1;
	selp.b32 	%r255, -2147483648, -1, %p46;
	xor.b32  	%r256, %r255, %r504;
	setp.gt.s32 	%p47, %r503, -1;
	selp.b32 	%r257, -2147483648, -1, %p47;
	xor.b32  	%r258, %r257, %r503;
	setp.gt.s32 	%p48, %r502, -1;
	selp.b32 	%r259, -2147483648, -1, %p48;
	xor.b32  	%r260, %r259, %r502;
	setp.gt.s32 	%p49, %r501, -1;
	selp.b32 	%r261, -2147483648, -1, %p49;
	xor.b32  	%r262, %r261, %r501;
	setp.gt.s32 	%p50, %r500, -1;
	selp.b32 	%r263, -2147483648, -1, %p50;
	xor.b32  	%r264, %r263, %r500;
	setp.gt.s32 	%p51, %r499, -1;
	selp.b32 	%r265, -2147483648, -1, %p51;
	xor.b32  	%r266, %r265, %r499;
	setp.gt.s32 	%p52, %r498, -1;
	selp.b32 	%r267, -2147483648, -1, %p52;
	xor.b32  	%r268, %r267, %r498;
	setp.gt.s32 	%p53, %r497, -1;
	selp.b32 	%r269, -2147483648, -1, %p53;
	xor.b32  	%r270, %r269, %r497;
	setp.gt.s32 	%p54, %r496, -1;
	selp.b32 	%r271, -2147483648, -1, %p54;
	xor.b32  	%r272, %r271, %r496;
	setp.gt.s32 	%p55, %r495, -1;
	selp.b32 	%r273, -2147483648, -1, %p55;
	xor.b32  	%r274, %r273, %r495;
	setp.gt.s32 	%p56, %r494, -1;
	selp.b32 	%r275, -2147483648, -1, %p56;
	xor.b32  	%r276, %r275, %r494;
	setp.gt.s32 	%p57, %r493, -1;
	selp.b32 	%r277, -2147483648, -1, %p57;
	xor.b32  	%r278, %r277, %r493;
	setp.gt.s32 	%p58, %r492, -1;
	selp.b32 	%r279, -2147483648, -1, %p58;
	xor.b32  	%r280, %r279, %r492;
	setp.eq.s32 	%p59, %r250, 2147483647;
	selp.b32 	%r103, -2147483648, %r250, %p59;
	setp.eq.s32 	%p60, %r252, 2147483647;
	selp.b32 	%r104, -2147483648, %r252, %p60;
	setp.eq.s32 	%p61, %r254, 2147483647;
	selp.b32 	%r105, -2147483648, %r254, %p61;
	setp.eq.s32 	%p62, %r256, 2147483647;
	selp.b32 	%r106, -2147483648, %r256, %p62;
	setp.eq.s32 	%p63, %r258, 2147483647;
	selp.b32 	%r107, -2147483648, %r258, %p63;
	setp.eq.s32 	%p64, %r260, 2147483647;
	selp.b32 	%r108, -2147483648, %r260, %p64;
	setp.eq.s32 	%p65, %r262, 2147483647;
	selp.b32 	%r109, -2147483648, %r262, %p65;
	setp.eq.s32 	%p66, %r264, 2147483647;
	selp.b32 	%r110, -2147483648, %r264, %p66;
	setp.eq.s32 	%p67, %r266, 2147483647;
	selp.b32 	%r111, -2147483648, %r266, %p67;
	setp.eq.s32 	%p68, %r268, 2147483647;
	selp.b32 	%r112, -2147483648, %r268, %p68;
	setp.eq.s32 	%p69, %r270, 2147483647;
	selp.b32 	%r113, -2147483648, %r270, %p69;
	setp.eq.s32 	%p70, %r272, 2147483647;
	selp.b32 	%r114, -2147483648, %r272, %p70;
	setp.eq.s32 	%p71, %r274, 2147483647;
	selp.b32 	%r115, -2147483648, %r274, %p71;
	setp.eq.s32 	%p72, %r276, 2147483647;
	selp.b32 	%r116, -2147483648, %r276, %p72;
	setp.eq.s32 	%p73, %r278, 2147483647;
	selp.b32 	%r117, -2147483648, %r278, %p73;
	setp.eq.s32 	%p74, %r280, 2147483647;
	selp.b32 	%r118, -2147483648, %r280, %p74;
	mov.b32 	%r508, 0;
	mov.u32 	%r509, %r174;
$L__BB41_68:
	sub.s32 	%r281, %r175, %r509;
	shl.b32 	%r282, %r508, 10;
	mov.u32 	%r283, _ZZN3cub18CUB_300001_SM_10006detail10radix_sort30DeviceRadixSortHistogramKernelINS1_5radix10policy_hubIfNS0_8NullTypeEyE10Policy1000ELNS0_9SortOrderE0EfyNS1_21identity_decomposer_tEEEvPT2_PKT1_SB_iiT3_E12temp_storage;
	add.s32 	%r284, %r283, %r282;
	min.s32 	%r285, %r281, 8;
	mov.b32 	%r286, -1;
	shl.b32 	%r287, %r286, %r285;
	not.b32 	%r288, %r287;
	shr.u32 	%r289, %r103, %r509;
	and.b32  	%r290, %r289, %r288;
	shl.b32 	%r291, %r290, 2;
	add.s32 	%r292, %r284, %r291;
	atom.shared.add.u32 	%r293, [%r292], 1;
	shr.u32 	%r294, %r104, %r509;
	and.b32  	%r295, %r294, %r288;
	shl.b32 	%r296, %r295, 2;
	add.s32 	%r297, %r284, %r296;
	atom.shared.add.u32 	%r298, [%r297], 1;
	shr.u32 	%r299, %r105, %r509;
	and.b32  	%r300, %r299, %r288;
	shl.b32 	%r301, %r300, 2;
	add.s32 	%r302, %r284, %r301;
	atom.shared.add.u32 	%r303, [%r302], 1;
	shr.u32 	%r304, %r106, %r509;
	and.b32  	%r305, %r304, %r288;
	shl.b32 	%r306, %r305, 2;
	add.s32 	%r307, %r284, %r306;
	atom.shared.add.u32 	%r308, [%r307], 1;
	shr.u32 	%r309, %r107, %r509;
	and.b32  	%r310, %r309, %r288;
	shl.b32 	%r311, %r310, 2;
	add.s32 	%r312, %r284, %r311;
	atom.shared.add.u32 	%r313, [%r312], 1;
	shr.u32 	%r314, %r108, %r509;
	and.b32  	%r315, %r314, %r288;
	shl.b32 	%r316, %r315, 2;
	add.s32 	%r317, %r284, %r316;
	atom.shared.add.u32 	%r318, [%r317], 1;
	shr.u32 	%r319, %r109, %r509;
	and.b32  	%r320, %r319, %r288;
	shl.b32 	%r321, %r320, 2;
	add.s32 	%r322, %r284, %r321;
	atom.shared.add.u32 	%r323, [%r322], 1;
	shr.u32 	%r324, %r110, %r509;
	and.b32  	%r325, %r324, %r288;
	shl.b32 	%r326, %r325, 2;
	add.s32 	%r327, %r284, %r326;
	atom.shared.add.u32 	%r328, [%r327], 1;
	shr.u32 	%r329, %r111, %r509;
	and.b32  	%r330, %r329, %r288;
	shl.b32 	%r331, %r330, 2;
	add.s32 	%r332, %r284, %r331;
	atom.shared.add.u32 	%r333, [%r332], 1;
	shr.u32 	%r334, %r112, %r509;
	and.b32  	%r335, %r334, %r288;
	shl.b32 	%r336, %r335, 2;
	add.s32 	%r337, %r284, %r336;
	atom.shared.add.u32 	%r338, [%r337], 1;
	shr.u32 	%r339, %r113, %r509;
	and.b32  	%r340, %r339, %r288;
	shl.b32 	%r341, %r340, 2;
	add.s32 	%r342, %r284, %r341;
	atom.shared.add.u32 	%r343, [%r342], 1;
	shr.u32 	%r344, %r114, %r509;
	and.b32  	%r345, %r344, %r288;
	shl.b32 	%r346, %r345, 2;
	add.s32 	%r347, %r284, %r346;
	atom.shared.add.u32 	%r348, [%r347], 1;
	shr.u32 	%r349, %r115, %r509;
	and.b32  	%r350, %r349, %r288;
	shl.b32 	%r351, %r350, 2;
	add.s32 	%r352, %r284, %r351;
	atom.shared.add.u32 	%r353, [%r352], 1;
	shr.u32 	%r354, %r116, %r509;
	and.b32  	%r355, %r354, %r288;
	shl.b32 	%r356, %r355, 2;
	add.s32 	%r357, %r284, %r356;
	atom.shared.add.u32 	%r358, [%r357], 1;
	shr.u32 	%r359, %r117, %r509;
	and.b32  	%r360, %r359, %r288;
	shl.b32 	%r361, %r360, 2;
	add.s32 	%r362, %r284, %r361;
	atom.shared.add.u32 	%r363, [%r362], 1;
	shr.u32 	%r364, %r118, %r509;
	and.b32  	%r365, %r364, %r288;
	shl.b32 	%r366, %r365, 2;
	add.s32 	%r367, %r284, %r366;
	atom.shared.add.u32 	%r368, [%r367], 1;
	add.s32 	%r509, %r509, 8;
	add.s32 	%r508, %r508, 1;
	setp.lt.s32 	%p75, %r509, %r175;
	@%p75 bra 	$L__BB41_68;
$L__BB41_69:
	add.s64 	%rd136, %rd136, %rd4;
	setp.lt.u64 	%p76, %rd136, %rd9;
	@%p76 bra 	$L__BB41_32;
$L__BB41_70:
	bar.sync 	0;
	@%p1 bra 	$L__BB41_152;
	setp.lt.u32 	%p77, %r1, 7;
	mov.b32 	%r512, 0;
	@%p77 bra 	$L__BB41_90;
	mov.b32 	%r510, 0;
$L__BB41_73:
	.pragma "nounroll";
	shl.b32 	%r371, %r510, 10;
	add.s32 	%r124, %r6, %r371;
	ld.shared.u32 	%r125, [%r124];
	setp.eq.s32 	%p78, %r125, 0;
	@%p78 bra 	$L__BB41_75;
	cvt.u32.u64 	%r372, %rd5;
	shl.b32 	%r373, %r510, 8;
	add.s32 	%r374, %r373, %r372;
	mul.wide.u32 	%rd30, %r374, 8;
	add.s64 	%rd31, %rd2, %rd30;
	cvt.u64.u32 	%rd32, %r125;
	atom.global.add.u64 	%rd33, [%rd31], %rd32;
$L__BB41_75:
	ld.shared.u32 	%r126, [%r124+1024];
	setp.eq.s32 	%p79, %r126, 0;
	@%p79 bra 	$L__BB41_77;
	cvt.u32.u64 	%r375, %rd5;
	shl.b32 	%r376, %r510, 8;
	add.s32 	%r377, %r376, %r375;
	add.s32 	%r378, %r377, 256;
	mul.wide.u32 	%rd34, %r378, 8;
	add.s64 	%rd35, %rd2, %rd34;
	cvt.u64.u32 	%rd36, %r126;
	atom.global.add.u64 	%rd37, [%rd35], %rd36;
$L__BB41_77:
	ld.shared.u32 	%r127, [%r124+2048];
	setp.eq.s32 	%p80, %r127, 0;
	@%p80 bra 	$L__BB41_79;
	cvt.u32.u64 	%r379, %rd5;
	shl.b32 	%r380, %r510, 8;
	add.s32 	%r381, %r380, %r379;
	add.s32 	%r382, %r381, 512;
	mul.wide.u32 	%rd38, %r382, 8;
	add.s64 	%rd39, %rd2, %rd38;
	cvt.u64.u32 	%rd40, %r127;
	atom.global.add.u64 	%rd41, [%rd39], %rd40;
$L__BB41_79:
	ld.shared.u32 	%r128, [%r124+3072];
	setp.eq.s32 	%p81, %r128, 0;
	@%p81 bra 	$L__BB41_81;
	cvt.u32.u64 	%r383, %rd5;
	shl.b32 	%r384, %r510, 8;
	add.s32 	%r385, %r384, %r383;
	add.s32 	%r386, %r385, 768;
	mul.wide.u32 	%rd42, %r386, 8;
	add.s64 	%rd43, %rd2, %rd42;
	cvt.u64.u32 	%rd44, %r128;
	atom.global.add.u64 	%rd45, [%rd43], %rd44;
$L__BB41_81:
	ld.shared.u32 	%r129, [%r124+4096];
	setp.eq.s32 	%p82, %r129, 0;
	@%p82 bra 	$L__BB41_83;
	cvt.u32.u64 	%r387, %rd5;
	shl.b32 	%r388, %r510, 8;
	add.s32 	%r389, %r388, %r387;
	add.s32 	%r390, %r389, 1024;
	mul.wide.u32 	%rd46, %r390, 8;
	add.s64 	%rd47, %rd2, %rd46;
	cvt.u64.u32 	%rd48, %r129;
	atom.global.add.u64 	%rd49, [%rd47], %rd48;
$L__BB41_83:
	ld.shared.u32 	%r130, [%r124+5120];
	setp.eq.s32 	%p83, %r130, 0;
	@%p83 bra 	$L__BB41_85;
	cvt.u32.u64 	%r391, %rd5;
	shl.b32 	%r392, %r510, 8;
	add.s32 	%r393, %r392, %r391;
	add.s32 	%r394, %r393, 1280;
	mul.wide.u32 	%rd50, %r394, 8;
	add.s64 	%rd51, %rd2, %rd50;
	cvt.u64.u32 	%rd52, %r130;
	atom.global.add.u64 	%rd53, [%rd51], %rd52;
$L__BB41_85:
	ld.shared.u32 	%r131, [%r124+6144];
	setp.eq.s32 	%p84, %r131, 0;
	@%p84 bra 	$L__BB41_87;
	cvt.u32.u64 	%r395, %rd5;
	shl.b32 	%r396, %r510, 8;
	add.s32 	%r397, %r396, %r395;
	add.s32 	%r398, %r397, 1536;
	mul.wide.u32 	%rd54, %r398, 8;
	add.s64 	%rd55, %rd2, %rd54;
	cvt.u64.u32 	%rd56, %r131;
	atom.global.add.u64 	%rd57, [%rd55], %rd56;
$L__BB41_87:
	ld.shared.u32 	%r132, [%r124+7168];
	setp.eq.s32 	%p85, %r132, 0;
	@%p85 bra 	$L__BB41_89;
	cvt.u32.u64 	%r399, %rd5;
	shl.b32 	%r400, %r510, 8;
	add.s32 	%r401, %r400, %r399;
	add.s32 	%r402, %r401, 1792;
	mul.wide.u32 	%rd58, %r402, 8;
	add.s64 	%rd59, %rd2, %rd58;
	cvt.u64.u32 	%rd60, %r132;
	atom.global.add.u64 	%rd61, [%rd59], %rd60;
$L__BB41_89:
	add.s32 	%r510, %r510, 8;
	setp.ne.s32 	%p86, %r510, %r16;
	mov.u32 	%r512, %r16;
	@%p86 bra 	$L__BB41_73;
$L__BB41_90:
	add.s32 	%r135, %r5, -1;
	setp.eq.s32 	%p87, %r3, 0;
	@%p87 bra 	$L__BB41_111;
	setp.lt.u32 	%p88, %r4, 3;
	@%p88 bra 	$L__BB41_101;
	shl.b32 	%r403, %r512, 10;
	add.s32 	%r136, %r6, %r403;
	ld.shared.u32 	%r137, [%r136];
	setp.eq.s32 	%p89, %r137, 0;
	@%p89 bra 	$L__BB41_94;
	cvt.u32.u64 	%r404, %rd5;
	shl.b32 	%r405, %r512, 8;
	add.s32 	%r406, %r405, %r404;
	mul.wide.u32 	%rd62, %r406, 8;
	add.s64 	%rd63, %rd2, %rd62;
	cvt.u64.u32 	%rd64, %r137;
	atom.global.add.u64 	%rd65, [%rd63], %rd64;
$L__BB41_94:
	ld.shared.u32 	%r138, [%r136+1024];
	setp.eq.s32 	%p90, %r138, 0;
	@%p90 bra 	$L__BB41_96;
	cvt.u32.u64 	%r407, %rd5;
	shl.b32 	%r408, %r512, 8;
	add.s32 	%r409, %r408, %r407;
	add.s32 	%r410, %r409, 256;
	mul.wide.u32 	%rd66, %r410, 8;
	add.s64 	%rd67, %rd2, %rd66;
	cvt.u64.u32 	%rd68, %r138;
	atom.global.add.u64 	%rd69, [%rd67], %rd68;
$L__BB41_96:
	ld.shared.u32 	%r139, [%r136+2048];
	setp.eq.s32 	%p91, %r139, 0;
	@%p91 bra 	$L__BB41_98;
	cvt.u32.u64 	%r411, %rd5;
	shl.b32 	%r412, %r512, 8;
	add.s32 	%r413, %r412, %r411;
	add.s32 	%r414, %r413, 512;
	mul.wide.u32 	%rd70, %r414, 8;
	add.s64 	%rd71, %rd2, %rd70;
	cvt.u64.u32 	%rd72, %r139;
	atom.global.add.u64 	%rd73, [%rd71], %rd72;
$L__BB41_98:
	ld.shared.u32 	%r140, [%r136+3072];
	setp.eq.s32 	%p92, %r140, 0;
	@%p92 bra 	$L__BB41_100;
	cvt.u32.u64 	%r415, %rd5;
	shl.b32 	%r416, %r512, 8;
	add.s32 	%r417, %r416, %r415;
	add.s32 	%r418, %r417, 768;
	mul.wide.u32 	%rd74, %r418, 8;
	add.s64 	%rd75, %rd2, %rd74;
	cvt.u64.u32 	%rd76, %r140;
	atom.global.add.u64 	%rd77, [%rd75], %rd76;
$L__BB41_100:
	add.s32 	%r512, %r512, 4;
$L__BB41_101:
	setp.eq.s32 	%p93, %r5, 0;
	@%p93 bra 	$L__BB41_111;
	setp.eq.s32 	%p94, %r135, 0;
	@%p94 bra 	$L__BB41_108;
	shl.b32 	%r419, %r512, 10;
	add.s32 	%r143, %r6, %r419;
	ld.shared.u32 	%r144, [%r143];
	setp.eq.s32 	%p95, %r144, 0;
	@%p95 bra 	$L__BB41_105;
	cvt.u32.u64 	%r420, %rd5;
	shl.b32 	%r421, %r512, 8;
	add.s32 	%r422, %r421, %r420;
	mul.wide.u32 	%rd78, %r422, 8;
	add.s64 	%rd79, %rd2, %rd78;
	cvt.u64.u32 	%rd80, %r144;
	atom.global.add.u64 	%rd81, [%rd79], %rd80;
$L__BB41_105:
	ld.shared.u32 	%r145, [%r143+1024];
	setp.eq.s32 	%p96, %r145, 0;
	@%p96 bra 	$L__BB41_107;
	cvt.u32.u64 	%r423, %rd5;
	shl.b32 	%r424, %r512, 8;
	add.s32 	%r425, %r424, %r423;
	add.s32 	%r426, %r425, 256;
	mul.wide.u32 	%rd82, %r426, 8;
	add.s64 	%rd83, %rd2, %rd82;
	cvt.u64.u32 	%rd84, %r145;
	atom.global.add.u64 	%rd85, [%rd83], %rd84;
$L__BB41_107:
	add.s32 	%r512, %r512, 2;
$L__BB41_108:
	setp.eq.s32 	%p97, %r17, 0;
	@%p97 bra 	$L__BB41_111;
	shl.b32 	%r427, %r512, 10;
	add.s32 	%r428, %r6, %r427;
	ld.shared.u32 	%r148, [%r428];
	setp.eq.s32 	%p98, %r148, 0;
	@%p98 bra 	$L__BB41_111;
	cvt.u32.u64 	%r429, %rd5;
	shl.b32 	%r430, %r512, 8;
	add.s32 	%r431, %r430, %r429;
	mul.wide.u32 	%rd86, %r431, 8;
	add.s64 	%rd87, %rd2, %rd86;
	cvt.u64.u32 	%rd88, %r148;
	atom.global.add.u64 	%rd89, [%rd87], %rd88;
$L__BB41_111:
	cvt.u32.u64 	%r432, %rd5;
	setp.gt.u32 	%p99, %r432, 127;
	@%p99 bra 	$L__BB41_152;
	setp.lt.u32 	%p100, %r1, 7;
	mov.b32 	%r516, 0;
	@%p100 bra 	$L__BB41_131;
	mov.b32 	%r514, 0;
$L__BB41_114:
	.pragma "nounroll";
	shl.b32 	%r436, %r514, 10;
	add.s32 	%r150, %r6, %r436;
	ld.shared.u32 	%r151, [%r150+512];
	setp.eq.s32 	%p101, %r151, 0;
	shl.b32 	%r437, %r514, 8;
	add.s32 	%r438, %r437, %r432;
	mul.wide.u32 	%rd90, %r438, 8;
	add.s64 	%rd15, %rd2, %rd90;
	@%p101 bra 	$L__BB41_116;
	cvt.u64.u32 	%rd91, %r151;
	atom.global.add.u64 	%rd92, [%rd15+1024], %rd91;
$L__BB41_116:
	ld.shared.u32 	%r152, [%r150+1536];
	setp.eq.s32 	%p102, %r152, 0;
	@%p102 bra 	$L__BB41_118;
	cvt.u64.u32 	%rd93, %r152;
	atom.global.add.u64 	%rd94, [%rd15+3072], %rd93;
$L__BB41_118:
	ld.shared.u32 	%r153, [%r150+2560];
	setp.eq.s32 	%p103, %r153, 0;
	@%p103 bra 	$L__BB41_120;
	cvt.u64.u32 	%rd95, %r153;
	atom.global.add.u64 	%rd96, [%rd15+5120], %rd95;
$L__BB41_120:
	ld.shared.u32 	%r154, [%r150+3584];
	setp.eq.s32 	%p104, %r154, 0;
	@%p104 bra 	$L__BB41_122;
	cvt.u64.u32 	%rd97, %r154;
	atom.global.add.u64 	%rd98, [%rd15+7168], %rd97;
$L__BB41_122:
	ld.shared.u32 	%r155, [%r150+4608];
	setp.eq.s32 	%p105, %r155, 0;
	@%p105 bra 	$L__BB41_124;
	cvt.u64.u32 	%rd99, %r155;
	atom.global.add.u64 	%rd100, [%rd15+9216], %rd99;
$L__BB41_124:
	ld.shared.u32 	%r156, [%r150+5632];
	setp.eq.s32 	%p106, %r156, 0;
	@%p106 bra 	$L__BB41_126;
	cvt.u64.u32 	%rd101, %r156;
	atom.global.add.u64 	%rd102, [%rd15+11264], %rd101;
$L__BB41_126:
	ld.shared.u32 	%r157, [%r150+6656];
	setp.eq.s32 	%p107, %r157, 0;
	@%p107 bra 	$L__BB41_128;
	cvt.u64.u32 	%rd103, %r157;
	atom.global.add.u64 	%rd104, [%rd15+13312], %rd103;
$L__BB41_128:
	ld.shared.u32 	%r158, [%r150+7680];
	setp.eq.s32 	%p108, %r158, 0;
	@%p108 bra 	$L__BB41_130;
	cvt.u64.u32 	%rd105, %r158;
	atom.global.add.u64 	%rd106, [%rd15+15360], %rd105;
$L__BB41_130:
	add.s32 	%r514, %r514, 8;
	setp.ne.s32 	%p109, %r514, %r16;
	mov.u32 	%r516, %r16;
	@%p109 bra 	$L__BB41_114;
$L__BB41_131:
	setp.eq.s32 	%p110, %r3, 0;
	@%p110 bra 	$L__BB41_152;
	setp.lt.u32 	%p111, %r4, 3;
	@%p111 bra 	$L__BB41_142;
	shl.b32 	%r439, %r516, 10;
	add.s32 	%r161, %r6, %r439;
	ld.shared.u32 	%r162, [%r161+512];
	setp.eq.s32 	%p112, %r162, 0;
	@%p112 bra 	$L__BB41_135;
	shl.b32 	%r441, %r516, 8;
	add.s32 	%r442, %r441, %r432;
	mul.wide.u32 	%rd107, %r442, 8;
	add.s64 	%rd108, %rd2, %rd107;
	cvt.u64.u32 	%rd109, %r162;
	atom.global.add.u64 	%rd110, [%rd108+1024], %rd109;
$L__BB41_135:
	ld.shared.u32 	%r163, [%r161+1536];
	setp.eq.s32 	%p113, %r163, 0;
	@%p113 bra 	$L__BB41_137;
	shl.b32 	%r444, %r516, 8;
	add.s32 	%r445, %r444, %r432;
	add.s32 	%r446, %r445, 256;
	mul.wide.u32 	%rd111, %r446, 8;
	add.s64 	%rd112, %rd2, %rd111;
	cvt.u64.u32 	%rd113, %r163;
	atom.global.add.u64 	%rd114, [%rd112+1024], %rd113;
$L__BB41_137:
	ld.shared.u32 	%r164, [%r161+2560];
	setp.eq.s32 	%p114, %r164, 0;
	@%p114 bra 	$L__BB41_139;
	shl.b32 	%r448, %r516, 8;
	add.s32 	%r449, %r448, %r432;
	add.s32 	%r450, %r449, 512;
	mul.wide.u32 	%rd115, %r450, 8;
	add.s64 	%rd116, %rd2, %rd115;
	cvt.u64.u32 	%rd117, %r164;
	atom.global.add.u64 	%rd118, [%rd116+1024], %rd117;
$L__BB41_139:
	ld.shared.u32 	%r165, [%r161+3584];
	setp.eq.s32 	%p115, %r165, 0;
	@%p115 bra 	$L__BB41_141;
	shl.b32 	%r452, %r516, 8;
	add.s32 	%r453, %r452, %r432;
	add.s32 	%r454, %r453, 768;
	mul.wide.u32 	%rd119, %r454, 8;
	add.s64 	%rd120, %rd2, %rd119;
	cvt.u64.u32 	%rd121, %r165;
	atom.global.add.u64 	%rd122, [%rd120+1024], %rd121;
$L__BB41_141:
	add.s32 	%r516, %r516, 4;
$L__BB41_142:
	setp.eq.s32 	%p116, %r5, 0;
	@%p116 bra 	$L__BB41_152;
	setp.eq.s32 	%p117, %r135, 0;
	@%p117 bra 	$L__BB41_149;
	shl.b32 	%r455, %r516, 10;
	add.s32 	%r168, %r6, %r455;
	ld.shared.u32 	%r169, [%r168+512];
	setp.eq.s32 	%p118, %r169, 0;
	@%p118 bra 	$L__BB41_146;
	shl.b32 	%r457, %r516, 8;
	add.s32 	%r458, %r457, %r432;
	mul.wide.u32 	%rd123, %r458, 8;
	add.s64 	%rd124, %rd2, %rd123;
	cvt.u64.u32 	%rd125, %r169;
	atom.global.add.u64 	%rd126, [%rd124+1024], %rd125;
$L__BB41_146:
	ld.shared.u32 	%r170, [%r168+1536];
	setp.eq.s32 	%p119, %r170, 0;
	@%p119 bra 	$L__BB41_148;
	shl.b32 	%r460, %r516, 8;
	add.s32 	%r461, %r460, %r432;
	add.s32 	%r462, %r461, 256;
	mul.wide.u32 	%rd127, %r462, 8;
	add.s64 	%rd128, %rd2, %rd127;
	cvt.u64.u32 	%rd129, %r170;
	atom.global.add.u64 	%rd130, [%rd128+1024], %rd129;
$L__BB41_148:
	add.s32 	%r516, %r516, 2;
$L__BB41_149:
	setp.eq.s32 	%p120, %r17, 0;
	@%p120 bra 	$L__BB41_152;
	shl.b32 	%r463, %r516, 10;
	add.s32 	%r464, %r6, %r463;
	ld.shared.u32 	%r173, [%r464+512];
	setp.eq.s32 	%p121, %r173, 0;
	@%p121 bra 	$L__BB41_152;
	shl.b32 	%r466, %r516, 8;
	add.s32 	%r467, %r466, %r432;
	mul.wide.u32 	%rd131, %r467, 8;
	add.s64 	%rd132, %rd2, %rd131;
	cvt.u64.u32 	%rd133, %r173;
	atom.global.add.u64 	%rd134, [%rd132+1024], %rd133;
$L__BB41_152:
	bar.sync 	0;
	add.s64 	%rd135, %rd135, 1;
	setp.ne.s64 	%p122, %rd135, %rd6;
	@%p122 bra 	$L__BB41_2;
$L__BB41_153:
	ret;

}
	// .globl	_ZN3cub18CUB_300001_SM_10006detail10radix_sort33DeviceRadixSortExclusiveSumKernelINS1_5radix10policy_hubIfNS0_8NullTypeEyE10Policy1000EyEEvPT0_
.visible .entry _ZN3cub18CUB_300001_SM_10006detail10radix_sort33DeviceRadixSortExclusiveSumKernelINS1_5radix10policy_hubIfNS0_8NullTypeEyE10Policy1000EyEEvPT0_(
	.param .u64 .ptr .align 1 _ZN3cub18CUB_300001_SM_10006detail10radix_sort33DeviceRadixSortExclusiveSumKernelINS1_5radix10policy_hubIfNS0_8NullTypeEyE10Policy1000EyEEvPT0__param_0
)
{
	.reg .pred 	%p<4>;
	.reg .b32 	%r<28>;
	.reg .b64 	%rd<54>;
	// demoted variable
	.shared .align 16 .b8 _ZZN3cub18CUB_300001_SM_10006detail10radix_sort33DeviceRadixSortExclusiveSumKernelINS1_5radix10policy_hubIfNS0_8NullTypeEyE10Policy1000EyEEvPT0_E12temp_storage[2336];
	ld.param.u64 	%rd5, [_ZN3cub18CUB_300001_SM_10006detail10radix_sort33DeviceRadixSortExclusiveSumKernelINS1_5radix10policy_hubIfNS0_8NullTypeEyE10Policy1000EyEEvPT0__param_0];
	cvta.to.global.u64 	%rd6, %rd5;
	mov.u32 	%r3, %ctaid.x;
	shl.b32 	%r4, %r3, 8;
	mov.u32 	%r1, %tid.x;
	setp.gt.u32 	%p1, %r1, 255;
	add.s32 	%r5, %r4, %r1;
	mul.wide.s32 	%rd7, %r5, 8;
	add.s64 	%rd1, %rd6, %rd7;
	@%p1 bra 	$L__BB42_2;
	ld.global.u64 	%rd53, [%rd1];
$L__BB42_2:
	shr.u32 	%r6, %r1, 3;
	add.s32 	%r7, %r6, %r1;
	shl.b32 	%r8, %r7, 3;
	mov.u32 	%r9, _ZZN3cub18CUB_300001_SM_10006detail10radix_sort33DeviceRadixSortExclusiveSumKernelINS1_5radix10policy_hubIfNS0_8NullTypeEyE10Policy1000EyEEvPT0_E12temp_storage;
	add.s32 	%r10, %r9, %r8;
	add.s32 	%r2, %r10, 16;
	st.shared.u64 	[%r10+16], %rd53;
	bar.sync 	0;
	setp.gt.u32 	%p2, %r1, 31;
	@%p2 bra 	$L__BB42_4;
	mad.lo.s32 	%r27, %r1, 72, %r9;
	ld.shared.u64 	%rd23, [%r27+16];
	ld.shared.u64 	%rd24, [%r27+24];
	ld.shared.u64 	%rd25, [%r27+32];
	ld.shared.u64 	%rd26, [%r27+40];
	ld.shared.u64 	%rd27, [%r27+48];
	ld.shared.u64 	%rd28, [%r27+56];
	ld.shared.u64 	%rd29, [%r27+64];
	ld.shared.u64 	%rd30, [%r27+72];
	add.s64 	%rd31, %rd24, %rd23;
	add.s64 	%rd32, %rd31, %rd25;
	add.s64 	%rd33, %rd32, %rd26;
	add.s64 	%rd34, %rd33, %rd27;
	add.s64 	%rd35, %rd34, %rd28;
	add.s64 	%rd36, %rd35, %rd29;
	add.s64 	%rd10, %rd36, %rd30;
	mov.b32 	%r11, 1;
	mov.b32 	%r24, 0;
	mov.b32 	%r25, -1;
	// begin inline asm
	{  .reg .u64 r0;  .reg .u32 lo;  .reg .u32 hi;  .reg .pred p;  mov.b64 {lo, hi}, %rd10;  shfl.sync.up.b32 lo|p, lo, %r11, %r24, %r25;  shfl.sync.up.b32 hi|p, hi, %r11, %r24, %r25;  mov.b64 r0, {lo, hi};  @p add.u64 r0, r0, %rd10;  mov.u64 %rd8, r0;}
	// end inline asm
	mov.b32 	%r14, 2;
	// begin inline asm
	{  .reg .u64 r0;  .reg .u32 lo;  .reg .u32 hi;  .reg .pred p;  mov.b64 {lo, hi}, %rd8;  shfl.sync.up.b32 lo|p, lo, %r14, %r24, %r25;  shfl.sync.up.b32 hi|p, hi, %r14, %r24, %r25;  mov.b64 r0, {lo, hi};  @p add.u64 r0, r0, %rd8;  mov.u64 %rd11, r0;}
	// end inline asm
	mov.b32 	%r17, 4;
	// begin inline asm
	{  .reg .u64 r0;  .reg .u32 lo;  .reg .u32 hi;  .reg .pred p;  mov.b64 {lo, hi}, %rd11;  shfl.sync.up.b32 lo|p, lo, %r17, %r24, %r25;  shfl.sync.up.b32 hi|p, hi, %r17, %r24, %r25;  mov.b64 r0, {lo, hi};  @p add.u64 r0, r0, %rd11;  mov.u64 %rd14, r0;}
	// end inline asm
	mov.b32 	%r20, 8;
	// begin inline asm
	{  .reg .u64 r0;  .reg .u32 lo;  .reg .u32 hi;  .reg .pred p;  mov.b64 {lo, hi}, %rd14;  shfl.sync.up.b32 lo|p, lo, %r20, %r24, %r25;  shfl.sync.up.b32 hi|p, hi, %r20, %r24, %r25;  mov.b64 r0, {lo, hi};  @p add.u64 r0, r0, %rd14;  mov.u64 %rd17, r0;}
	// end inline asm
	mov.b32 	%r23, 16;
	// begin inline asm
	{  .reg .u64 r0;  .reg .u32 lo;  .reg .u32 hi;  .reg .pred p;  mov.b64 {lo, hi}, %rd17;  shfl.sync.up.b32 lo|p, lo, %r23, %r24, %r25;  shfl.sync.up.b32 hi|p, hi, %r23, %r24, %r25;  mov.b64 r0, {lo, hi};  @p add.u64 r0, r0, %rd17;  mov.u64 %rd20, r0;}
	// end inline asm
	sub.s64 	%rd37, %rd20, %rd10;
	ld.shared.u64 	%rd38, [%r27+16];
	ld.shared.u64 	%rd39, [%r27+24];
	ld.shared.u64 	%rd40, [%r27+32];
	ld.shared.u64 	%rd41, [%r27+40];
	ld.shared.u64 	%rd42, [%r27+48];
	ld.shared.u64 	%rd43, [%r27+56];
	ld.shared.u64 	%rd44, [%r27+64];
	add.s64 	%rd45, %rd38, %rd37;
	add.s64 	%rd46, %rd39, %rd45;
	add.s64 	%rd47, %rd40, %rd46;
	add.s64 	%rd48, %rd41, %rd47;
	add.s64 	%rd49, %rd42, %rd48;
	add.s64 	%rd50, %rd43, %rd49;
	add.s64 	%rd51, %rd44, %rd50;
	st.shared.u64 	[%r27+16], %rd37;
	st.shared.u64 	[%r27+24], %rd45;
	st.shared.u64 	[%r27+32], %rd46;
	st.shared.u64 	[%r27+40], %rd47;
	st.shared.u64 	[%r27+48], %rd48;
	st.shared.u64 	[%r27+56], %rd49;
	st.shared.u64 	[%r27+64], %rd50;
	st.shared.u64 	[%r27+72], %rd51;
$L__BB42_4:
	setp.gt.u32 	%p3, %r1, 255;
	bar.sync 	0;
	@%p3 bra 	$L__BB42_6;
	ld.shared.u64 	%rd52, [%r2];
	st.global.u64 	[%rd1], %rd52;
$L__BB42_6:
	ret;

}
	// .globl	_ZN3cub18CUB_300001_SM_10006detail10radix_sort29DeviceRadixSortOnesweepKernelINS1_5radix10policy_hubIfNS0_8NullTypeEyE10Policy1000ELNS0_9SortOrderE0EfS6_yiiNS1_21identity_decomposer_tEEEvPT5_SC_PT3_PKSD_PT1_PKSH_PT2_PKSL_T4_iiT6_
.visible .entry _ZN3cub18CUB_300001_SM_10006detail10radix_sort29DeviceRadixSortOnesweepKernelINS1_5radix10policy_hubIfNS0_8NullTypeEyE10Policy1000ELNS0_9SortOrderE0EfS6_yiiNS1_21identity_decomposer_tEEEvPT5_SC_PT3_PKSD_PT1_PKSH_PT2_PKSL_T4_iiT6_(
	.param .u64 .ptr .align 1 _ZN3cub18CUB_300001_SM_10006detail10radix_sort29DeviceRadixSortOnesweepKernelINS1_5radix10policy_hubIfNS0_8NullTypeEyE10Policy1000ELNS0_9SortOrderE0EfS6_yiiNS1_21identity_decomposer_tEEEvPT5_SC_PT3_PKSD_PT1_PKSH_PT2_PKSL_T4_iiT6__param_0,
	.param .u64 .ptr .align 1 _ZN3cub18CUB_300001_SM_10006detail10radix_sort29DeviceRadixSortOnesweepKernelINS1_5radix10policy_hubIfNS0_8NullTypeEyE10Policy1000ELNS0_9SortOrderE0EfS6_yiiNS1_21identity_decomposer_tEEEvPT5_SC_PT3_PKSD_PT1_PKSH_PT2_PKSL_T4_iiT6__param_1,
	.param .u64 .ptr .align 1 _ZN3cub18CUB_300001_SM_10006detail10radix_sort29DeviceRadixSortOnesweepKernelINS1_5radix10policy_hubIfNS0_8NullTypeEyE10Policy1000ELNS0_9SortOrderE0EfS6_yiiNS1_21identity_decomposer_tEEEvPT5_SC_PT3_PKSD_PT1_PKSH_PT2_PKSL_T4_iiT6__param_2,
	.param .u64 .ptr .align 1 _ZN3cub18CUB_300001_SM_10006detail10radix_sort29DeviceRadixSortOnesweepKernelINS1_5radix10policy_hubIfNS0_8NullTypeEyE10Policy1000ELNS0_9SortOrderE0EfS6_yiiNS1_21identity_decomposer_tEEEvPT5_SC_PT3_PKSD_PT1_PKSH_PT2_PKSL_T4_iiT6__param_3,
	.param .u64 .ptr .align 1 _ZN3cub18CUB_300001_SM_10006detail10radix_sort29DeviceRadixSortOnesweepKernelINS1_5radix10policy_hubIfNS0_8NullTypeEyE10Policy1000ELNS0_9SortOrderE0EfS6_yiiNS1_21identity_decomposer_tEEEvPT5_SC_PT3_PKSD_PT1_PKSH_PT2_PKSL_T4_iiT6__param_4,
	.param .u64 .ptr .align 1 _ZN3cub18CUB_300001_SM_10006detail10radix_sort29DeviceRadixSortOnesweepKernelINS1_5radix10policy_hubIfNS0_8NullTypeEyE10Policy1000ELNS0_9SortOrderE0EfS6_yiiNS1_21identity_decomposer_tEEEvPT5_SC_PT3_PKSD_PT1_PKSH_PT2_PKSL_T4_iiT6__param_5,
	.param .u64 .ptr .align 1 _ZN3cub18CUB_300001_SM_10006detail10radix_sort29DeviceRadixSortOnesweepKernelINS1_5radix10policy_hubIfNS0_8NullTypeEyE10Policy1000ELNS0_9SortOrderE0EfS6_yiiNS1_21identity_decomposer_tEEEvPT5_SC_PT3_PKSD_PT1_PKSH_PT2_PKSL_T4_iiT6__param_6,
	.param .u64 .ptr .align 1 _ZN3cub18CUB_300001_SM_10006detail10radix_sort29DeviceRadixSortOnesweepKernelINS1_5radix10policy_hubIfNS0_8NullTypeEyE10Policy1000ELNS0_9SortOrderE0EfS6_yiiNS1_21identity_decomposer_tEEEvPT5_SC_PT3_PKSD_PT1_PKSH_PT2_PKSL_T4_iiT6__param_7,
	.param .u32 _ZN3cub18CUB_300001_SM_10006detail10radix_sort29DeviceRadixSortOnesweepKernelINS1_5radix10policy_hubIfNS0_8NullTypeEyE10Policy1000ELNS0_9SortOrderE0EfS6_yiiNS1_21identity_decomposer_tEEEvPT5_SC_PT3_PKSD_PT1_PKSH_PT2_PKSL_T4_iiT6__param_8,
	.param .u32 _ZN3cub18CUB_300001_SM_10006detail10radix_sort29DeviceRadixSortOnesweepKernelINS1_5radix10policy_hubIfNS0_8NullTypeEyE10Policy1000ELNS0_9SortOrderE0EfS6_yiiNS1_21identity_decomposer_tEEEvPT5_SC_PT3_PKSD_PT1_PKSH_PT2_PKSL_T4_iiT6__param_9,
	.param .u32 _ZN3cub18CUB_300001_SM_10006detail10radix_sort29DeviceRadixSortOnesweepKernelINS1_5radix10policy_hubIfNS0_8NullTypeEyE10Policy1000ELNS0_9SortOrderE0EfS6_yiiNS1_21identity_decomposer_tEEEvPT5_SC_PT3_PKSD_PT1_PKSH_PT2_PKSL_T4_iiT6__param_10,
	.param .align 1 .b8 _ZN3cub18CUB_300001_SM_10006detail10radix_sort29DeviceRadixSortOnesweepKernelINS1_5radix10policy_hubIfNS0_8NullTypeEyE10Policy1000ELNS0_9SortOrderE0EfS6_yiiNS1_21identity_decomposer_tEEEvPT5_SC_PT3_PKSD_PT1_PKSH_PT2_PKSL_T4_iiT6__param_11[1]
)
.maxntid 384
{
	.reg .pred 	%p<281>;
	.reg .b32 	%r<1853>;
	.reg .b64 	%rd<230>;
	// demoted variable
	.shared .align 16 .b8 _ZZN3cub18CUB_300001_SM_10006detail10radix_sort29DeviceRadixSortOnesweepKernelINS1_5radix10policy_hubIfNS0_8NullTypeEyE10Policy1000ELNS0_9SortOrderE0EfS6_yiiNS1_21identity_decomposer_tEEEvPT5_SC_PT3_PKSD_PT1_PKSH_PT2_PKSL_T4_iiT6_E1s[29696];
	ld.param.u64 	%rd20, [_ZN3cub18CUB_300001_SM_10006detail10radix_sort29DeviceRadixSortOnesweepKernelINS1_5radix10policy_hubIfNS0_8NullTypeEyE10Policy1000ELNS0_9SortOrderE0EfS6_yiiNS1_21identity_decomposer_tEEEvPT5_SC_PT3_PKSD_PT1_PKSH_PT2_PKSL_T4_iiT6__param_0];
	ld.param.u64 	%rd21, [_ZN3cub18CUB_300001_SM_10006detail10radix_sort29DeviceRadixSortOnesweepKernelINS1_5radix10policy_hubIfNS0_8NullTypeEyE10Policy1000ELNS0_9SortOrderE0EfS6_yiiNS1_21identity_decomposer_tEEEvPT5_SC_PT3_PKSD_PT1_PKSH_PT2_PKSL_T4_iiT6__param_1];
	ld.param.u64 	%rd24, [_ZN3cub18CUB_300001_SM_10006detail10radix_sort29DeviceRadixSortOnesweepKernelINS1_5radix10policy_hubIfNS0_8NullTypeEyE10Policy1000ELNS0_9SortOrderE0EfS6_yiiNS1_21identity_decomposer_tEEEvPT5_SC_PT3_PKSD_PT1_PKSH_PT2_PKSL_T4_iiT6__param_4];
	ld.param.u64 	%rd25, [_ZN3cub18CUB_300001_SM_10006detail10radix_sort29DeviceRadixSortOnesweepKernelINS1_5radix10policy_hubIfNS0_8NullTypeEyE10Policy1000ELNS0_9SortOrderE0EfS6_yiiNS1_21identity_decomposer_tEEEvPT5_SC_PT3_PKSD_PT1_PKSH_PT2_PKSL_T4_iiT6__param_5];
	ld.param.u32 	%r298, [_ZN3cub18CUB_300001_SM_10006detail10radix_sort29DeviceRadixSortOnesweepKernelINS1_5radix10policy_hubIfNS0_8NullTypeEyE10Policy1000ELNS0_9SortOrderE0EfS6_yiiNS1_21identity_decomposer_tEEEvPT5_SC_PT3_PKSD_PT1_PKSH_PT2_PKSL_T4_iiT6__param_9];
	ld.param.u32 	%r299, [_ZN3cub18CUB_300001_SM_10006detail10radix_sort29DeviceRadixSortOnesweepKernelINS1_5radix10policy_hubIfNS0_8NullTypeEyE10Policy1000ELNS0_9SortOrderE0EfS6_yiiNS1_21identity_decomposer_tEEEvPT5_SC_PT3_PKSD_PT1_PKSH_PT2_PKSL_T4_iiT6__param_10];
	cvta.to.global.u64 	%rd1, %rd24;
	cvta.to.global.u64 	%rd2, %rd20;
	cvta.to.global.u64 	%rd3, %rd25;
	mov.u32 	%r1, %tid.x;
	shr.u32 	%r2, %r1, 5;
	// begin inline asm
	mov.u32 %r300, %laneid;
	// end inline asm
	setp.ne.s32 	%p1, %r1, 0;
	@%p1 bra 	$L__BB43_2;
	cvta.to.global.u64 	%rd26, %rd21;
	atom.global.add.u32 	%r301, [%rd26], 1;
	st.shared.u32 	[_ZZN3cub18CUB_300001_SM_10006detail10radix_sort29DeviceRadixSortOnesweepKernelINS1_5radix10policy_hubIfNS0_8NullTypeEyE10Policy1000ELNS0_9SortOrderE0EfS6_yiiNS1_21identity_decomposer_tEEEvPT5_SC_PT3_PKSD_PT1_PKSH_PT2_PKSL_T4_iiT6_E1s+27648], %r301;
$L__BB43_2:
	ld.param.u32 	%r1757, [_ZN3cub18CUB_300001_SM_10006detail10radix_sort29DeviceRadixSortOnesweepKernelINS1_5radix10policy_hubIfNS0_8NullTypeEyE10Policy1000ELNS0_9SortOrderE0EfS6_yiiNS1_21identity_decomposer_tEEEvPT5_SC_PT3_PKSD_PT1_PKSH_PT2_PKSL_T4_iiT6__param_8];
	bar.sync 	0;
	ld.shared.u32 	%r4, [_ZZN3cub18CUB_300001_SM_10006detail10radix_sort29DeviceRadixSortOnesweepKernelINS1_5radix10policy_hubIfNS0_8NullTypeEyE10Policy1000ELNS0_9SortOrderE0EfS6_yiiNS1_21identity_decomposer_tEEEvPT5_SC_PT3_PKSD_PT1_PKSH_PT2_PKSL_T4_iiT6_E1s+27648];
	mul.lo.s32 	%r302, %r4, 6912;
	add.s32 	%r5, %r302, 6912;
	setp.gt.s32 	%p2, %r5, %r1757;
	cvt.s64.s32 	%rd4, %r302;
	@%p2 bra 	$L__BB43_4;
	and.b32  	%r303, %r1, 31;
	and.b32  	%r304, %r1, 992;
	mul.lo.s32 	%r305, %r304, 18;
	or.b32  	%r306, %r305, %r303;
	cvt.u64.u32 	%rd27, %r306;
	add.s64 	%rd28, %rd27, %rd4;
	shl.b64 	%rd29, %rd28, 2;
	add.s64 	%rd30, %rd3, %rd29;
	ld.global.u32 	%r1782, [%rd30];
	ld.global.u32 	%r1783, [%rd30+128];
	ld.global.u32 	%r1784, [%rd30+256];
	ld.global.u32 	%r1785, [%rd30+384];
	ld.global.u32 	%r1786, [%rd30+512];
	ld.global.u32 	%r1787, [%rd30+640];
	ld.global.u32 	%r1788, [%rd30+768];
	ld.global.u32 	%r1789, [%rd30+896];
	ld.global.u32 	%r1790, [%rd30+1024];
	ld.global.u32 	%r1791, [%rd30+1152];
	ld.global.u32 	%r1792, [%rd30+1280];
	ld.global.u32 	%r1793, [%rd30+1408];
	ld.global.u32 	%r1794, [%rd30+1536];
	ld.global.u32 	%r1795, [%rd30+1664];
	ld.global.u32 	%r1796, [%rd30+1792];
	ld.global.u32 	%r1797, [%rd30+1920];
	ld.global.u32 	%r1798, [%rd30+2048];
	ld.global.u32 	%r1799, [%rd30+2176];
	bra.uni 	$L__BB43_40;
$L__BB43_4:
	ld.param.u32 	%r1758, [_ZN3cub18CUB_300001_SM_10006detail10radix_sort29DeviceRadixSortOnesweepKernelINS1_5radix10policy_hubIfNS0_8NullTypeEyE10Policy1000ELNS0_9SortOrderE0EfS6_yiiNS1_21identity_decomposer_tEEEvPT5_SC_PT3_PKSD_PT1_PKSH_PT2_PKSL_T4_iiT6__param_8];
	cvt.u32.u64 	%r308, %rd4;
	sub.s32 	%r24, %r1758, %r308;
	and.b32  	%r309, %r1, 31;
	and.b32  	%r310, %r1, 992;
	mul.lo.s32 	%r311, %r310, 18;
	or.b32  	%r25, %r311, %r309;
	setp.ge.s32 	%p3, %r25, %r24;
	cvt.u64.u32 	%rd31, %r25;
	add.s64 	%rd32, %rd31, %rd4;
	shl.b64 	%rd33, %rd32, 2;
	add.s64 	%rd5, %rd3, %rd33;
	mov.b32 	%r1782, 2147483647;
	@%p3 bra 	$L__BB43_6;
	ld.global.u32 	%r1782, [%rd5];
$L__BB43_6:
	add.s32 	%r313, %r25, 32;
	setp.ge.s32 	%p4, %r313, %r24;
	mov.b32 	%r1783, 2147483647;
	@%p4 bra 	$L__BB43_8;
	ld.global.u32 	%r1783, [%rd5+128];
$L__BB43_8:
	add.s32 	%r315, %r25, 64;
	setp.ge.s32 	%p5, %r315, %r24;
	mov.b32 	%r1784, 2147483647;
	@%p5 bra 	$L__BB43_10;
	ld.global.u32 	%r1784, [%rd5+256];
$L__BB43_10:
	add.s32 	%r317, %r25, 96;
	setp.ge.s32 	%p6, %r317, %r24;
	mov.b32 	%r1785, 2147483647;
	@%p6 bra 	$L__BB43_12;
	ld.global.u32 	%r1785, [%rd5+384];
$L__BB43_12:
	add.s32 	%r319, %r25, 128;
	setp.ge.s32 	%p7, %r319, %r24;
	mov.b32 	%r1786, 2147483647;
	@%p7 bra 	$L__BB43_14;
	ld.global.u32 	%r1786, [%rd5+512];
$L__BB43_14:
	add.s32 	%r321, %r25, 160;
	setp.ge.s32 	%p8, %r321, %r24;
	mov.b32 	%r1787, 2147483647;
	@%p8 bra 	$L__BB43_16;
	ld.global.u32 	%r1787, [%rd5+640];
$L__BB43_16:
	add.s32 	%r323, %r25, 192;
	setp.ge.s32 	%p9, %r323, %r24;
	mov.b32 	%r1788, 2147483647;
	@%p9 bra 	$L__BB43_18;
	ld.global.u32 	%r1788, [%rd5+768];
$L__BB43_18:
	add.s32 	%r325, %r25, 224;
	setp.ge.s32 	%p10, %r325, %r24;
	mov.b32 	%r1789, 2147483647;
	@%p10 bra 	$L__BB43_20;
	ld.global.u32 	%r1789, [%rd5+896];
$L__BB43_20:
	add.s32 	%r327, %r25, 256;
	setp.ge.s32 	%p11, %r327, %r24;
	mov.b32 	%r1790, 2147483647;
	@%p11 bra 	$L__BB43_22;
	ld.global.u32 	%r1790, [%rd5+1024];
$L__BB43_22:
	add.s32 	%r329, %r25, 288;
	setp.ge.s32 	%p12, %r329, %r24;
	mov.b32 	%r1791, 2147483647;
	@%p12 bra 	$L__BB43_24;
	ld.global.u32 	%r1791, [%rd5+1152];
$L__BB43_24:
	add.s32 	%r331, %r25, 320;
	setp.ge.s32 	%p13, %r331, %r24;
	mov.b32 	%r1792, 2147483647;
	@%p13 bra 	$L__BB43_26;
	ld.global.u32 	%r1792, [%rd5+1280];
$L__BB43_26:
	add.s32 	%r333, %r25, 352;
	setp.ge.s32 	%p14, %r333, %r24;
	mov.b32 	%r1793, 2147483647;
	@%p14 bra 	$L__BB43_28;
	ld.global.u32 	%r1793, [%rd5+1408];
$L__BB43_28:
	add.s32 	%r335, %r25, 384;
	setp.ge.s32 	%p15, %r335, %r24;
	mov.b32 	%r1794, 2147483647;
	@%p15 bra 	$L__BB43_30;
	ld.global.u32 	%r1794, [%rd5+1536];
$L__BB43_30:
	add.s32 	%r337, %r25, 416;
	setp.ge.s32 	%p16, %r337, %r24;
	mov.b32 	%r1795, 2147483647;
	@%p16 bra 	$L__BB43_32;
	ld.global.u32 	%r1795, [%rd5+1664];
$L__BB43_32:
	add.s32 	%r339, %r25, 448;
	setp.ge.s32 	%p17, %r339, %r24;
	mov.b32 	%r1796, 2147483647;
	@%p17 bra 	$L__BB43_34;
	ld.global.u32 	%r1796, [%rd5+1792];
$L__BB43_34:
	add.s32 	%r341, %r25, 480;
	setp.ge.s32 	%p18, %r341, %r24;
	mov.b32 	%r1797, 2147483647;
	@%p18 bra 	$L__BB43_36;
	ld.global.u32 	%r1797, [%rd5+1920];
$L__BB43_36:
	add.s32 	%r343, %r25, 512;
	setp.ge.s32 	%p19, %r343, %r24;
	mov.b32 	%r1798, 2147483647;
	@%p19 bra 	$L__BB43_38;
	ld.global.u32 	%r1798, [%rd5+2048];
$L__BB43_38:
	add.s32 	%r345, %r25, 544;
	setp.ge.s32 	%p20, %r345, %r24;
	mov.b32 	%r1799, 2147483647;
	@%p20 bra 	$L__BB43_40;
	ld.global.u32 	%r1799, [%rd5+2176];
$L__BB43_40:
	setp.gt.s32 	%p21, %r1782, -1;
	selp.b32 	%r346, -2147483648, -1, %p21;
	xor.b32  	%r1813, %r346, %r1782;
	setp.gt.s32 	%p22, %r1783, -1;
	selp.b32 	%r347, -2147483648, -1, %p22;
	xor.b32  	%r1814, %r347, %r1783;
	setp.gt.s32 	%p23, %r1784, -1;
	selp.b32 	%r348, -2147483648, -1, %p23;
	xor.b32  	%r1815, %r348, %r1784;
	setp.gt.s32 	%p24, %r1785, -1;
	selp.b32 	%r349, -2147483648, -1, %p24;
	xor.b32  	%r1816, %r349, %r1785;
	setp.gt.s32 	%p25, %r1786, -1;
	selp.b32 	%r350, -2147483648, -1, %p25;
	xor.b32  	%r1817, %r350, %r1786;
	setp.gt.s32 	%p26, %r1787, -1;
	selp.b32 	%r351, -2147483648, -1, %p26;
	xor.b32  	%r1818, %r351, %r1787;
	setp.gt.s32 	%p27, %r1788, -1;
	selp.b32 	%r352, -2147483648, -1, %p27;
	xor.b32  	%r1819, %r352, %r1788;
	setp.gt.s32 	%p28, %r1789, -1;
	selp.b32 	%r353, -2147483648, -1, %p28;
	xor.b32  	%r1820, %r353, %r1789;
	setp.gt.s32 	%p29, %r1790, -1;
	selp.b32 	%r354, -2147483648, -1, %p29;
	xor.b32  	%r1821, %r354, %r1790;
	setp.gt.s32 	%p30, %r1791, -1;
	selp.b32 	%r355, -2147483648, -1, %p30;
	xor.b32  	%r1822, %r355, %r1791;
	setp.gt.s32 	%p31, %r1792, -1;
	selp.b32 	%r356, -2147483648, -1, %p31;
	xor.b32  	%r1823, %r356, %r1792;
	setp.gt.s32 	%p32, %r1793, -1;
	selp.b32 	%r357, -2147483648, -1, %p32;
	xor.b32  	%r1824, %r357, %r1793;
	setp.gt.s32 	%p33, %r1794, -1;
	selp.b32 	%r358, -2147483648, -1, %p33;
	xor.b32  	%r1825, %r358, %r1794;
	setp.gt.s32 	%p34, %r1795, -1;
	selp.b32 	%r359, -2147483648, -1, %p34;
	xor.b32  	%r1826, %r359, %r1795;
	setp.gt.s32 	%p35, %r1796, -1;
	selp.b32 	%r360, -2147483648, -1, %p35;
	xor.b32  	%r1827, %r360, %r1796;
	setp.gt.s32 	%p36, %r1797, -1;
	selp.b32 	%r361, -2147483648, -1, %p36;
	xor.b32  	%r1828, %r361, %r1797;
	setp.gt.s32 	%p37, %r1798, -1;
	selp.b32 	%r362, -2147483648, -1, %p37;
	xor.b32  	%r1829, %r362, %r1798;
	setp.gt.s32 	%p38, %r1799, -1;
	selp.b32 	%r363, -2147483648, -1, %p38;
	xor.b32  	%r1830, %r363, %r1799;
	mov.b32 	%r364, -1;
	shl.b32 	%r365, %r364, %r299;
	not.b32 	%r97, %r365;
	shl.b32 	%r366, %r2, 10;
	mov.u32 	%r367, _ZZN3cub18CUB_300001_SM_10006detail10radix_sort29DeviceRadixSortOnesweepKernelINS1_5radix10policy_hubIfNS0_8NullTypeEyE10Policy1000ELNS0_9SortOrderE0EfS6_yiiNS1_21identity_decomposer_tEEEvPT5_SC_PT3_PKSD_PT1_PKSH_PT2_PKSL_T4_iiT6_E1s;
	add.s32 	%r98, %r367, %r366;
	setp.gt.s32 	%p39, %r300, 255;
	@%p39 bra 	$L__BB43_53;
	max.s32 	%r368, %r300, 224;
	sub.s32 	%r369, %r368, %r300;
	add.s32 	%r370, %r369, 31;
	shr.u32 	%r371, %r370, 5;
	add.s32 	%r99, %r371, 1;
	and.b32  	%r100, %r99, 15;
	setp.lt.u32 	%p40, %r370, 480;
	mov.u32 	%r1803, %r300;
	@%p40 bra 	$L__BB43_44;
	and.b32  	%r372, %r99, 268435440;
	neg.s32 	%r1801, %r372;
	shl.b32 	%r374, %r300, 2;
	add.s32 	%r375, %r366, %r374;
	add.s32 	%r377, %r375, %r367;
	add.s32 	%r1800, %r377, 1024;
	mov.u32 	%r1803, %r300;
$L__BB43_43:
	.pragma "nounroll";
	mov.b32 	%r378, 0;
	st.shared.u32 	[%r1800+-1024], %r378;
	st.shared.u32 	[%r1800+-896], %r378;
	st.shared.u32 	[%r1800+-768], %r378;
	st.shared.u32 	[%r1800+-640], %r378;
	st.shared.u32 	[%r1800+-512], %r378;
	st.shared.u32 	[%r1800+-384], %r378;
	st.shared.u32 	[%r1800+-256], %r378;
	st.shared.u32 	[%r1800+-128], %r378;
	st.shared.u32 	[%r1800], %r378;
	st.shared.u32 	[%r1800+128], %r378;
	st.shared.u32 	[%r1800+256], %r378;
	st.shared.u32 	[%r1800+384], %r378;
	st.shared.u32 	[%r1800+512], %r378;
	st.shared.u32 	[%r1800+640], %r378;
	st.shared.u32 	[%r1800+768], %r378;
	st.shared.u32 	[%r1800+896], %r378;
	add.s32 	%r1803, %r1803, 512;
	add.s32 	%r1801, %r1801, 16;
	add.s32 	%r1800, %r1800, 2048;
	setp.ne.s32 	%p41, %r1801, 0;
	@%p41 bra 	$L__BB43_43;
$L__BB43_44:
	setp.eq.s32 	%p42, %r100, 0;
	@%p42 bra 	$L__BB43_53;
	and.b32  	%r110, %r99, 7;
	setp.lt.u32 	%p43, %r100, 8;
	@%p43 bra 	$L__BB43_47;
	shl.b32 	%r379, %r1803, 2;
	add.s32 	%r380, %r98, %r379;
	mov.b32 	%r381, 0;
	st.shared.u32 	[%r380], %r381;
	st.shared.u32 	[%r380+128], %r381;
	st.shared.u32 	[%r380+256], %r381;
	st.shared.u32 	[%r380+384], %r381;
	st.shared.u32 	[%r380+512], %r381;
	st.shared.u32 	[%r380+640], %r381;
	st.shared.u32 	[%r380+768], %r381;
	st.shared.u32 	[%r380+896], %r381;
	add.s32 	%r1803, %r1803, 256;
$L__BB43_47:
	setp.eq.s32 	%p44, %r110, 0;
	@%p44 bra 	$L__BB43_53;
	and.b32  	%r113, %r99, 3;
	setp.lt.u32 	%p45, %r110, 4;
	@%p45 bra 	$L__BB43_50;
	shl.b32 	%r382, %r1803, 2;
	add.s32 	%r383, %r98, %r382;
	mov.b32 	%r384, 0;
	st.shared.u32 	[%r383], %r384;
	st.shared.u32 	[%r383+128], %r384;
	st.shared.u32 	[%r383+256], %r384;
	st.shared.u32 	[%r383+384], %r384;
	add.s32 	%r1803, %r1803, 128;
$L__BB43_50:
	setp.eq.s32 	%p46, %r113, 0;
	@%p46 bra 	$L__BB43_53;
	shl.b32 	%r386, %r1803, 2;
	add.s32 	%r387, %r366, %r386;
	add.s32 	%r1807, %r367, %r387;
	neg.s32 	%r1806, %r113;
$L__BB43_52:
	.pragma "nounroll";
	mov.b32 	%r389, 0;
	st.shared.u32 	[%r1807], %r389;
	add.s32 	%r1807, %r1807, 128;
	add.s32 	%r1806, %r1806, 1;
	setp.ne.s32 	%p47, %r1806, 0;
	@%p47 bra 	$L__BB43_52;
$L__BB43_53:
	bar.warp.sync 	-1;
	setp.eq.s32 	%p48, %r1813, 2147483647;
	selp.b32 	%r391, -2147483648, %r1813, %p48;
	shr.u32 	%r392, %r391, %r298;
	and.b32  	%r122, %r392, %r97;
	shl.b32 	%r393, %r122, 2;
	add.s32 	%r394, %r98, %r393;
	atom.shared.add.u32 	%r395, [%r394], 1;
	setp.eq.s32 	%p49, %r1814, 2147483647;
	selp.b32 	%r396, -2147483648, %r1814, %p49;
	shr.u32 	%r397, %r396, %r298;
	and.b32  	%r398, %r397, %r97;
	shl.b32 	%r399, %r398, 2;
	add.s32 	%r400, %r98, %r399;
	atom.shared.add.u32 	%r401, [%r400], 1;
	setp.eq.s32 	%p50, %r1815, 2147483647;
	selp.b32 	%r402, -2147483648, %r1815, %p50;
	shr.u32 	%r403, %r402, %r298;
	and.b32  	%r404, %r403, %r97;
	shl.b32 	%r405, %r404, 2;
	add.s32 	%r406, %r98, %r405;
	atom.shared.add.u32 	%r407, [%r406], 1;
	setp.eq.s32 	%p51, %r1816, 2147483647;
	selp.b32 	%r408, -2147483648, %r1816, %p51;
	shr.u32 	%r409, %r408, %r298;
	and.b32  	%r410, %r409, %r97;
	shl.b32 	%r411, %r410, 2;
	add.s32 	%r412, %r98, %r411;
	atom.shared.add.u32 	%r413, [%r412], 1;
	setp.eq.s32 	%p52, %r1817, 2147483647;
	selp.b32 	%r414, -2147483648, %r1817, %p52;
	shr.u32 	%r415, %r414, %r298;
	and.b32  	%r416, %r415, %r97;
	shl.b32 	%r417, %r416, 2;
	add.s32 	%r418, %r98, %r417;
	atom.shared.add.u32 	%r419, [%r418], 1;
	setp.eq.s32 	%p53, %r1818, 2147483647;
	selp.b32 	%r420, -2147483648, %r1818, %p53;
	shr.u32 	%r421, %r420, %r298;
	and.b32  	%r422, %r421, %r97;
	shl.b32 	%r423, %r422, 2;
	add.s32 	%r424, %r98, %r423;
	atom.shared.add.u32 	%r425, [%r424], 1;
	setp.eq.s32 	%p54, %r1819, 2147483647;
	selp.b32 	%r426, -2147483648, %r1819, %p54;
	shr.u32 	%r427, %r426, %r298;
	and.b32  	%r428, %r427, %r97;
	shl.b32 	%r429, %r428, 2;
	add.s32 	%r430, %r98, %r429;
	atom.shared.add.u32 	%r431, [%r430], 1;
	setp.eq.s32 	%p55, %r1820, 2147483647;
	selp.b32 	%r432, -2147483648, %r1820, %p55;
	shr.u32 	%r433, %r432, %r298;
	and.b32  	%r434, %r433, %r97;
	shl.b32 	%r435, %r434, 2;
	add.s32 	%r436, %r98, %r435;
	atom.shared.add.u32 	%r437, [%r436], 1;
	setp.eq.s32 	%p56, %r1821, 2147483647;
	selp.b32 	%r438, -2147483648, %r1821, %p56;
	shr.u32 	%r439, %r438, %r298;
	and.b32  	%r440, %r439, %r97;
	shl.b32 	%r441, %r440, 2;
	add.s32 	%r442, %r98, %r441;
	atom.shared.add.u32 	%r443, [%r442], 1;
	setp.eq.s32 	%p57, %r1822, 2147483647;
	selp.b32 	%r444, -2147483648, %r1822, %p57;
	shr.u32 	%r445, %r444, %r298;
	and.b32  	%r446, %r445, %r97;
	shl.b32 	%r447, %r446, 2;
	add.s32 	%r448, %r98, %r447;
	atom.shared.add.u32 	%r449, [%r448], 1;
	setp.eq.s32 	%p58, %r1823, 2147483647;
	selp.b32 	%r450, -2147483648, %r1823, %p58;
	shr.u32 	%r451, %r450, %r298;
	and.b32  	%r452, %r451, %r97;
	shl.b32 	%r453, %r452, 2;
	add.s32 	%r454, %r98, %r453;
	atom.shared.add.u32 	%r455, [%r454], 1;
	setp.eq.s32 	%p59, %r1824, 2147483647;
	selp.b32 	%r456, -2147483648, %r1824, %p59;
	shr.u32 	%r457, %r456, %r298;
	and.b32  	%r458, %r457, %r97;
	shl.b32 	%r459, %r458, 2;
	add.s32 	%r460, %r98, %r459;
	atom.shared.add.u32 	%r461, [%r460], 1;
	setp.eq.s32 	%p60, %r1825, 2147483647;
	selp.b32 	%r462, -2147483648, %r1825, %p60;
	shr.u32 	%r463, %r462, %r298;
	and.b32  	%r464, %r463, %r97;
	shl.b32 	%r465, %r464, 2;
	add.s32 	%r466, %r98, %r465;
	atom.shared.add.u32 	%r467, [%r466], 1;
	setp.eq.s32 	%p61, %r1826, 2147483647;
	selp.b32 	%r468, -2147483648, %r1826, %p61;
	shr.u32 	%r469, %r468, %r298;
	and.b32  	%r470, %r469, %r97;
	shl.b32 	%r471, %r470, 2;
	add.s32 	%r472, %r98, %r471;
	atom.shared.add.u32 	%r473, [%r472], 1;
	setp.eq.s32 	%p62, %r1827, 2147483647;
	selp.b32 	%r474, -2147483648, %r1827, %p62;
	shr.u32 	%r475, %r474, %r298;
	and.b32  	%r476, %r475, %r97;
	shl.b32 	%r477, %r476, 2;
	add.s32 	%r478, %r98, %r477;
	atom.shared.add.u32 	%r479, [%r478], 1;
	setp.eq.s32 	%p63, %r1828, 2147483647;
	selp.b32 	%r480, -2147483648, %r1828, %p63;
	shr.u32 	%r481, %r480, %r298;
	and.b32  	%r482, %r481, %r97;
	shl.b32 	%r483, %r482, 2;
	add.s32 	%r484, %r98, %r483;
	atom.shared.add.u32 	%r485, [%r484], 1;
	setp.eq.s32 	%p64, %r1829, 2147483647;
	selp.b32 	%r486, -2147483648, %r1829, %p64;
	shr.u32 	%r487, %r486, %r298;
	and.b32  	%r488, %r487, %r97;
	shl.b32 	%r489, %r488, 2;
	add.s32 	%r490, %r98, %r489;
	atom.shared.add.u32 	%r491, [%r490], 1;
	setp.eq.s32 	%p65, %r1830, 2147483647;
	selp.b32 	%r492, -2147483648, %r1830, %p65;
	shr.u32 	%r493, %r492, %r298;
	and.b32  	%r494, %r493, %r97;
	shl.b32 	%r495, %r494, 2;
	add.s32 	%r496, %r98, %r495;
	atom.shared.add.u32 	%r497, [%r496], 1;
	bar.sync 	0;
	setp.gt.u32 	%p66, %r1, 255;
	shl.b32 	%r498, %r1, 2;
	mov.u32 	%r499, _ZZN3cub18CUB_300001_SM_10006detail10radix_sort29DeviceRadixSortOnesweepKernelINS1_5radix10policy_hubIfNS0_8NullTypeEyE10Policy1000ELNS0_9SortOrderE0EfS6_yiiNS1_21identity_decomposer_tEEEvPT5_SC_PT3_PKSD_PT1_PKSH_PT2_PKSL_T4_iiT6_E1s;
	add.s32 	%r123, %r499, %r498;
	mov.b32 	%r1808, 0;
	@%p66 bra 	$L__BB43_55;
	ld.shared.u32 	%r500, [%r123];
	mov.b32 	%r501, 0;
	st.shared.u32 	[%r123], %r501;
	ld.shared.u32 	%r502, [%r123+1024];
	st.shared.u32 	[%r123+1024], %r500;
	add.s32 	%r503, %r502, %r500;
	ld.shared.u32 	%r504, [%r123+2048];
	st.shared.u32 	[%r123+2048], %r503;
	add.s32 	%r505, %r504, %r503;
	ld.shared.u32 	%r506, [%r123+3072];
	st.shared.u32 	[%r123+3072], %r505;
	add.s32 	%r507, %r506, %r505;
	ld.shared.u32 	%r508, [%r123+4096];
	st.shared.u32 	[%r123+4096], %r507;
	add.s32 	%r509, %r508, %r507;
	ld.shared.u32 	%r510, [%r123+5120];
	st.shared.u32 	[%r123+5120], %r509;
	add.s32 	%r511, %r510, %r509;
	ld.shared.u32 	%r512, [%r123+6144];
	st.shared.u32 	[%r123+6144], %r511;
	add.s32 	%r513, %r512, %r511;
	ld.shared.u32 	%r514, [%r123+7168];
	st.shared.u32 	[%r123+7168], %r513;
	add.s32 	%r515, %r514, %r513;
	ld.shared.u32 	%r516, [%r123+8192];
	st.shared.u32 	[%r123+8192], %r515;
	add.s32 	%r517, %r516, %r515;
	ld.shared.u32 	%r518, [%r123+9216];
	st.shared.u32 	[%r123+9216], %r517;
	add.s32 	%r519, %r518, %r517;
	ld.shared.u32 	%r520, [%r123+10240];
	st.shared.u32 	[%r123+10240], %r519;
	add.s32 	%r521, %r520, %r519;
	ld.shared.u32 	%r522, [%r123+11264];
	st.shared.u32 	[%r123+11264], %r521;
	add.s32 	%r1808, %r522, %r521;
$L__BB43_55:
	shl.b32 	%r523, %r4, 8;
	add.s32 	%r524, %r523, %r1;
	mul.wide.s32 	%rd34, %r524, 4;
	add.s64 	%rd6, %rd2, %rd34;
	@%p66 bra 	$L__BB43_57;
	or.b32  	%r525, %r1808, 1073741824;
	st.volatile.global.u32 	[%rd6], %r525;
$L__BB43_57:
	ld.param.u64 	%rd226, [_ZN3cub18CUB_300001_SM_10006detail10radix_sort29DeviceRadixSortOnesweepKernelINS1_5radix10policy_hubIfNS0_8NullTypeEyE10Policy1000ELNS0_9SortOrderE0EfS6_yiiNS1_21identity_decomposer_tEEEvPT5_SC_PT3_PKSD_PT1_PKSH_PT2_PKSL_T4_iiT6__param_3];
	setp.lt.u32 	%p68, %r1, 256;
	setp.eq.s32 	%p69, %r1808, 6912;
	and.pred  	%p70, %p68, %p69;
	selp.u32 	%r526, 1, 0, %p70;
	{ 
	.reg .pred 	%p1; 
	.reg .pred 	%p2; 
	setp.ne.u32 	%p1, %r526, 0; 
	bar.red.or.pred 	%p2, 0, %p1; 
	selp.u32 	%r527, 1, 0, %p2; 
	}
	setp.eq.s32 	%p71, %r527, 0;
	cvt.u64.u32 	%rd7, %r1;
	cvta.to.global.u64 	%rd35, %rd226;
	mul.wide.u32 	%rd36, %r1, 8;
	add.s64 	%rd8, %rd35, %rd36;
	@%p71 bra 	$L__BB43_107;
	setp.gt.u32 	%p73, %r1, %r122;
	selp.b32 	%r126, 6912, 0, %p73;
	shl.b32 	%r528, %r1, 3;
	mov.u32 	%r529, _ZZN3cub18CUB_300001_SM_10006detail10radix_sort29DeviceRadixSortOnesweepKernelINS1_5radix10policy_hubIfNS0_8NullTypeEyE10Policy1000ELNS0_9SortOrderE0EfS6_yiiNS1_21identity_decomposer_tEEEvPT5_SC_PT3_PKSD_PT1_PKSH_PT2_PKSL_T4_iiT6_E1s;
	add.s32 	%r530, %r529, %r528;
	add.s32 	%r127, %r530, 27648;
	@%p66 bra 	$L__BB43_66;
	ld.global.u64 	%rd37, [%rd8];
	cvt.u64.u32 	%rd38, %r126;
	sub.s64 	%rd228, %rd37, %rd38;
	st.shared.u64 	[%r127], %rd228;
	setp.lt.s32 	%p74, %r4, 1;
	mov.u32 	%r1812, %r1808;
	@%p74 bra 	$L__BB43_65;
	mov.b32 	%r1810, -1;
	mov.u32 	%r1809, %r4;
	mov.u32 	%r1812, %r1808;
$L__BB43_61:
	add.s32 	%r131, %r1809, -1;
	shl.b32 	%r532, %r131, 8;
	add.s32 	%r533, %r532, %r1;
	mul.wide.s32 	%rd39, %r533, 4;
	add.s64 	%rd10, %rd2, %rd39;
$L__BB43_62:
	membar.cta;
	ld.volatile.global.u32 	%r132, [%rd10];
	setp.eq.s32 	%p75, %r132, 0;
	@%p75 bra 	$L__BB43_62;
	and.b32  	%r534, %r132, 1073741823;
	add.s32 	%r1812, %r534, %r1812;
	setp.gt.s32 	%p76, %r132, -1;
	vote.sync.ballot.b32 	%r1810, %p76, %r1810;
	setp.gt.u32 	%p78, %r1809, 1;
	and.pred  	%p79, %p76, %p78;
	mov.u32 	%r1809, %r131;
	@%p79 bra 	$L__BB43_61;
	ld.shared.u64 	%rd228, [%r127];
$L__BB43_65:
	or.b32  	%r535, %r1812, -2147483648;
	st.volatile.global.u32 	[%rd6], %r535;
	sub.s32 	%r536, %r1812, %r1808;
	cvt.s64.s32 	%rd40, %r536;
	add.s64 	%rd41, %rd228, %rd40;
	st.shared.u64 	[%r127], %rd41;
$L__BB43_66:
	ld.param.u32 	%r1759, [_ZN3cub18CUB_300001_SM_10006detail10radix_sort29DeviceRadixSortOnesweepKernelINS1_5radix10policy_hubIfNS0_8NullTypeEyE10Policy1000ELNS0_9SortOrderE0EfS6_yiiNS1_21identity_decomposer_tEEEvPT5_SC_PT3_PKSD_PT1_PKSH_PT2_PKSL_T4_iiT6__param_8];
	ld.param.u64 	%rd222, [_ZN3cub18CUB_300001_SM_10006detail10radix_sort29DeviceRadixSortOnesweepKernelINS1_5radix10policy_hubIfNS0_8NullTypeEyE10Policy1000ELNS0_9SortOrderE0EfS6_yiiNS1_21identity_decomposer_tEEEvPT5_SC_PT3_PKSD_PT1_PKSH_PT2_PKSL_T4_iiT6__param_2];
	setp.lt.s32 	%p81, %r5, %r1759;
	setp.eq.s64 	%p82, %rd222, 0;
	or.pred  	%p83, %p82, %p81;
	or.pred  	%p84, %p66, %p83;
	@%p84 bra 	$L__BB43_68;
	ld.param.u64 	%rd223, [_ZN3cub18CUB_300001_SM_10006detail10radix_sort29DeviceRadixSortOnesweepKernelINS1_5radix10policy_hubIfNS0_8NullTypeEyE10Policy1000ELNS0_9SortOrderE0EfS6_yiiNS1_21identity_decomposer_tEEEvPT5_SC_PT3_PKSD_PT1_PKSH_PT2_PKSL_T4_iiT6__param_2];
	ld.shared.u64 	%rd42, [%r127];
	cvt.u64.u32 	%rd43, %r126;
	cvt.s64.s32 	%rd44, %r1808;
	add.s64 	%rd45, %rd43, %rd44;
	add.s64 	%rd46, %rd45, %rd42;
	cvta.to.global.u64 	%rd47, %rd223;
	shl.b64 	%rd48, %rd7, 3;
	add.s64 	%rd49, %rd47, %rd48;
	st.global.u64 	[%rd49], %rd46;
$L__BB43_68:
	ld.param.u32 	%r1760, [_ZN3cub18CUB_300001_SM_10006detail10radix_sort29DeviceRadixSortOnesweepKernelINS1_5radix10policy_hubIfNS0_8NullTypeEyE10Policy1000ELNS0_9SortOrderE0EfS6_yiiNS1_21identity_decomposer_tEEEvPT5_SC_PT3_PKSD_PT1_PKSH_PT2_PKSL_T4_iiT6__param_8];
	setp.gt.s32 	%p85, %r5, %r1760;
	bar.sync 	0;
	shl.b32 	%r537, %r122, 3;
	mov.u32 	%r538, _ZZN3cub18CUB_300001_SM_10006detail10radix_sort29DeviceRadixSortOnesweepKernelINS1_5radix10policy_hubIfNS0_8NullTypeEyE10Policy1000ELNS0_9SortOrderE0EfS6_yiiNS1_21identity_decomposer_tEEEvPT5_SC_PT3_PKSD_PT1_PKSH_PT2_PKSL_T4_iiT6_E1s;
	add.s32 	%r539, %r538, %r537;
	ld.shared.u64 	%rd13, [%r539+27648];
	setp.gt.s32 	%p86, %r1813, -1;
	selp.b32 	%r540, -1, -2147483648, %p86;
	xor.b32  	%r1813, %r540, %r1813;
	setp.gt.s32 	%p87, %r1814, -1;
	selp.b32 	%r541, -1, -2147483648, %p87;
	xor.b32  	%r1814, %r541, %r1814;
	setp.gt.s32 	%p88, %r1815, -1;
	selp.b32 	%r542, -1, -2147483648, %p88;
	xor.b32  	%r1815, %r542, %r1815;
	setp.gt.s32 	%p89, %r1816, -1;
	selp.b32 	%r543, -1, -2147483648, %p89;
	xor.b32  	%r1816, %r543, %r1816;
	setp.gt.s32 	%p90, %r1817, -1;
	selp.b32 	%r544, -1, -2147483648, %p90;
	xor.b32  	%r1817, %r544, %r1817;
	setp.gt.s32 	%p91, %r1818, -1;
	selp.b32 	%r545, -1, -2147483648, %p91;
	xor.b32  	%r1818, %r545, %r1818;
	setp.gt.s32 	%p92, %r1819, -1;
	selp.b32 	%r546, -1, -2147483648, %p92;
	xor.b32  	%r1819, %r546, %r1819;
	setp.gt.s32 	%p93, %r1820, -1;
	selp.b32 	%r547, -1, -2147483648, %p93;
	xor.b32  	%r1820, %r547, %r1820;
	setp.gt.s32 	%p94, %r1821, -1;
	selp.b32 	%r548, -1, -2147483648, %p94;
	xor.b32  	%r1821, %r548, %r1821;
	setp.gt.s32 	%p95, %r1822, -1;
	selp.b32 	%r549, -1, -2147483648, %p95;
	xor.b32  	%r1822, %r549, %r1822;
	setp.gt.s32 	%p96, %r1823, -1;
	selp.b32 	%r550, -1, -2147483648, %p96;
	xor.b32  	%r1823, %r550, %r1823;
	setp.gt.s32 	%p97, %r1824, -1;
	selp.b32 	%r551, -1, -2147483648, %p97;
	xor.b32  	%r1824, %r551, %r1824;
	setp.gt.s32 	%p98, %r1825, -1;
	selp.b32 	%r552, -1, -2147483648, %p98;
	xor.b32  	%r1825, %r552, %r1825;
	setp.gt.s32 	%p99, %r1826, -1;
	selp.b32 	%r553, -1, -2147483648, %p99;
	xor.b32  	%r1826, %r553, %r1826;
	setp.gt.s32 	%p100, %r1827, -1;
	selp.b32 	%r554, -1, -2147483648, %p100;
	xor.b32  	%r1827, %r554, %r1827;
	setp.gt.s32 	%p101, %r1828, -1;
	selp.b32 	%r555, -1, -2147483648, %p101;
	xor.b32  	%r1828, %r555, %r1828;
	setp.gt.s32 	%p102, %r1829, -1;
	selp.b32 	%r556, -1, -2147483648, %p102;
	xor.b32  	%r1829, %r556, %r1829;
	setp.gt.s32 	%p103, %r1830, -1;
	selp.b32 	%r557, -1, -2147483648, %p103;
	xor.b32  	%r1830, %r557, %r1830;
	@%p85 bra 	$L__BB43_70;
	and.b32  	%r558, %r1, 31;
	and.b32  	%r559, %r1, 992;
	mul.lo.s32 	%r560, %r559, 18;
	or.b32  	%r561, %r560, %r558;
	cvt.u64.u32 	%rd50, %r561;
	add.s64 	%rd51, %rd13, %rd50;
	shl.b64 	%rd52, %rd51, 2;
	add.s64 	%rd53, %rd1, %rd52;
	st.global.u32 	[%rd53], %r1813;
	st.global.u32 	[%rd53+128], %r1814;
	st.global.u32 	[%rd53+256], %r1815;
	st.global.u32 	[%rd53+384], %r1816;
	st.global.u32 	[%rd53+512], %r1817;
	st.global.u32 	[%rd53+640], %r1818;
	st.global.u32 	[%rd53+768], %r1819;
	st.global.u32 	[%rd53+896], %r1820;
	st.global.u32 	[%rd53+1024], %r1821;
	st.global.u32 	[%rd53+1152], %r1822;
	st.global.u32 	[%rd53+1280], %r1823;
	st.global.u32 	[%rd53+1408], %r1824;
	st.global.u32 	[%rd53+1536], %r1825;
	st.global.u32 	[%rd53+1664], %r1826;
	st.global.u32 	[%rd53+1792], %r1827;
	st.global.u32 	[%rd53+1920], %r1828;
	st.global.u32 	[%rd53+2048], %r1829;
	st.global.u32 	[%rd53+2176], %r1830;
	bra.uni 	$L__BB43_106;
$L__BB43_70:
	ld.param.u32 	%r1761, [_ZN3cub18CUB_300001_SM_10006detail10radix_sort29DeviceRadixSortOnesweepKernelINS1_5radix10policy_hubIfNS0_8NullTypeEyE10Policy1000ELNS0_9SortOrderE0EfS6_yiiNS1_21identity_decomposer_tEEEvPT5_SC_PT3_PKSD_PT1_PKSH_PT2_PKSL_T4_iiT6__param_8];
	mad.lo.s32 	%r154, %r4, -6912, %r1761;
	and.b32  	%r562, %r1, 31;
	and.b32  	%r563, %r1, 992;
	mul.lo.s32 	%r564, %r563, 18;
	or.b32  	%r155, %r564, %r562;
	setp.ge.s32 	%p104, %r155, %r154;
	cvt.u64.u32 	%rd54, %r155;
	add.s64 	%rd55, %rd13, %rd54;
	shl.b64 	%rd56, %rd55, 2;
	add.s64 	%rd14, %rd1, %rd56;
	@%p104 bra 	$L__BB43_72;
	st.global.u32 	[%rd14], %r1813;
$L__BB43_72:
	add.s32 	%r565, %r155, 32;
	setp.ge.s32 	%p105, %r565, %r154;
	@%p105 bra 	$L__BB43_74;
	st.global.u32 	[%rd14+128], %r1814;
$L__BB43_74:
	add.s32 	%r566, %r155, 64;
	setp.ge.s32 	%p106, %r566, %r154;
	@%p106 bra 	$L__BB43_76;
	st.global.u32 	[%rd14+256], %r1815;
$L__BB43_76:
	add.s32 	%r567, %r155, 96;
	setp.ge.s32 	%p107, %r567, %r154;
	@%p107 bra 	$L__BB43_78;
	st.global.u32 	[%rd14+384], %r1816;
$L__BB43_78:
	add.s32 	%r568, %r155, 128;
	setp.ge.s32 	%p108, %r568, %r154;
	@%p108 bra 	$L__BB43_80;
	st.global.u32 	[%rd14+512], %r1817;
$L__BB43_80:
	add.s32 	%r569, %r155, 160;
	setp.ge.s32 	%p109, %r569, %r154;
	@%p109 bra 	$L__BB43_82;
	st.global.u32 	[%rd14+640], %r1818;
$L__BB43_82:
	add.s32 	%r570, %r155, 192;
	setp.ge.s32 	%p110, %r570, %r154;
	@%p110 bra 	$L__BB43_84;
	st.global.u32 	[%rd14+768], %r1819;
$L__BB43_84:
	add.s32 	%r571, %r155, 224;
	setp.ge.s32 	%p111, %r571, %r154;
	@%p111 bra 	$L__BB43_86;
	st.global.u32 	[%rd14+896], %r1820;
$L__BB43_86:
	add.s32 	%r572, %r155, 256;
	setp.ge.s32 	%p112, %r572, %r154;
	@%p112 bra 	$L__BB43_88;
	st.global.u32 	[%rd14+1024], %r1821;
$L__BB43_88:
	add.s32 	%r573, %r155, 288;
	setp.ge.s32 	%p113, %r573, %r154;
	@%p113 bra 	$L__BB43_90;
	st.global.u32 	[%rd14+1152], %r1822;
$L__BB43_90:
	add.s32 	%r574, %r155, 320;
	setp.ge.s32 	%p114, %r574, %r154;
	@%p114 bra 	$L__BB43_92;
	st.global.u32 	[%rd14+1280], %r1823;
$L__BB43_92:
	add.s32 	%r575, %r155, 352;
	setp.ge.s32 	%p115, %r575, %r154;
	@%p115 bra 	$L__BB43_94;
	st.global.u32 	[%rd14+1408], %r1824;
$L__BB43_94:
	add.s32 	%r576, %r155, 384;
	setp.ge.s32 	%p116, %r576, %r154;
	@%p116 bra 	$L__BB43_96;
	st.global.u32 	[%rd14+1536], %r1825;
$L__BB43_96:
	add.s32 	%r577, %r155, 416;
	setp.ge.s32 	%p117, %r577, %r154;
	@%p117 bra 	$L__BB43_98;
	st.global.u32 	[%rd14+1664], %r1826;
$L__BB43_98:
	add.s32 	%r578, %r155, 448;
	setp.ge.s32 	%p118, %r578, %r154;
	@%p118 bra 	$L__BB43_100;
	st.global.u32 	[%rd14+1792], %r1827;
$L__BB43_100:
	add.s32 	%r579, %r155, 480;
	setp.ge.s32 	%p119, %r579, %r154;
	@%p119 bra 	$L__BB43_102;
	st.global.u32 	[%rd14+1920], %r1828;
$L__BB43_102:
	add.s32 	%r580, %r155, 512;
	setp.ge.s32 	%p120, %r580, %r154;
	@%p120 bra 	$L__BB43_104;
	st.global.u32 	[%rd14+2048], %r1829;
$L__BB43_104:
	add.s32 	%r581, %r155, 544;
	setp.ge.s32 	%p121, %r581, %r154;
	@%p121 bra 	$L__BB43_106;
	st.global.u32 	[%rd14+2176], %r1830;
$L__BB43_106:
	// begin inline asm
	exit;
	// end inline asm
$L__BB43_107:
	mul.hi.u32 	%r582, %r1, 357913942;
	add.s32 	%r583, %r582, %r1;
	shl.b32 	%r584, %r583, 2;
	mov.u32 	%r585, _ZZN3cub18CUB_300001_SM_10006detail10radix_sort29DeviceRadixSortOnesweepKernelINS1_5radix10policy_hubIfNS0_8NullTypeEyE10Policy1000ELNS0_9SortOrderE0EfS6_yiiNS1_21identity_decomposer_tEEEvPT5_SC_PT3_PKSD_PT1_PKSH_PT2_PKSL_T4_iiT6_E1s;
	add.s32 	%r586, %r585, %r584;
	add.s32 	%r174, %r586, 13328;
	st.shared.u32 	[%r586+13328], %r1808;
	bar.sync 	0;
	setp.gt.u32 	%p122, %r1, 31;
	@%p122 bra 	$L__BB43_109;
	mov.u32 	%r617, _ZZN3cub18CUB_300001_SM_10006detail10radix_sort29DeviceRadixSortOnesweepKernelINS1_5radix10policy_hubIfNS0_8NullTypeEyE10Policy1000ELNS0_9SortOrderE0EfS6_yiiNS1_21identity_decomposer_tEEEvPT5_SC_PT3_PKSD_PT1_PKSH_PT2_PKSL_T4_iiT6_E1s;
	mad.lo.s32 	%r618, %r1, 52, %r617;
	ld.shared.u32 	%r619, [%r618+13328];
	ld.shared.u32 	%r620, [%r618+13332];
	ld.shared.u32 	%r621, [%r618+13336];
	ld.shared.u32 	%r622, [%r618+13340];
	ld.shared.u32 	%r623, [%r618+13344];
	ld.shared.u32 	%r624, [%r618+13348];
	ld.shared.u32 	%r625, [%r618+13352];
	ld.shared.u32 	%r626, [%r618+13356];
	ld.shared.u32 	%r627, [%r618+13360];
	ld.shared.u32 	%r628, [%r618+13364];
	ld.shared.u32 	%r629, [%r618+13368];
	ld.shared.u32 	%r630, [%r618+13372];
	add.s32 	%r631, %r620, %r619;
	add.s32 	%r632, %r631, %r621;
	add.s32 	%r633, %r632, %r622;
	add.s32 	%r634, %r633, %r623;
	add.s32 	%r635, %r634, %r624;
	add.s32 	%r636, %r635, %r625;
	add.s32 	%r637, %r636, %r626;
	add.s32 	%r638, %r637, %r627;
	add.s32 	%r639, %r638, %r628;
	add.s32 	%r640, %r639, %r629;
	add.s32 	%r591, %r640, %r630;
	mov.b32 	%r589, 1;
	mov.b32 	%r614, 0;
	mov.b32 	%r616, -1;
	// begin inline asm
	{  .reg .s32 r0;  .reg .pred p;  shfl.sync.up.b32 r0|p, %r591, %r589, %r614, %r616;  @p add.s32 r0, r0, %r591;  mov.s32 %r587, r0;}
	// end inline asm
	mov.b32 	%r595, 2;
	// begin inline asm
	{  .reg .s32 r0;  .reg .pred p;  shfl.sync.up.b32 r0|p, %r587, %r595, %r614, %r616;  @p add.s32 r0, r0, %r587;  mov.s32 %r593, r0;}
	// end inline asm
	mov.b32 	%r601, 4;
	// begin inline asm
	{  .reg .s32 r0;  .reg .pred p;  shfl.sync.up.b32 r0|p, %r593, %r601, %r614, %r616;  @p add.s32 r0, r0, %r593;  mov.s32 %r599, r0;}
	// end inline asm
	mov.b32 	%r607, 8;
	// begin inline asm
	{  .reg .s32 r0;  .reg .pred p;  shfl.sync.up.b32 r0|p, %r599, %r607, %r614, %r616;  @p add.s32 r0, r0, %r599;  mov.s32 %r605, r0;}
	// end inline asm
	mov.b32 	%r613, 16;
	// begin inline asm
	{  .reg .s32 r0;  .reg .pred p;  shfl.sync.up.b32 r0|p, %r605, %r613, %r614, %r616;  @p add.s32 r0, r0, %r605;  mov.s32 %r611, r0;}
	// end inline asm
	sub.s32 	%r641, %r611, %r591;
	add.s32 	%r642, %r619, %r641;
	add.s32 	%r643, %r620, %r642;
	add.s32 	%r644, %r621, %r643;
	add.s32 	%r645, %r622, %r644;
	add.s32 	%r646, %r623, %r645;
	add.s32 	%r647, %r624, %r646;
	add.s32 	%r648, %r625, %r647;
	add.s32 	%r649, %r626, %r648;
	add.s32 	%r650, %r627, %r649;
	add.s32 	%r651, %r628, %r650;
	add.s32 	%r652, %r629, %r651;
	st.shared.u32 	[%r618+13328], %r641;
	st.shared.u32 	[%r618+13332], %r642;
	st.shared.u32 	[%r618+13336], %r643;
	st.shared.u32 	[%r618+13340], %r644;
	st.shared.u32 	[%r618+13344], %r645;
	st.shared.u32 	[%r618+13348], %r646;
	st.shared.u32 	[%r618+13352], %r647;
	st.shared.u32 	[%r618+13356], %r648;
	st.shared.u32 	[%r618+13360], %r649;
	st.shared.u32 	[%r618+13364], %r650;
	st.shared.u32 	[%r618+13368], %r651;
	st.shared.u32 	[%r618+13372], %r652;
$L__BB43_109:
	setp.gt.u32 	%p123, %r1, 255;
	bar.sync 	0;
	ld.shared.u32 	%r175, [%r174];
	@%p123 bra 	$L__BB43_111;
	shl.b32 	%r653, %r1, 2;
	mov.u32 	%r654, _ZZN3cub18CUB_300001_SM_10006detail10radix_sort29DeviceRadixSortOnesweepKernelINS1_5radix10policy_hubIfNS0_8NullTypeEyE10Policy1000ELNS0_9SortOrderE0EfS6_yiiNS1_21identity_decomposer_tEEEvPT5_SC_PT3_PKSD_PT1_PKSH_PT2_PKSL_T4_iiT6_E1s;
	add.s32 	%r655, %r654, %r653;
	ld.shared.u32 	%r656, [%r655];
	add.s32 	%r657, %r656, %r175;
	st.shared.u32 	[%r655], %r657;
	ld.shared.u32 	%r658, [%r655+1024];
	add.s32 	%r659, %r658, %r175;
	st.shared.u32 	[%r655+1024], %r659;
	ld.shared.u32 	%r660, [%r655+2048];
	add.s32 	%r661, %r660, %r175;
	st.shared.u32 	[%r655+2048], %r661;
	ld.shared.u32 	%r662, [%r655+3072];
	add.s32 	%r663, %r662, %r175;
	st.shared.u32 	[%r655+3072], %r663;
	ld.shared.u32 	%r664, [%r655+4096];
	add.s32 	%r665, %r664, %r175;
	st.shared.u32 	[%r655+4096], %r665;
	ld.shared.u32 	%r666, [%r655+5120];
	add.s32 	%r667, %r666, %r175;
	st.shared.u32 	[%r655+5120], %r667;
	ld.shared.u32 	%r668, [%r655+6144];
	add.s32 	%r669, %r668, %r175;
	st.shared.u32 	[%r655+6144], %r669;
	ld.shared.u32 	%r670, [%r655+7168];
	add.s32 	%r671, %r670, %r175;
	st.shared.u32 	[%r655+7168], %r671;
	ld.shared.u32 	%r672, [%r655+8192];
	add.s32 	%r673, %r672, %r175;
	st.shared.u32 	[%r655+8192], %r673;
	ld.shared.u32 	%r674, [%r655+9216];
	add.s32 	%r675, %r674, %r175;
	st.shared.u32 	[%r655+9216], %r675;
	ld.shared.u32 	%r676, [%r655+10240];
	add.s32 	%r677, %r676, %r175;
	st.shared.u32 	[%r655+10240], %r677;
	ld.shared.u32 	%r678, [%r655+11264];
	add.s32 	%r679, %r678, %r175;
	st.shared.u32 	[%r655+11264], %r679;
$L__BB43_111:
	bar.sync 	0;
	// begin inline asm
	mov.u32 %r680, %lanemask_le;
	// end inline asm
	setp.eq.s32 	%p124, %r1813, 2147483647;
	selp.b32 	%r706, -2147483648, %r1813, %p124;
	shr.u32 	%r707, %r706, %r298;
	and.b32  	%r703, %r707, %r97;
	mov.b32 	%r683, 1;
	// begin inline asm
	{
    .reg .pred p;
    and.b32 %r681, %r703, %r683;    setp.ne.u32 p, %r681, 0;
    vote.ballot.sync.b32 %r681, p, 0xffffffff;
    @!p not.b32 %r681, %r681;
}

	// end inline asm
	mov.b32 	%r686, 2;
	// begin inline asm
	{
    .reg .pred p;
    and.b32 %r684, %r703, %r686;    setp.ne.u32 p, %r684, 0;
    vote.ballot.sync.b32 %r684, p, 0xffffffff;
    @!p not.b32 %r684, %r684;
}

	// end inline asm
	and.b32  	%r708, %r684, %r681;
	mov.b32 	%r689, 4;
	// begin inline asm
	{
    .reg .pred p;
    and.b32 %r687, %r703, %r689;    setp.ne.u32 p, %r687, 0;
    vote.ballot.sync.b32 %r687, p, 0xffffffff;
    @!p not.b32 %r687, %r687;
}

	// end inline asm
	and.b32  	%r709, %r687, %r708;
	mov.b32 	%r692, 8;
	// begin inline asm
	{
    .reg .pred p;
    and.b32 %r690, %r703, %r692;    setp.ne.u32 p, %r690, 0;
    vote.ballot.sync.b32 %r690, p, 0xffffffff;
    @!p not.b32 %r690, %r690;
}

	// end inline asm
	and.b32  	%r710, %r690, %r709;
	mov.b32 	%r695, 16;
	// begin inline asm
	{
    .reg .pred p;
    and.b32 %r693, %r703, %r695;    setp.ne.u32 p, %r693, 0;
    vote.ballot.sync.b32 %r693, p, 0xffffffff;
    @!p not.b32 %r693, %r693;
}

	// end inline asm
	and.b32  	%r711, %r693, %r710;
	mov.b32 	%r698, 32;
	// begin inline asm
	{
    .reg .pred p;
    and.b32 %r696, %r703, %r698;    setp.ne.u32 p, %r696, 0;
    vote.ballot.sync.b32 %r696, p, 0xffffffff;
    @!p not.b32 %r696, %r696;
}

	// end inline asm
	and.b32  	%r712, %r696, %r711;
	mov.b32 	%r701, 64;
	// begin inline asm
	{
    .reg .pred p;
    and.b32 %r699, %r703, %r701;    setp.ne.u32 p, %r699, 0;
    vote.ballot.sync.b32 %r699, p, 0xffffffff;
    @!p not.b32 %r699, %r699;
}

	// end inline asm
	and.b32  	%r713, %r699, %r712;
	mov.b32 	%r704, 128;
	// begin inline asm
	{
    .reg .pred p;
    and.b32 %r702, %r703, %r704;    setp.ne.u32 p, %r702, 0;
    vote.ballot.sync.b32 %r702, p, 0xffffffff;
    @!p not.b32 %r702, %r702;
}

	// end inline asm
	and.b32  	%r714, %r702, %r713;
	clz.b32 	%r715, %r714;
	sub.s32 	%r178, 31, %r715;
	and.b32  	%r716, %r680, %r714;
	popc.b32 	%r179, %r716;
	setp.ne.s32 	%p125, %r300, %r178;
	mov.b32 	%r1831, 0;
	@%p125 bra 	$L__BB43_113;
	shl.b32 	%r717, %r703, 2;
	add.s32 	%r718, %r98, %r717;
	atom.shared.add.u32 	%r1831, [%r718], %r179;
$L__BB43_113:
	shfl.sync.idx.b32	%r744|%p126, %r1831, %r178, 31, -1;
	add.s32 	%r182, %r179, %r744;
	setp.eq.s32 	%p127, %r1814, 2147483647;
	selp.b32 	%r745, -2147483648, %r1814, %p127;
	shr.u32 	%r746, %r745, %r298;
	and.b32  	%r741, %r746, %r97;
	mov.b32 	%r721, 1;
	// begin inline asm
	{
    .reg .pred p;
    and.b32 %r719, %r741, %r721;    setp.ne.u32 p, %r719, 0;
    vote.ballot.sync.b32 %r719, p, 0xffffffff;
    @!p not.b32 %r719, %r719;
}

	// end inline asm
	mov.b32 	%r724, 2;
	// begin inline asm
	{
    .reg .pred p;
    and.b32 %r722, %r741, %r724;    setp.ne.u32 p, %r722, 0;
    vote.ballot.sync.b32 %r722, p, 0xffffffff;
    @!p not.b32 %r722, %r722;
}

	// end inline asm
	and.b32  	%r747, %r722, %r719;
	mov.b32 	%r727, 4;
	// begin inline asm
	{
    .reg .pred p;
    and.b32 %r725, %r741, %r727;    setp.ne.u32 p, %r725, 0;
    vote.ballot.sync.b32 %r725, p, 0xffffffff;
    @!p not.b32 %r725, %r725;
}

	// end inline asm
	and.b32  	%r748, %r725, %r747;
	mov.b32 	%r730, 8;
	// begin inline asm
	{
    .reg .pred p;
    and.b32 %r728, %r741, %r730;    setp.ne.u32 p, %r728, 0;
    vote.ballot.sync.b32 %r728, p, 0xffffffff;
    @!p not.b32 %r728, %r728;
}

	// end inline asm
	and.b32  	%r749, %r728, %r748;
	mov.b32 	%r733, 16;
	// begin inline asm
	{
    .reg .pred p;
    and.b32 %r731, %r741, %r733;    setp.ne.u32 p, %r731, 0;
    vote.ballot.sync.b32 %r731, p, 0xffffffff;
    @!p not.b32 %r731, %r731;
}

	// end inline asm
	and.b32  	%r750, %r731, %r749;
	mov.b32 	%r736, 32;
	// begin inline asm
	{
    .reg .pred p;
    and.b32 %r734, %r741, %r736;    setp.ne.u32 p, %r734, 0;
    vote.ballot.sync.b32 %r734, p, 0xffffffff;
    @!p not.b32 %r734, %r734;
}

	// end inline asm
	and.b32  	%r751, %r734, %r750;
	mov.b32 	%r739, 64;
	// begin inline asm
	{
    .reg .pred p;
    and.b32 %r737, %r741, %r739;    setp.ne.u32 p, %r737, 0;
    vote.ballot.sync.b32 %r737, p, 0xffffffff;
    @!p not.b32 %r737, %r737;
}

	// end inline asm
	and.b32  	%r752, %r737, %r751;
	mov.b32 	%r742, 128;
	// begin inline asm
	{
    .reg .pred p;
    and.b32 %r740, %r741, %r742;    setp.ne.u32 p, %r740, 0;
    vote.ballot.sync.b32 %r740, p, 0xffffffff;
    @!p not.b32 %r740, %r740;
}

	// end inline asm
	and.b32  	%r753, %r740, %r752;
	clz.b32 	%r754, %r753;
	sub.s32 	%r184, 31, %r754;
	and.b32  	%r755, %r680, %r753;
	popc.b32 	%r185, %r755;
	setp.ne.s32 	%p128, %r300, %r184;
	mov.b32 	%r1832, 0;
	@%p128 bra 	$L__BB43_115;
	shl.b32 	%r756, %r741, 2;
	add.s32 	%r757, %r98, %r756;
	atom.shared.add.u32 	%r1832, [%r757], %r185;
$L__BB43_115:
	shfl.sync.idx.b32	%r783|%p129, %r1832, %r184, 31, -1;
	add.s32 	%r188, %r185, %r783;
	setp.eq.s32 	%p130, %r1815, 2147483647;
	selp.b32 	%r784, -2147483648, %r1815, %p130;
	shr.u32 	%r785, %r784, %r298;
	and.b32  	%r780, %r785, %r97;
	mov.b32 	%r760, 1;
	// begin inline asm
	{
    .reg .pred p;
    and.b32 %r758, %r780, %r760;    setp.ne.u32 p, %r758, 0;
    vote.ballot.sync.b32 %r758, p, 0xffffffff;
    @!p not.b32 %r758, %r758;
}

	// end inline asm
	mov.b32 	%r763, 2;
	// begin inline asm
	{
    .reg .pred p;
    and.b32 %r761, %r780, %r763;    setp.ne.u32 p, %r761, 0;
    vote.ballot.sync.b32 %r761, p, 0xffffffff;
    @!p not.b32 %r761, %r761;
}

	// end inline asm
	and.b32  	%r786, %r761, %r758;
	mov.b32 	%r766, 4;
	// begin inline asm
	{
    .reg .pred p;
    and.b32 %r764, %r780, %r766;    setp.ne.u32 p, %r764, 0;
    vote.ballot.sync.b32 %r764, p, 0xffffffff;
    @!p not.b32 %r764, %r764;
}

	// end inline asm
	and.b32  	%r787, %r764, %r786;
	mov.b32 	%r769, 8;
	// begin inline asm
	{
    .reg .pred p;
    and.b32 %r767, %r780, %r769;    setp.ne.u32 p, %r767, 0;
    vote.ballot.sync.b32 %r767, p, 0xffffffff;
    @!p not.b32 %r767, %r767;
}

	// end inline asm
	and.b32  	%r788, %r767, %r787;
	mov.b32 	%r772, 16;
	// begin inline asm
	{
    .reg .pred p;
    and.b32 %r770, %r780, %r772;    setp.ne.u32 p, %r770, 0;
    vote.ballot.sync.b32 %r770, p, 0xffffffff;
    @!p not.b32 %r770, %r770;
}

	// end inline asm
	and.b32  	%r789, %r770, %r788;
	mov.b32 	%r775, 32;
	// begin inline asm
	{
    .reg .pred p;
    and.b32 %r773, %r780, %r775;    setp.ne.u32 p, %r773, 0;
    vote.ballot.sync.b32 %r773, p, 0xffffffff;
    @!p not.b32 %r773, %r773;
}

	// end inline asm
	and.b32  	%r790, %r773, %r789;
	mov.b32 	%r778, 64;
	// begin inline asm
	{
    .reg .pred p;
    and.b32 %r776, %r780, %r778;    setp.ne.u32 p, %r776, 0;
    vote.ballot.sync.b32 %r776, p, 0xffffffff;
    @!p not.b32 %r776, %r776;
}

	// end inline asm
	and.b32  	%r791, %r776, %r790;
	mov.b32 	%r781, 128;
	// begin inline asm
	{
    .reg .pred p;
    and.b32 %r779, %r780, %r781;    setp.ne.u32 p, %r779, 0;
    vote.ballot.sync.b32 %r779, p, 0xffffffff;
    @!p not.b32 %r779, %r779;
}

	// end inline asm
	and.b32  	%r792, %r779, %r791;
	clz.b32 	%r793, %r792;
	sub.s32 	%r190, 31, %r793;
	and.b32  	%r794, %r680, %r792;
	popc.b32 	%r191, %r794;
	setp.ne.s32 	%p131, %r300, %r190;
	mov.b32 	%r1833, 0;
	@%p131 bra 	$L__BB43_117;
	shl.b32 	%r795, %r780, 2;
	add.s32 	%r796, %r98, %r795;
	atom.shared.add.u32 	%r1833, [%r796], %r191;
$L__BB43_117:
	shfl.sync.idx.b32	%r822|%p132, %r1833, %r190, 31, -1;
	add.s32 	%r194, %r191, %r822;
	setp.eq.s32 	%p133, %r1816, 2147483647;
	selp.b32 	%r823, -2147483648, %r1816, %p133;
	shr.u32 	%r824, %r823, %r298;
	and.b32  	%r819, %r824, %r97;
	mov.b32 	%r799, 1;
	// begin inline asm
	{
    .reg .pred p;
    and.b32 %r797, %r819, %r799;    setp.ne.u32 p, %r797, 0;
    vote.ballot.sync.b32 %r797, p, 0xffffffff;
    @!p not.b32 %r797, %r797;
}

	// end inline asm
	mov.b32 	%r802, 2;
	// begin inline asm
	{
    .reg .pred p;
    and.b32 %r800, %r819, %r802;    setp.ne.u32 p, %r800, 0;
    vote.ballot.sync.b32 %r800, p, 0xffffffff;
    @!p not.b32 %r800, %r800;
}

	// end inline asm
	and.b32  	%r825, %r800, %r797;
	mov.b32 	%r805, 4;
	// begin inline asm
	{
    .reg .pred p;
    and.b32 %r803, %r819, %r805;    setp.ne.u32 p, %r803, 0;
    vote.ballot.sync.b32 %r803, p, 0xffffffff;
    @!p not.b32 %r803, %r803;
}

	// end inline asm
	and.b32  	%r826, %r803, %r825;
	mov.b32 	%r808, 8;
	// begin inline asm
	{
    .reg .pred p;
    and.b32 %r806, %r819, %r808;    setp.ne.u32 p, %r806, 0;
    vote.ballot.sync.b32 %r806, p, 0xffffffff;
    @!p not.b32 %r806, %r806;
}

	// end inline asm
	and.b32  	%r827, %r806, %r826;
	mov.b32 	%r811, 16;
	// begin inline asm
	{
    .reg .pred p;
    and.b32 %r809, %r819, %r811;    setp.ne.u32 p, %r809, 0;
    vote.ballot.sync.b32 %r809, p, 0xffffffff;
    @!p not.b32 %r809, %r809;
}

	// end inline asm
	and.b32  	%r828, %r809, %r827;
	mov.b32 	%r814, 32;
	// begin inline asm
	{
    .reg .pred p;
    and.b32 %r812, %r819, %r814;    setp.ne.u32 p, %r812, 0;
    vote.ballot.sync.b32 %r812, p, 0xffffffff;
    @!p not.b32 %r812, %r812;
}

	// end inline asm
	and.b32  	%r829, %r812, %r828;
	mov.b32 	%r817, 64;
	// begin inline asm
	{
    .reg .pred p;
    and.b32 %r815, %r819, %r817;    setp.ne.u32 p, %r815, 0;
    vote.ballot.sync.b32 %r815, p, 0xffffffff;
    @!p not.b32 %r815, %r815;
}

	// end inline asm
	and.b32  	%r830, %r815, %r829;
	mov.b32 	%r820, 128;
	// begin inline asm
	{
    .reg .pred p;
    and.b32 %r818, %r819, %r820;    setp.ne.u32 p, %r818, 0;
    vote.ballot.sync.b32 %r818, p, 0xffffffff;
    @!p not.b32 %r818, %r818;
}

	// end inline asm
	and.b32  	%r831, %r818, %r830;
	clz.b32 	%r832, %r831;
	sub.s32 	%r196, 31, %r832;
	and.b32  	%r833, %r680, %r831;
	popc.b32 	%r197, %r833;
	setp.ne.s32 	%p134, %r300, %r196;
	mov.b32 	%r1834, 0;
	@%p134 bra 	$L__BB43_119;
	shl.b32 	%r834, %r819, 2;
	add.s32 	%r835, %r98, %r834;
	atom.shared.add.u32 	%r1834, [%r835], %r197;
$L__BB43_119:
	shfl.sync.idx.b32	%r861|%p135, %r1834, %r196, 31, -1;
	add.s32 	%r200, %r197, %r861;
	setp.eq.s32 	%p136, %r1817, 2147483647;
	selp.b32 	%r862, -2147483648, %r1817, %p136;
	shr.u32 	%r863, %r862, %r298;
	and.b32  	%r858, %r863, %r97;
	mov.b32 	%r838, 1;
	// begin inline asm
	{
    .reg .pred p;
    and.b32 %r836, %r858, %r838;    setp.ne.u32 p, %r836, 0;
    vote.ballot.sync.b32 %r836, p, 0xffffffff;
    @!p not.b32 %r836, %r836;
}

	// end inline asm
	mov.b32 	%r841, 2;
	// begin inline asm
	{
    .reg .pred p;
    and.b32 %r839, %r858, %r841;    setp.ne.u32 p, %r839, 0;
    vote.ballot.sync.b32 %r839, p, 0xffffffff;
    @!p not.b32 %r839, %r839;
}

	// end inline asm
	and.b32  	%r864, %r839, %r836;
	mov.b32 	%r844, 4;
	// begin inline asm
	{
    .reg .pred p;
    and.b32 %r842, %r858, %r844;    setp.ne.u32 p, %r842, 0;
    vote.ballot.sync.b32 %r842, p, 0xffffffff;
    @!p not.b32 %r842, %r842;
}

	// end inline asm
	and.b32  	%r865, %r842, %r864;
	mov.b32 	%r847, 8;
	// begin inline asm
	{
    .reg .pred p;
    and.b32 %r845, %r858, %r847;    setp.ne.u32 p, %r845, 0;
    vote.ballot.sync.b32 %r845, p, 0xffffffff;
    @!p not.b32 %r845, %r845;
}

	// end inline asm
	and.b32  	%r866, %r845, %r865;
	mov.b32 	%r850, 16;
	// begin inline asm
	{
    .reg .pred p;
    and.b32 %r848, %r858, %r850;    setp.ne.u32 p, %r848, 0;
    vote.ballot.sync.b32 %r848, p, 0xffffffff;
    @!p not.b32 %r848, %r848;
}

	// end inline asm
	and.b32  	%r867, %r848, %r866;
	mov.b32 	%r853, 32;
	// begin inline asm
	{
    .reg .pred p;
    and.b32 %r851, %r858, %r853;    setp.ne.u32 p, %r851, 0;
    vote.ballot.sync.b32 %r851, p, 0xffffffff;
    @!p not.b32 %r851, %r851;
}

	// end inline asm
	and.b32  	%r868, %r851, %r867;
	mov.b32 	%r856, 64;
	// begin inline asm
	{
    .reg .pred p;
    and.b32 %r854, %r858, %r856;    setp.ne.u32 p, %r854, 0;
    vote.ballot.sync.b32 %r854, p, 0xffffffff;
    @!p not.b32 %r854, %r854;
}

	// end inline asm
	and.b32  	%r869, %r854, %r868;
	mov.b32 	%r859, 128;
	// begin inline asm
	{
    .reg .pred p;
    and.b32 %r857, %r858, %r859;    setp.ne.u32 p, %r857, 0;
    vote.ballot.sync.b32 %r857, p, 0xffffffff;
    @!p not.b32 %r857, %r857;
}

	// end inline asm
	and.b32  	%r870, %r857, %r869;
	clz.b32 	%r871, %r870;
	sub.s32 	%r202, 31, %r871;
	and.b32  	%r872, %r680, %r870;
	popc.b32 	%r203, %r872;
	setp.ne.s32 	%p137, %r300, %r202;
	mov.b32 	%r1835, 0;
	@%p137 bra 	$L__BB43_121;
	shl.b32 	%r873, %r858, 2;
	add.s32 	%r874, %r98, %r873;
	atom.shared.add.u32 	%r1835, [%r874], %r203;
$L__BB43_121:
	shfl.sync.idx.b32	%r900|%p138, %r1835, %r202, 31, -1;
	add.s32 	%r206, %r203, %r900;
	setp.eq.s32 	%p139, %r1818, 2147483647;
	selp.b32 	%r901, -2147483648, %r1818, %p139;
	shr.u32 	%r902, %r901, %r298;
	and.b32  	%r897, %r902, %r97;
	mov.b32 	%r877, 1;
	// begin inline asm
	{
    .reg .pred p;
    and.b32 %r875, %r897, %r877;    setp.ne.u32 p, %r875, 0;
    vote.ballot.sync.b32 %r875, p, 0xffffffff;
    @!p not.b32 %r875, %r875;
}

	// end inline asm
	mov.b32 	%r880, 2;
	// begin inline asm
	{
    .reg .pred p;
    and.b32 %r878, %r897, %r880;    setp.ne.u32 p, %r878, 0;
    vote.ballot.sync.b32 %r878, p, 0xffffffff;
    @!p not.b32 %r878, %r878;
}

	// end inline asm
	and.b32  	%r903, %r878, %r875;
	mov.b32 	%r883, 4;
	// begin inline asm
	{
    .reg .pred p;
    and.b32 %r881, %r897, %r883;    setp.ne.u32 p, %r881, 0;
    vote.ballot.sync.b32 %r881, p, 0xffffffff;
    @!p not.b32 %r881, %r881;
}

	// end inline asm
	and.b32  	%r904, %r881, %r903;
	mov.b32 	%r886, 8;
	// begin inline asm
	{
    .reg .pred p;
    and.b32 %r884, %r897, %r886;    setp.ne.u32 p, %r884, 0;
    vote.ballot.sync.b32 %r884, p, 0xffffffff;
    @!p not.b32 %r884, %r884;
}

	// end inline asm
	and.b32  	%r905, %r884, %r904;
	mov.b32 	%r889, 16;
	// begin inline asm
	{
    .reg .pred p;
    and.b32 %r887, %r897, %r889;    setp.ne.u32 p, %r887, 0;
    vote.ballot.sync.b32 %r887, p, 0xffffffff;
    @!p not.b32 %r887, %r887;
}

	// end inline asm
	and.b32  	%r906, %r887, %r905;
	mov.b32 	%r892, 32;
	// begin inline asm
	{
    .reg .pred p;
    and.b32 %r890, %r897, %r892;    setp.ne.u32 p, %r890, 0;
    vote.ballot.sync.b32 %r890, p, 0xffffffff;
    @!p not.b32 %r890, %r890;
}

	// end inline asm
	and.b32  	%r907, %r890, %r906;
	mov.b32 	%r895, 64;
	// begin inline asm
	{
    .reg .pred p;
    and.b32 %r893, %r897, %r895;    setp.ne.u32 p, %r893, 0;
    vote.ballot.sync.b32 %r893, p, 0xffffffff;
    @!p not.b32 %r893, %r893;
}

	// end inline asm
	and.b32  	%r908, %r893, %r907;
	mov.b32 	%r898, 128;
	// begin inline asm
	{
    .reg .pred p;
    and.b32 %r896, %r897, %r898;    setp.ne.u32 p, %r896, 0;
    vote.ballot.sync.b32 %r896, p, 0xffffffff;
    @!p not.b32 %r896, %r896;
}

	// end inline asm
	and.b32  	%r909, %r896, %r908;
	clz.b32 	%r910, %r909;
	sub.s32 	%r208, 31, %r910;
	and.b32  	%r911, %r680, %r909;
	popc.b32 	%r209, %r911;
	setp.ne.s32 	%p140, %r300, %r208;
	mov.b32 	%r1836, 0;
	@%p140 bra 	$L__BB43_123;
	shl.b32 	%r912, %r897, 2;
	add.s32 	%r913, %r98, %r912;
	atom.shared.add.u32 	%r1836, [%r913], %r209;
$L__BB43_123:
	shfl.sync.idx.b32	%r939|%p141, %r1836, %r208, 31, -1;
	add.s32 	%r212, %r209, %r939;
	setp.eq.s32 	%p142, %r1819, 2147483647;
	selp.b32 	%r940, -2147483648, %r1819, %p142;
	shr.u32 	%r941, %r940, %r298;
	and.b32  	%r936, %r941, %r97;
	mov.b32 	%r916, 1;
	// begin inline asm
	{
    .reg .pred p;
    and.b32 %r914, %r936, %r916;    setp.ne.u32 p, %r914, 0;
    vote.ballot.sync.b32 %r914, p, 0xffffffff;
    @!p not.b32 %r914, %r914;
}

	// end inline asm
	mov.b32 	%r919, 2;
	// begin inline asm
	{
    .reg .pred p;
    and.b32 %r917, %r936, %r919;    setp.ne.u32 p, %r917, 0;
    vote.ballot.sync.b32 %r917, p, 0xffffffff;
    @!p not.b32 %r917, %r917;
}

	// end inline asm
	and.b32  	%r942, %r917, %r914;
	mov.b32 	%r922, 4;
	// begin inline asm
	{
    .reg .pred p;
    and.b32 %r920, %r936, %r922;    setp.ne.u32 p, %r920, 0;
    vote.ballot.sync.b32 %r920, p, 0xffffffff;
    @!p not.b32 %r920, %r920;
}

	// end inline asm
	and.b32  	%r943, %r920, %r942;
	mov.b32 	%r925, 8;
	// begin inline asm
	{
    .reg .pred p;
    and.b32 %r923, %r936, %r925;    setp.ne.u32 p, %r923, 0;
    vote.ballot.sync.b32 %r923, p, 0xffffffff;
    @!p not.b32 %r923, %r923;
}

	// end inline asm
	and.b32  	%r944, %r923, %r943;
	mov.b32 	%r928, 16;
	// begin inline asm
	{
    .reg .pred p;
    and.b32 %r926, %r936, %r928;    setp.ne.u32 p, %r926, 0;
    vote.ballot.sync.b32 %r926, p, 0xffffffff;
    @!p not.b32 %r926, %r926;
}

	// end inline asm
	and.b32  	%r945, %r926, %r944;
	mov.b32 	%r931, 32;
	// begin inline asm
	{
    .reg .pred p;
    and.b32 %r929, %r936, %r931;    setp.ne.u32 p, %r929, 0;
    vote.ballot.sync.b32 %r929, p, 0xffffffff;
    @!p not.b32 %r929, %r929;
}

	// end inline asm
	and.b32  	%r946, %r929, %r945;
	mov.b32 	%r934, 64;
	// begin inline asm
	{
    .reg .pred p;
    and.b32 %r932, %r936, %r934;    setp.ne.u32 p, %r932, 0;
    vote.ballot.sync.b32 %r932, p, 0xffffffff;
    @!p not.b32 %r932, %r932;
}

	// end inline asm
	and.b32  	%r947, %r932, %r946;
	mov.b32 	%r937, 128;
	// begin inline asm
	{
    .reg .pred p;
    and.b32 %r935, %r936, %r937;    setp.ne.u32 p, %r935, 0;
    vote.ballot.sync.b32 %r935, p, 0xffffffff;
    @!p not.b32 %r935, %r935;
}

	// end inline asm
	and.b32  	%r948, %r935, %r947;
	clz.b32 	%r949, %r948;
	sub.s32 	%r214, 31, %r949;
	and.b32  	%r950, %r680, %r948;
	popc.b32 	%r215, %r950;
	setp.ne.s32 	%p143, %r300, %r214;
	mov.b32 	%r1837, 0;
	@%p143 bra 	$L__BB43_125;
	shl.b32 	%r951, %r936, 2;
	add.s32 	%r952, %r98, %r951;
	atom.shared.add.u32 	%r1837, [%r952], %r215;
$L__BB43_125:
	shfl.sync.idx.b32	%r978|%p144, %r1837, %r214, 31, -1;
	add.s32 	%r218, %r215, %r978;
	setp.eq.s32 	%p145, %r1820, 2147483647;
	selp.b32 	%r979, -2147483648, %r1820, %p145;
	shr.u32 	%r980, %r979, %r298;
	and.b32  	%r975, %r980, %r97;
	mov.b32 	%r955, 1;
	// begin inline asm
	{
    .reg .pred p;
    and.b32 %r953, %r975, %r955;    setp.ne.u32 p, %r953, 0;
    vote.ballot.sync.b32 %r953, p, 0xffffffff;
    @!p not.b32 %r953, %r953;
}

	// end inline asm
	mov.b32 	%r958, 2;
	// begin inline asm
	{
    .reg .pred p;
    and.b32 %r956, %r975, %r958;    setp.ne.u32 p, %r956, 0;
    vote.ballot.sync.b32 %r956, p, 0xffffffff;
    @!p not.b32 %r956, %r956;
}

	// end inline asm
	and.b32  	%r981, %r956, %r953;
	mov.b32 	%r961, 4;
	// begin inline asm
	{
    .reg .pred p;
    and.b32 %r959, %r975, %r961;    setp.ne.u32 p, %r959, 0;
    vote.ballot.sync.b32 %r959, p, 0xffffffff;
    @!p not.b32 %r959, %r959;
}

	// end inline asm
	and.b32  	%r982, %r959, %r981;
	mov.b32 	%r964, 8;
	// begin inline asm
	{
    .reg .pred p;
    and.b32 %r962, %r975, %r964;    setp.ne.u32 p, %r962, 0;
    vote.ballot.sync.b32 %r962, p, 0xffffffff;
    @!p not.b32 %r962, %r962;
}

	// end inline asm
	and.b32  	%r983, %r962, %r982;
	mov.b32 	%r967, 16;
	// begin inline asm
	{
    .reg .pred p;
    and.b32 %r965, %r975, %r967;    setp.ne.u32 p, %r965, 0;
    vote.ballot.sync.b32 %r965, p, 0xffffffff;
    @!p not.b32 %r965, %r965;
}

	// end inline asm
	and.b32  	%r984, %r965, %r983;
	mov.b32 	%r970, 32;
	// begin inline asm
	{
    .reg .pred p;
    and.b32 %r968, %r975, %r970;    setp.ne.u32 p, %r968, 0;
    vote.ballot.sync.b32 %r968, p, 0xffffffff;
    @!p not.b32 %r968, %r968;
}

	// end inline asm
	and.b32  	%r985, %r968, %r984;
	mov.b32 	%r973, 64;
	// begin inline asm
	{
    .reg .pred p;
    and.b32 %r971, %r975, %r973;    setp.ne.u32 p, %r971, 0;
    vote.ballot.sync.b32 %r971, p, 0xffffffff;
    @!p not.b32 %r971, %r971;
}

	// end inline asm
	and.b32  	%r986, %r971, %r985;
	mov.b32 	%r976, 128;
	// begin inline asm
	{
    .reg .pred p;
    and.b32 %r974, %r975, %r976;    setp.ne.u32 p, %r974, 0;
    vote.ballot.sync.b32 %r974, p, 0xffffffff;
    @!p not.b32 %r974, %r974;
}

	// end inline asm
	and.b32  	%r987, %r974, %r986;
	clz.b32 	%r988, %r987;
	sub.s32 	%r220, 31, %r988;
	and.b32  	%r989, %r680, %r987;
	popc.b32 	%r221, %r989;
	setp.ne.s32 	%p146, %r300, %r220;
	mov.b32 	%r1838, 0;
	@%p146 bra 	$L__BB43_127;
	shl.b32 	%r990, %r975, 2;
	add.s32 	%r991, %r98, %r990;
	atom.shared.add.u32 	%r1838, [%r991], %r221;
$L__BB43_127:
	shfl.sync.idx.b32	%r1017|%p147, %r1838, %r220, 31, -1;
	add.s32 	%r224, %r221, %r1017;
	setp.eq.s32 	%p148, %r1821, 2147483647;
	selp.b32 	%r1018, -2147483648, %r1821, %p148;
	shr.u32 	%r1019, %r1018, %r298;
	and.b32  	%r1014, %r1019, %r97;
	mov.b32 	%r994, 1;
	// begin inline asm
	{
    .reg .pred p;
    and.b32 %r992, %r1014, %r994;    setp.ne.u32 p, %r992, 0;
    vote.ballot.sync.b32 %r992, p, 0xffffffff;
    @!p not.b32 %r992, %r992;
}

	// end inline asm
	mov.b32 	%r997, 2;
	// begin inline asm
	{
    .reg .pred p;
    and.b32 %r995, %r1014, %r997;    setp.ne.u32 p, %r995, 0;
    vote.ballot.sync.b32 %r995, p, 0xffffffff;
    @!p not.b32 %r995, %r995;
}

	// end inline asm
	and.b32  	%r1020, %r995, %r992;
	mov.b32 	%r1000, 4;
	// begin inline asm
	{
    .reg .pred p;
    and.b32 %r998, %r1014, %r1000;    setp.ne.u32 p, %r998, 0;
    vote.ballot.sync.b32 %r998, p, 0xffffffff;
    @!p not.b32 %r998, %r998;
}

	// end inline asm
	and.b32  	%r1021, %r998, %r1020;
	mov.b32 	%r1003, 8;
	// begin inline asm
	{
    .reg .pred p;
    and.b32 %r1001, %r1014, %r1003;    setp.ne.u32 p, %r1001, 0;
    vote.ballot.sync.b32 %r1001, p, 0xffffffff;
    @!p not.b32 %r1001, %r1001;
}

	// end inline asm
	and.b32  	%r1022, %r1001, %r1021;
	mov.b32 	%r1006, 16;
	// begin inline asm
	{
    .reg .pred p;
    and.b32 %r1004, %r1014, %r1006;    setp.ne.u32 p, %r1004, 0;
    vote.ballot.sync.b32 %r1004, p, 0xffffffff;
    @!p not.b32 %r1004, %r1004;
}

	// end inline asm
	and.b32  	%r1023, %r1004, %r1022;
	mov.b32 	%r1009, 32;
	// begin inline asm
	{
    .reg .pred p;
    and.b32 %r1007, %r1014, %r1009;    setp.ne.u32 p, %r1007, 0;
    vote.ballot.sync.b32 %r1007, p, 0xffffffff;
    @!p not.b32 %r1007, %r1007;
}

	// end inline asm
	and.b32  	%r1024, %r1007, %r1023;
	mov.b32 	%r1012, 64;
	// begin inline asm
	{
    .reg .pred p;
    and.b32 %r1010, %r1014, %r1012;    setp.ne.u32 p, %r1010, 0;
    vote.ballot.sync.b32 %r1010, p, 0xffffffff;
    @!p not.b32 %r1010, %r1010;
}

	// end inline asm
	and.b32  	%r1025, %r1010, %r1024;
	mov.b32 	%r1015, 128;
	// begin inline asm
	{
    .reg .pred p;
    and.b32 %r1013, %r1014, %r1015;    setp.ne.u32 p, %r1013, 0;
    vote.ballot.sync.b32 %r1013, p, 0xffffffff;
    @!p not.b32 %r1013, %r1013;
}

	// end inline asm
	and.b32  	%r1026, %r1013, %r1025;
	clz.b32 	%r1027, %r1026;
	sub.s32 	%r226, 31, %r1027;
	and.b32  	%r1028, %r680, %r1026;
	popc.b32 	%r227, %r1028;
	setp.ne.s32 	%p149, %r300, %r226;
	mov.b32 	%r1839, 0;
	@%p149 bra 	$L__BB43_129;
	shl.b32 	%r1029, %r1014, 2;
	add.s32 	%r1030, %r98, %r1029;
	atom.shared.add.u32 	%r1839, [%r1030], %r227;
$L__BB43_129:
	shfl.sync.idx.b32	%r1056|%p150, %r1839, %r226, 31, -1;
	add.s32 	%r230, %r227, %r1056;
	setp.eq.s32 	%p151, %r1822, 2147483647;
	selp.b32 	%r1057, -2147483648, %r1822, %p151;
	shr.u32 	%r1058, %r1057, %r298;
	and.b32  	%r1053, %r1058, %r97;
	mov.b32 	%r1033, 1;
	// begin inline asm
	{
    .reg .pred p;
    and.b32 %r1031, %r1053, %r1033;    setp.ne.u32 p, %r1031, 0;
    vote.ballot.sync.b32 %r1031, p, 0xffffffff;
    @!p not.b32 %r1031, %r1031;
}

	// end inline asm
	mov.b32 	%r1036, 2;
	// begin inline asm
	{
    .reg .pred p;
    and.b32 %r1034, %r1053, %r1036;    setp.ne.u32 p, %r1034, 0;
    vote.ballot.sync.b32 %r1034, p, 0xffffffff;
    @!p not.b32 %r1034, %r1034;
}

	// end inline asm
	and.b32  	%r1059, %r1034, %r1031;
	mov.b32 	%r1039, 4;
	// begin inline asm
	{
    .reg .pred p;
    and.b32 %r1037, %r1053, %r1039;    setp.ne.u32 p, %r1037, 0;
    vote.ballot.sync.b32 %r1037, p, 0xffffffff;
    @!p not.b32 %r1037, %r1037;
}

	// end inline asm
	and.b32  	%r1060, %r1037, %r1059;
	mov.b32 	%r1042, 8;
	// begin inline asm
	{
    .reg .pred p;
    and.b32 %r1040, %r1053, %r1042;    setp.ne.u32 p, %r1040, 0;
    vote.ballot.sync.b32 %r1040, p, 0xffffffff;
    @!p not.b32 %r1040, %r1040;
}

	// end inline asm
	and.b32  	%r1061, %r1040, %r1060;
	mov.b32 	%r1045, 16;
	// begin inline asm
	{
    .reg .pred p;
    and.b32 %r1043, %r1053, %r1045;    setp.ne.u32 p, %r1043, 0;
    vote.ballot.sync.b32 %r1043, p, 0xffffffff;
    @!p not.b32 %r1043, %r1043;
}

	// end inline asm
	and.b32  	%r1062, %r1043, %r1061;
	mov.b32 	%r1048, 32;
	// begin inline asm
	{
    .reg .pred p;
    and.b32 %r1046, %r1053, %r1048;    setp.ne.u32 p, %r1046, 0;
    vote.ballot.sync.b32 %r1046, p, 0xffffffff;
    @!p not.b32 %r1046, %r1046;
}

	// end inline asm
	and.b32  	%r1063, %r1046, %r1062;
	mov.b32 	%r1051, 64;
	// begin inline asm
	{
    .reg .pred p;
    and.b32 %r1049, %r1053, %r1051;    setp.ne.u32 p, %r1049, 0;
    vote.ballot.sync.b32 %r1049, p, 0xffffffff;
    @!p not.b32 %r1049, %r1049;
}

	// end inline asm
	and.b32  	%r1064, %r1049, %r1063;
	mov.b32 	%r1054, 128;
	// begin inline asm
	{
    .reg .pred p;
    and.b32 %r1052, %r1053, %r1054;    setp.ne.u32 p, %r1052, 0;
    vote.ballot.sync.b32 %r1052, p, 0xffffffff;
    @!p not.b32 %r1052, %r1052;
}

	// end inline asm
	and.b32  	%r1065, %r1052, %r1064;
	clz.b32 	%r1066, %r1065;
	sub.s32 	%r232, 31, %r1066;
	and.b32  	%r1067, %r680, %r1065;
	popc.b32 	%r233, %r1067;
	setp.ne.s32 	%p152, %r300, %r232;
	mov.b32 	%r1840, 0;
	@%p152 bra 	$L__BB43_131;
	shl.b32 	%r1068, %r1053, 2;
	add.s32 	%r1069, %r98, %r1068;
	atom.shared.add.u32 	%r1840, [%r1069], %r233;
$L__BB43_131:
	shfl.sync.idx.b32	%r1095|%p153, %r1840, %r232, 31, -1;
	add.s32 	%r236, %r233, %r1095;
	setp.eq.s32 	%p154, %r1823, 2147483647;
	selp.b32 	%r1096, -2147483648, %r1823, %p154;
	shr.u32 	%r1097, %r1096, %r298;
	and.b32  	%r1092, %r1097, %r97;
	mov.b32 	%r1072, 1;
	// begin inline asm
	{
    .reg .pred p;
    and.b32 %r1070, %r1092, %r1072;    setp.ne.u32 p, %r1070, 0;
    vote.ballot.sync.b32 %r1070, p, 0xffffffff;
    @!p not.b32 %r1070, %r1070;
}

	// end inline asm
	mov.b32 	%r1075, 2;
	// begin inline asm
	{
    .reg .pred p;
    and.b32 %r1073, %r1092, %r1075;    setp.ne.u32 p, %r1073, 0;
    vote.ballot.sync.b32 %r1073, p, 0xffffffff;
    @!p not.b32 %r1073, %r1073;
}

	// end inline asm
	and.b32  	%r1098, %r1073, %r1070;
	mov.b32 	%r1078, 4;
	// begin inline asm
	{
    .reg .pred p;
    and.b32 %r1076, %r1092, %r1078;    setp.ne.u32 p, %r1076, 0;
    vote.ballot.sync.b32 %r1076, p, 0xffffffff;
    @!p not.b32 %r1076, %r1076;
}

	// end inline asm
	and.b32  	%r1099, %r1076, %r1098;
	mov.b32 	%r1081, 8;
	// begin inline asm
	{
    .reg .pred p;
    and.b32 %r1079, %r1092, %r1081;    setp.ne.u32 p, %r1079, 0;
    vote.ballot.sync.b32 %r1079, p, 0xffffffff;
    @!p not.b32 %r1079, %r1079;
}

	// end inline asm
	and.b32  	%r1100, %r1079, %r1099;
	mov.b32 	%r1084, 16;
	// begin inline asm
	{
    .reg .pred p;
    and.b32 %r1082, %r1092, %r1084;    setp.ne.u32 p, %r1082, 0;
    vote.ballot.sync.b32 %r1082, p, 0xffffffff;
    @!p not.b32 %r1082, %r1082;
}

	// end inline asm
	and.b32  	%r1101, %r1082, %r1100;
	mov.b32 	%r1087, 32;
	// begin inline asm
	{
    .reg .pred p;
    and.b32 %r1085, %r1092, %r1087;    setp.ne.u32 p, %r1085, 0;
    vote.ballot.sync.b32 %r1085, p, 0xffffffff;
    @!p not.b32 %r1085, %r1085;
}

	// end inline asm
	and.b32  	%r1102, %r1085, %r1101;
	mov.b32 	%r1090, 64;
	// begin inline asm
	{
    .reg .pred p;
    and.b32 %r1088, %r1092, %r1090;    setp.ne.u32 p, %r1088, 0;
    vote.ballot.sync.b32 %r1088, p, 0xffffffff;
    @!p not.b32 %r1088, %r1088;
}

	// end inline asm
	and.b32  	%r1103, %r1088, %r1102;
	mov.b32 	%r1093, 128;
	// begin inline asm
	{
    .reg .pred p;
    and.b32 %r1091, %r1092, %r1093;    setp.ne.u32 p, %r1091, 0;
    vote.ballot.sync.b32 %r1091, p, 0xffffffff;
    @!p not.b32 %r1091, %r1091;
}

	// end inline asm
	and.b32  	%r1104, %r1091, %r1103;
	clz.b32 	%r1105, %r1104;
	sub.s32 	%r238, 31, %r1105;
	and.b32  	%r1106, %r680, %r1104;
	popc.b32 	%r239, %r1106;
	setp.ne.s32 	%p155, %r300, %r238;
	mov.b32 	%r1841, 0;
	@%p155 bra 	$L__BB43_133;
	shl.b32 	%r1107, %r1092, 2;
	add.s32 	%r1108, %r98, %r1107;
	atom.shared.add.u32 	%r1841, [%r1108], %r239;
$L__BB43_133:
	shfl.sync.idx.b32	%r1134|%p156, %r1841, %r238, 31, -1;
	add.s32 	%r242, %r239, %r1134;
	setp.eq.s32 	%p157, %r1824, 2147483647;
	selp.b32 	%r1135, -2147483648, %r1824, %p157;
	shr.u32 	%r1136, %r1135, %r298;
	and.b32  	%r1131, %r1136, %r97;
	mov.b32 	%r1111, 1;
	// begin inline asm
	{
    .reg .pred p;
    and.b32 %r1109, %r1131, %r1111;    setp.ne.u32 p, %r1109, 0;
    vote.ballot.sync.b32 %r1109, p, 0xffffffff;
    @!p not.b32 %r1109, %r1109;
}

	// end inline asm
	mov.b32 	%r1114, 2;
	// begin inline asm
	{
    .reg .pred p;
    and.b32 %r1112, %r1131, %r1114;    setp.ne.u32 p, %r1112, 0;
    vote.ballot.sync.b32 %r1112, p, 0xffffffff;
    @!p not.b32 %r1112, %r1112;
}

	// end inline asm
	and.b32  	%r1137, %r1112, %r1109;
	mov.b32 	%r1117, 4;
	// begin inline asm
	{
    .reg .pred p;
    and.b32 %r1115, %r1131, %r1117;    setp.ne.u32 p, %r1115, 0;
    vote.ballot.sync.b32 %r1115, p, 0xffffffff;
    @!p not.b32 %r1115, %r1115;
}

	// end inline asm
	and.b32  	%r1138, %r1115, %r1137;
	mov.b32 	%r1120, 8;
	// begin inline asm
	{
    .reg .pred p;
    and.b32 %r1118, %r1131, %r1120;    setp.ne.u32 p, %r1118, 0;
    vote.ballot.sync.b32 %r1118, p, 0xffffffff;
    @!p not.b32 %r1118, %r1118;
}

	// end inline asm
	and.b32  	%r1139, %r1118, %r1138;
	mov.b32 	%r1123, 16;
	// begin inline asm
	{
    .reg .pred p;
    and.b32 %r1121, %r1131, %r1123;    setp.ne.u32 p, %r1121, 0;
    vote.ballot.sync.b32 %r1121, p, 0xffffffff;
    @!p not.b32 %r1121, %r1121;
}

	// end inline asm
	and.b32  	%r1140, %r1121, %r1139;
	mov.b32 	%r1126, 32;
	// begin inline asm
	{
    .reg .pred p;
    and.b32 %r1124, %r1131, %r1126;    setp.ne.u32 p, %r1124, 0;
    vote.ballot.sync.b32 %r1124, p, 0xffffffff;
    @!p not.b32 %r1124, %r1124;
}

	// end inline asm
	and.b32  	%r1141, %r1124, %r1140;
	mov.b32 	%r1129, 64;
	// begin inline asm
	{
    .reg .pred p;
    and.b32 %r1127, %r1131, %r1129;    setp.ne.u32 p, %r1127, 0;
    vote.ballot.sync.b32 %r1127, p, 0xffffffff;
    @!p not.b32 %r1127, %r1127;
}

	// end inline asm
	and.b32  	%r1142, %r1127, %r1141;
	mov.b32 	%r1132, 128;
	// begin inline asm
	{
    .reg .pred p;
    and.b32 %r1130, %r1131, %r1132;    setp.ne.u32 p, %r1130, 0;
    vote.ballot.sync.b32 %r1130, p, 0xffffffff;
    @!p not.b32 %r1130, %r1130;
}

	// end inline asm
	and.b32  	%r1143, %r1130, %r1142;
	clz.b32 	%r1144, %r1143;
	sub.s32 	%r244, 31, %r1144;
	and.b32  	%r1145, %r680, %r1143;
	popc.b32 	%r245, %r1145;
	setp.ne.s32 	%p158, %r300, %r244;
	mov.b32 	%r1842, 0;
	@%p158 bra 	$L__BB43_135;
	shl.b32 	%r1146, %r1131, 2;
	add.s32 	%r1147, %r98, %r1146;
	atom.shared.add.u32 	%r1842, [%r1147], %r245;
$L__BB43_135:
	shfl.sync.idx.b32	%r1173|%p159, %r1842, %r244, 31, -1;
	add.s32 	%r248, %r245, %r1173;
	setp.eq.s32 	%p160, %r1825, 2147483647;
	selp.b32 	%r1174, -2147483648, %r1825, %p160;
	shr.u32 	%r1175, %r1174, %r298;
	and.b32  	%r1170, %r1175, %r97;
	mov.b32 	%r1150, 1;
	// begin inline asm
	{
    .reg .pred p;
    and.b32 %r1148, %r1170, %r1150;    setp.ne.u32 p, %r1148, 0;
    vote.ballot.sync.b32 %r1148, p, 0xffffffff;
    @!p not.b32 %r1148, %r1148;
}

	// end inline asm
	mov.b32 	%r1153, 2;
	// begin inline asm
	{
    .reg .pred p;
    and.b32 %r1151, %r1170, %r1153;    setp.ne.u32 p, %r1151, 0;
    vote.ballot.sync.b32 %r1151, p, 0xffffffff;
    @!p not.b32 %r1151, %r1151;
}

	// end inline asm
	and.b32  	%r1176, %r1151, %r1148;
	mov.b32 	%r1156, 4;
	// begin inline asm
	{
    .reg .pred p;
    and.b32 %r1154, %r1170, %r1156;    setp.ne.u32 p, %r1154, 0;
    vote.ballot.sync.b32 %r1154, p, 0xffffffff;
    @!p not.b32 %r1154, %r1154;
}

	// end inline asm
	and.b32  	%r1177, %r1154, %r1176;
	mov.b32 	%r1159, 8;
	// begin inline asm
	{
    .reg .pred p;
    and.b32 %r1157, %r1170, %r1159;    setp.ne.u32 p, %r1157, 0;
    vote.ballot.sync.b32 %r1157, p, 0xffffffff;
    @!p not.b32 %r1157, %r1157;
}

	// end inline asm
	and.b32  	%r1178, %r1157, %r1177;
	mov.b32 	%r1162, 16;
	// begin inline asm
	{
    .reg .pred p;
    and.b32 %r1160, %r1170, %r1162;    setp.ne.u32 p, %r1160, 0;
    vote.ballot.sync.b32 %r1160, p, 0xffffffff;
    @!p not.b32 %r1160, %r1160;
}

	// end inline asm
	and.b32  	%r1179, %r1160, %r1178;
	mov.b32 	%r1165, 32;
	// begin inline asm
	{
    .reg .pred p;
    and.b32 %r1163, %r1170, %r1165;    setp.ne.u32 p, %r1163, 0;
    vote.ballot.sync.b32 %r1163, p, 0xffffffff;
    @!p not.b32 %r1163, %r1163;
}

	// end inline asm
	and.b32  	%r1180, %r1163, %r1179;
	mov.b32 	%r1168, 64;
	// begin inline asm
	{
    .reg .pred p;
    and.b32 %r1166, %r1170, %r1168;    setp.ne.u32 p, %r1166, 0;
    vote.ballot.sync.b32 %r1166, p, 0xffffffff;
    @!p not.b32 %r1166, %r1166;
}

	// end inline asm
	and.b32  	%r1181, %r1166, %r1180;
	mov.b32 	%r1171, 128;
	// begin inline asm
	{
    .reg .pred p;
    and.b32 %r1169, %r1170, %r1171;    setp.ne.u32 p, %r1169, 0;
    vote.ballot.sync.b32 %r1169, p, 0xffffffff;
    @!p not.b32 %r1169, %r1169;
}

	// end inline asm
	and.b32  	%r1182, %r1169, %r1181;
	clz.b32 	%r1183, %r1182;
	sub.s32 	%r250, 31, %r1183;
	and.b32  	%r1184, %r680, %r1182;
	popc.b32 	%r251, %r1184;
	setp.ne.s32 	%p161, %r300, %r250;
	mov.b32 	%r1843, 0;
	@%p161 bra 	$L__BB43_137;
	shl.b32 	%r1185, %r1170, 2;
	add.s32 	%r1186, %r98, %r1185;
	atom.shared.add.u32 	%r1843, [%r1186], %r251;
$L__BB43_137:
	shfl.sync.idx.b32	%r1212|%p162, %r1843, %r250, 31, -1;
	add.s32 	%r254, %r251, %r1212;
	setp.eq.s32 	%p163, %r1826, 2147483647;
	selp.b32 	%r1213, -2147483648, %r1826, %p163;
	shr.u32 	%r1214, %r1213, %r298;
	and.b32  	%r1209, %r1214, %r97;
	mov.b32 	%r1189, 1;
	// begin inline asm
	{
    .reg .pred p;
    and.b32 %r1187, %r1209, %r1189;    setp.ne.u32 p, %r1187, 0;
    vote.ballot.sync.b32 %r1187, p, 0xffffffff;
    @!p not.b32 %r1187, %r1187;
}

	// end inline asm
	mov.b32 	%r1192, 2;
	// begin inline asm
	{
    .reg .pred p;
    and.b32 %r1190, %r1209, %r1192;    setp.ne.u32 p, %r1190, 0;
    vote.ballot.sync.b32 %r1190, p, 0xffffffff;
    @!p not.b32 %r1190, %r1190;
}

	// end inline asm
	and.b32  	%r1215, %r1190, %r1187;
	mov.b32 	%r1195, 4;
	// begin inline asm
	{
    .reg .pred p;
    and.b32 %r1193, %r1209, %r1195;    setp.ne.u32 p, %r1193, 0;
    vote.ballot.sync.b32 %r1193, p, 0xffffffff;
    @!p not.b32 %r1193, %r1193;
}

	// end inline asm
	and.b32  	%r1216, %r1193, %r1215;
	mov.b32 	%r1198, 8;
	// begin inline asm
	{
    .reg .pred p;
    and.b32 %r1196, %r1209, %r1198;    setp.ne.u32 p, %r1196, 0;
    vote.ballot.sync.b32 %r1196, p, 0xffffffff;
    @!p not.b32 %r1196, %r1196;
}

	// end inline asm
	and.b32  	%r1217, %r1196, %r1216;
	mov.b32 	%r1201, 16;
	// begin inline asm
	{
    .reg .pred p;
    and.b32 %r1199, %r1209, %r1201;    setp.ne.u32 p, %r1199, 0;
    vote.ballot.sync.b32 %r1199, p, 0xffffffff;
    @!p not.b32 %r1199, %r1199;
}

	// end inline asm
	and.b32  	%r1218, %r1199, %r1217;
	mov.b32 	%r1204, 32;
	// begin inline asm
	{
    .reg .pred p;
    and.b32 %r1202, %r1209, %r1204;    setp.ne.u32 p, %r1202, 0;
    vote.ballot.sync.b32 %r1202, p, 0xffffffff;
    @!p not.b32 %r1202, %r1202;
}

	// end inline asm
	and.b32  	%r1219, %r1202, %r1218;
	mov.b32 	%r1207, 64;
	// begin inline asm
	{
    .reg .pred p;
    and.b32 %r1205, %r1209, %r1207;    setp.ne.u32 p, %r1205, 0;
    vote.ballot.sync.b32 %r1205, p, 0xffffffff;
    @!p not.b32 %r1205, %r1205;
}

	// end inline asm
	and.b32  	%r1220, %r1205, %r1219;
	mov.b32 	%r1210, 128;
	// begin inline asm
	{
    .reg .pred p;
    and.b32 %r1208, %r1209, %r1210;    setp.ne.u32 p, %r1208, 0;
    vote.ballot.sync.b32 %r1208, p, 0xffffffff;
    @!p not.b32 %r1208, %r1208;
}

	// end inline asm
	and.b32  	%r1221, %r1208, %r1220;
	clz.b32 	%r1222, %r1221;
	sub.s32 	%r256, 31, %r1222;
	and.b32  	%r1223, %r680, %r1221;
	popc.b32 	%r257, %r1223;
	setp.ne.s32 	%p164, %r300, %r256;
	mov.b32 	%r1844, 0;
	@%p164 bra 	$L__BB43_139;
	shl.b32 	%r1224, %r1209, 2;
	add.s32 	%r1225, %r98, %r1224;
	atom.shared.add.u32 	%r1844, [%r1225], %r257;
$L__BB43_139:
	shfl.sync.idx.b32	%r1251|%p165, %r1844, %r256, 31, -1;
	add.s32 	%r260, %r257, %r1251;
	setp.eq.s32 	%p166, %r1827, 2147483647;
	selp.b32 	%r1252, -2147483648, %r1827, %p166;
	shr.u32 	%r1253, %r1252, %r298;
	and.b32  	%r1248, %r1253, %r97;
	mov.b32 	%r1228, 1;
	// begin inline asm
	{
    .reg .pred p;
    and.b32 %r1226, %r1248, %r1228;    setp.ne.u32 p, %r1226, 0;
    vote.ballot.sync.b32 %r1226, p, 0xffffffff;
    @!p not.b32 %r1226, %r1226;
}

	// end inline asm
	mov.b32 	%r1231, 2;
	// begin inline asm
	{
    .reg .pred p;
    and.b32 %r1229, %r1248, %r1231;    setp.ne.u32 p, %r1229, 0;
    vote.ballot.sync.b32 %r1229, p, 0xffffffff;
    @!p not.b32 %r1229, %r1229;
}

	// end inline asm
	and.b32  	%r1254, %r1229, %r1226;
	mov.b32 	%r1234, 4;
	// begin inline asm
	{
    .reg .pred p;
    and.b32 %r1232, %r1248, %r1234;    setp.ne.u32 p, %r1232, 0;
    vote.ballot.sync.b32 %r1232, p, 0xffffffff;
    @!p not.b32 %r1232, %r1232;
}

	// end inline asm
	and.b32  	%r1255, %r1232, %r1254;
	mov.b32 	%r1237, 8;
	// begin inline asm
	{
    .reg .pred p;
    and.b32 %r1235, %r1248, %r1237;    setp.ne.u32 p, %r1235, 0;
    vote.ballot.sync.b32 %r1235, p, 0xffffffff;
    @!p not.b32 %r1235, %r1235;
}

	// end inline asm
	and.b32  	%r1256, %r1235, %r1255;
	mov.b32 	%r1240, 16;
	// begin inline asm
	{
    .reg .pred p;
    and.b32 %r1238, %r1248, %r1240;    setp.ne.u32 p, %r1238, 0;
    vote.ballot.sync.b32 %r1238, p, 0xffffffff;
    @!p not.b32 %r1238, %r1238;
}

	// end inline asm
	and.b32  	%r1257, %r1238, %r1256;
	mov.b32 	%r1243, 32;
	// begin inline asm
	{
    .reg .pred p;
    and.b32 %r1241, %r1248, %r1243;    setp.ne.u32 p, %r1241, 0;
    vote.ballot.sync.b32 %r1241, p, 0xffffffff;
    @!p not.b32 %r1241, %r1241;
}

	// end inline asm
	and.b32  	%r1258, %r1241, %r1257;
	mov.b32 	%r1246, 64;
	// begin inline asm
	{
    .reg .pred p;
    and.b32 %r1244, %r1248, %r1246;    setp.ne.u32 p, %r1244, 0;
    vote.ballot.sync.b32 %r1244, p, 0xffffffff;
    @!p not.b32 %r1244, %r1244;
}

	// end inline asm
	and.b32  	%r1259, %r1244, %r1258;
	mov.b32 	%r1249, 128;
	// begin inline asm
	{
    .reg .pred p;
    and.b32 %r1247, %r1248, %r1249;    setp.ne.u32 p, %r1247, 0;
    vote.ballot.sync.b32 %r1247, p, 0xffffffff;
    @!p not.b32 %r1247, %r1247;
}

	// end inline asm
	and.b32  	%r1260, %r1247, %r1259;
	clz.b32 	%r1261, %r1260;
	sub.s32 	%r262, 31, %r1261;
	and.b32  	%r1262, %r680, %r1260;
	popc.b32 	%r263, %r1262;
	setp.ne.s32 	%p167, %r300, %r262;
	mov.b32 	%r1845, 0;
	@%p167 bra 	$L__BB43_141;
	shl.b32 	%r1263, %r1248, 2;
	add.s32 	%r1264, %r98, %r1263;
	atom.shared.add.u32 	%r1845, [%r1264], %r263;
$L__BB43_141:
	shfl.sync.idx.b32	%r1290|%p168, %r1845, %r262, 31, -1;
	add.s32 	%r266, %r263, %r1290;
	setp.eq.s32 	%p169, %r1828, 2147483647;
	selp.b32 	%r1291, -2147483648, %r1828, %p169;
	shr.u32 	%r1292, %r1291, %r298;
	and.b32  	%r1287, %r1292, %r97;
	mov.b32 	%r1267, 1;
	// begin inline asm
	{
    .reg .pred p;
    and.b32 %r1265, %r1287, %r1267;    setp.ne.u32 p, %r1265, 0;
    vote.ballot.sync.b32 %r1265, p, 0xffffffff;
    @!p not.b32 %r1265, %r1265;
}

	// end inline asm
	mov.b32 	%r1270, 2;
	// begin inline asm
	{
    .reg .pred p;
    and.b32 %r1268, %r1287, %r1270;    setp.ne.u32 p, %r1268, 0;
    vote.ballot.sync.b32 %r1268, p, 0xffffffff;
    @!p not.b32 %r1268, %r1268;
}

	// end inline asm
	and.b32  	%r1293, %r1268, %r1265;
	mov.b32 	%r1273, 4;
	// begin inline asm
	{
    .reg .pred p;
    and.b32 %r1271, %r1287, %r1273;    setp.ne.u32 p, %r1271, 0;
    vote.ballot.sync.b32 %r1271, p, 0xffffffff;
    @!p not.b32 %r1271, %r1271;
}

	// end inline asm
	and.b32  	%r1294, %r1271, %r1293;
	mov.b32 	%r1276, 8;
	// begin inline asm
	{
    .reg .pred p;
    and.b32 %r1274, %r1287, %r1276;    setp.ne.u32 p, %r1274, 0;
    vote.ballot.sync.b32 %r1274, p, 0xffffffff;
    @!p not.b32 %r1274, %r1274;
}

	// end inline asm
	and.b32  	%r1295, %r1274, %r1294;
	mov.b32 	%r1279, 16;
	// begin inline asm
	{
    .reg .pred p;
    and.b32 %r1277, %r1287, %r1279;    setp.ne.u32 p, %r1277, 0;
    vote.ballot.sync.b32 %r1277, p, 0xffffffff;
    @!p not.b32 %r1277, %r1277;
}

	// end inline asm
	and.b32  	%r1296, %r1277, %r1295;
	mov.b32 	%r1282, 32;
	// begin inline asm
	{
    .reg .pred p;
    and.b32 %r1280, %r1287, %r1282;    setp.ne.u32 p, %r1280, 0;
    vote.ballot.sync.b32 %r1280, p, 0xffffffff;
    @!p not.b32 %r1280, %r1280;
}

	// end inline asm
	and.b32  	%r1297, %r1280, %r1296;
	mov.b32 	%r1285, 64;
	// begin inline asm
	{
    .reg .pred p;
    and.b32 %r1283, %r1287, %r1285;    setp.ne.u32 p, %r1283, 0;
    vote.ballot.sync.b32 %r1283, p, 0xffffffff;
    @!p not.b32 %r1283, %r1283;
}

	// end inline asm
	and.b32  	%r1298, %r1283, %r1297;
	mov.b32 	%r1288, 128;
	// begin inline asm
	{
    .reg .pred p;
    and.b32 %r1286, %r1287, %r1288;    setp.ne.u32 p, %r1286, 0;
    vote.ballot.sync.b32 %r1286, p, 0xffffffff;
    @!p not.b32 %r1286, %r1286;
}

	// end inline asm
	and.b32  	%r1299, %r1286, %r1298;
	clz.b32 	%r1300, %r1299;
	sub.s32 	%r268, 31, %r1300;
	and.b32  	%r1301, %r680, %r1299;
	popc.b32 	%r269, %r1301;
	setp.ne.s32 	%p170, %r300, %r268;
	mov.b32 	%r1846, 0;
	@%p170 bra 	$L__BB43_143;
	shl.b32 	%r1302, %r1287, 2;
	add.s32 	%r1303, %r98, %r1302;
	atom.shared.add.u32 	%r1846, [%r1303], %r269;
$L__BB43_143:
	shfl.sync.idx.b32	%r1329|%p171, %r1846, %r268, 31, -1;
	add.s32 	%r272, %r269, %r1329;
	setp.eq.s32 	%p172, %r1829, 2147483647;
	selp.b32 	%r1330, -2147483648, %r1829, %p172;
	shr.u32 	%r1331, %r1330, %r298;
	and.b32  	%r1326, %r1331, %r97;
	mov.b32 	%r1306, 1;
	// begin inline asm
	{
    .reg .pred p;
    and.b32 %r1304, %r1326, %r1306;    setp.ne.u32 p, %r1304, 0;
    vote.ballot.sync.b32 %r1304, p, 0xffffffff;
    @!p not.b32 %r1304, %r1304;
}

	// end inline asm
	mov.b32 	%r1309, 2;
	// begin inline asm
	{
    .reg .pred p;
    and.b32 %r1307, %r1326, %r1309;    setp.ne.u32 p, %r1307, 0;
    vote.ballot.sync.b32 %r1307, p, 0xffffffff;
    @!p not.b32 %r1307, %r1307;
}

	// end inline asm
	and.b32  	%r1332, %r1307, %r1304;
	mov.b32 	%r1312, 4;
	// begin inline asm
	{
    .reg .pred p;
    and.b32 %r1310, %r1326, %r1312;    setp.ne.u32 p, %r1310, 0;
    vote.ballot.sync.b32 %r1310, p, 0xffffffff;
    @!p not.b32 %r1310, %r1310;
}

	// end inline asm
	and.b32  	%r1333, %r1310, %r1332;
	mov.b32 	%r1315, 8;
	// begin inline asm
	{
    .reg .pred p;
    and.b32 %r1313, %r1326, %r1315;    setp.ne.u32 p, %r1313, 0;
    vote.ballot.sync.b32 %r1313, p, 0xffffffff;
    @!p not.b32 %r1313, %r1313;
}

	// end inline asm
	and.b32  	%r1334, %r1313, %r1333;
	mov.b32 	%r1318, 16;
	// begin inline asm
	{
    .reg .pred p;
    and.b32 %r1316, %r1326, %r1318;    setp.ne.u32 p, %r1316, 0;
    vote.ballot.sync.b32 %r1316, p, 0xffffffff;
    @!p not.b32 %r1316, %r1316;
}

	// end inline asm
	and.b32  	%r1335, %r1316, %r1334;
	mov.b32 	%r1321, 32;
	// begin inline asm
	{
    .reg .pred p;
    and.b32 %r1319, %r1326, %r1321;    setp.ne.u32 p, %r1319, 0;
    vote.ballot.sync.b32 %r1319, p, 0xffffffff;
    @!p not.b32 %r1319, %r1319;
}

	// end inline asm
	and.b32  	%r1336, %r1319, %r1335;
	mov.b32 	%r1324, 64;
	// begin inline asm
	{
    .reg .pred p;
    and.b32 %r1322, %r1326, %r1324;    setp.ne.u32 p, %r1322, 0;
    vote.ballot.sync.b32 %r1322, p, 0xffffffff;
    @!p not.b32 %r1322, %r1322;
}

	// end inline asm
	and.b32  	%r1337, %r1322, %r1336;
	mov.b32 	%r1327, 128;
	// begin inline asm
	{
    .reg .pred p;
    and.b32 %r1325, %r1326, %r1327;    setp.ne.u32 p, %r1325, 0;
    vote.ballot.sync.b32 %r1325, p, 0xffffffff;
    @!p not.b32 %r1325, %r1325;
}

	// end inline asm
	and.b32  	%r1338, %r1325, %r1337;
	clz.b32 	%r1339, %r1338;
	sub.s32 	%r274, 31, %r1339;
	and.b32  	%r1340, %r680, %r1338;
	popc.b32 	%r275, %r1340;
	setp.ne.s32 	%p173, %r300, %r274;
	mov.b32 	%r1847, 0;
	@%p173 bra 	$L__BB43_145;
	shl.b32 	%r1341, %r1326, 2;
	add.s32 	%r1342, %r98, %r1341;
	atom.shared.add.u32 	%r1847, [%r1342], %r275;
$L__BB43_145:
	shfl.sync.idx.b32	%r1368|%p174, %r1847, %r274, 31, -1;
	add.s32 	%r278, %r275, %r1368;
	setp.eq.s32 	%p175, %r1830, 2147483647;
	selp.b32 	%r1369, -2147483648, %r1830, %p175;
	shr.u32 	%r1370, %r1369, %r298;
	and.b32  	%r1365, %r1370, %r97;
	mov.b32 	%r1345, 1;
	// begin inline asm
	{
    .reg .pred p;
    and.b32 %r1343, %r1365, %r1345;    setp.ne.u32 p, %r1343, 0;
    vote.ballot.sync.b32 %r1343, p, 0xffffffff;
    @!p not.b32 %r1343, %r1343;
}

	// end inline asm
	mov.b32 	%r1348, 2;
	// begin inline asm
	{
    .reg .pred p;
    and.b32 %r1346, %r1365, %r1348;    setp.ne.u32 p, %r1346, 0;
    vote.ballot.sync.b32 %r1346, p, 0xffffffff;
    @!p not.b32 %r1346, %r1346;
}

	// end inline asm
	and.b32  	%r1371, %r1346, %r1343;
	mov.b32 	%r1351, 4;
	// begin inline asm
	{
    .reg .pred p;
    and.b32 %r1349, %r1365, %r1351;    setp.ne.u32 p, %r1349, 0;
    vote.ballot.sync.b32 %r1349, p, 0xffffffff;
    @!p not.b32 %r1349, %r1349;
}

	// end inline asm
	and.b32  	%r1372, %r1349, %r1371;
	mov.b32 	%r1354, 8;
	// begin inline asm
	{
    .reg .pred p;
    and.b32 %r1352, %r1365, %r1354;    setp.ne.u32 p, %r1352, 0;
    vote.ballot.sync.b32 %r1352, p, 0xffffffff;
    @!p not.b32 %r1352, %r1352;
}

	// end inline asm
	and.b32  	%r1373, %r1352, %r1372;
	mov.b32 	%r1357, 16;
	// begin inline asm
	{
    .reg .pred p;
    and.b32 %r1355, %r1365, %r1357;    setp.ne.u32 p, %r1355, 0;
    vote.ballot.sync.b32 %r1355, p, 0xffffffff;
    @!p not.b32 %r1355, %r1355;
}

	// end inline asm
	and.b32  	%r1374, %r1355, %r1373;
	mov.b32 	%r1360, 32;
	// begin inline asm
	{
    .reg .pred p;
    and.b32 %r1358, %r1365, %r1360;    setp.ne.u32 p, %r1358, 0;
    vote.ballot.sync.b32 %r1358, p, 0xffffffff;
    @!p not.b32 %r1358, %r1358;
}

	// end inline asm
	and.b32  	%r1375, %r1358, %r1374;
	mov.b32 	%r1363, 64;
	// begin inline asm
	{
    .reg .pred p;
    and.b32 %r1361, %r1365, %r1363;    setp.ne.u32 p, %r1361, 0;
    vote.ballot.sync.b32 %r1361, p, 0xffffffff;
    @!p not.b32 %r1361, %r1361;
}

	// end inline asm
	and.b32  	%r1376, %r1361, %r1375;
	mov.b32 	%r1366, 128;
	// begin inline asm
	{
    .reg .pred p;
    and.b32 %r1364, %r1365, %r1366;    setp.ne.u32 p, %r1364, 0;
    vote.ballot.sync.b32 %r1364, p, 0xffffffff;
    @!p not.b32 %r1364, %r1364;
}

	// end inline asm
	and.b32  	%r1377, %r1364, %r1376;
	clz.b32 	%r1378, %r1377;
	sub.s32 	%r280, 31, %r1378;
	and.b32  	%r1379, %r680, %r1377;
	popc.b32 	%r281, %r1379;
	setp.ne.s32 	%p176, %r300, %r280;
	mov.b32 	%r1848, 0;
	@%p176 bra 	$L__BB43_147;
	shl.b32 	%r1380, %r1365, 2;
	add.s32 	%r1381, %r98, %r1380;
	atom.shared.add.u32 	%r1848, [%r1381], %r281;
$L__BB43_147:
	shfl.sync.idx.b32	%r1382|%p178, %r1848, %r280, 31, -1;
	add.s32 	%r1383, %r281, %r1382;
	bar.sync 	0;
	shl.b32 	%r1384, %r182, 2;
	mov.u32 	%r1385, _ZZN3cub18CUB_300001_SM_10006detail10radix_sort29DeviceRadixSortOnesweepKernelINS1_5radix10policy_hubIfNS0_8NullTypeEyE10Policy1000ELNS0_9SortOrderE0EfS6_yiiNS1_21identity_decomposer_tEEEvPT5_SC_PT3_PKSD_PT1_PKSH_PT2_PKSL_T4_iiT6_E1s;
	add.s32 	%r1386, %r1385, %r1384;
	st.shared.u32 	[%r1386+-4], %r1813;
	shl.b32 	%r1387, %r188, 2;
	add.s32 	%r1388, %r1385, %r1387;
	st.shared.u32 	[%r1388+-4], %r1814;
	shl.b32 	%r1389, %r194, 2;
	add.s32 	%r1390, %r1385, %r1389;
	st.shared.u32 	[%r1390+-4], %r1815;
	shl.b32 	%r1391, %r200, 2;
	add.s32 	%r1392, %r1385, %r1391;
	st.shared.u32 	[%r1392+-4], %r1816;
	shl.b32 	%r1393, %r206, 2;
	add.s32 	%r1394, %r1385, %r1393;
	st.shared.u32 	[%r1394+-4], %r1817;
	shl.b32 	%r1395, %r212, 2;
	add.s32 	%r1396, %r1385, %r1395;
	st.shared.u32 	[%r1396+-4], %r1818;
	shl.b32 	%r1397, %r218, 2;
	add.s32 	%r1398, %r1385, %r1397;
	st.shared.u32 	[%r1398+-4], %r1819;
	shl.b32 	%r1399, %r224, 2;
	add.s32 	%r1400, %r1385, %r1399;
	st.shared.u32 	[%r1400+-4], %r1820;
	shl.b32 	%r1401, %r230, 2;
	add.s32 	%r1402, %r1385, %r1401;
	st.shared.u32 	[%r1402+-4], %r1821;
	shl.b32 	%r1403, %r236, 2;
	add.s32 	%r1404, %r1385, %r1403;
	st.shared.u32 	[%r1404+-4], %r1822;
	shl.b32 	%r1405, %r242, 2;
	add.s32 	%r1406, %r1385, %r1405;
	st.shared.u32 	[%r1406+-4], %r1823;
	shl.b32 	%r1407, %r248, 2;
	add.s32 	%r1408, %r1385, %r1407;
	st.shared.u32 	[%r1408+-4], %r1824;
	shl.b32 	%r1409, %r254, 2;
	add.s32 	%r1410, %r1385, %r1409;
	st.shared.u32 	[%r1410+-4], %r1825;
	shl.b32 	%r1411, %r260, 2;
	add.s32 	%r1412, %r1385, %r1411;
	st.shared.u32 	[%r1412+-4], %r1826;
	shl.b32 	%r1413, %r266, 2;
	add.s32 	%r1414, %r1385, %r1413;
	st.shared.u32 	[%r1414+-4], %r1827;
	shl.b32 	%r1415, %r272, 2;
	add.s32 	%r1416, %r1385, %r1415;
	st.shared.u32 	[%r1416+-4], %r1828;
	shl.b32 	%r1417, %r278, 2;
	add.s32 	%r1418, %r1385, %r1417;
	st.shared.u32 	[%r1418+-4], %r1829;
	shl.b32 	%r1419, %r1383, 2;
	add.s32 	%r1420, %r1385, %r1419;
	st.shared.u32 	[%r1420+-4], %r1830;
	shl.b32 	%r1421, %r1, 3;
	add.s32 	%r1422, %r1385, %r1421;
	add.s32 	%r284, %r1422, 27648;
	@%p123 bra 	$L__BB43_155;
	ld.param.u64 	%rd227, [_ZN3cub18CUB_300001_SM_10006detail10radix_sort29DeviceRadixSortOnesweepKernelINS1_5radix10policy_hubIfNS0_8NullTypeEyE10Policy1000ELNS0_9SortOrderE0EfS6_yiiNS1_21identity_decomposer_tEEEvPT5_SC_PT3_PKSD_PT1_PKSH_PT2_PKSL_T4_iiT6__param_3];
	cvta.to.global.u64 	%rd57, %rd227;
	shl.b64 	%rd58, %rd7, 3;
	add.s64 	%rd59, %rd57, %rd58;
	ld.global.u64 	%rd60, [%rd59];
	cvt.s64.s32 	%rd61, %r175;
	sub.s64 	%rd229, %rd60, %rd61;
	st.shared.u64 	[%r284], %rd229;
	setp.lt.s32 	%p179, %r4, 1;
	mov.u32 	%r1852, %r1808;
	@%p179 bra 	$L__BB43_154;
	mov.b32 	%r1850, -1;
	mov.u32 	%r1849, %r4;
	mov.u32 	%r1852, %r1808;
$L__BB43_150:
	ld.param.u64 	%rd220, [_ZN3cub18CUB_300001_SM_10006detail10radix_sort29DeviceRadixSortOnesweepKernelINS1_5radix10policy_hubIfNS0_8NullTypeEyE10Policy1000ELNS0_9SortOrderE0EfS6_yiiNS1_21identity_decomposer_tEEEvPT5_SC_PT3_PKSD_PT1_PKSH_PT2_PKSL_T4_iiT6__param_0];
	add.s32 	%r288, %r1849, -1;
	shl.b32 	%r1424, %r288, 8;
	add.s32 	%r1425, %r1424, %r1;
	cvta.to.global.u64 	%rd62, %rd220;
	mul.wide.s32 	%rd63, %r1425, 4;
	add.s64 	%rd16, %rd62, %rd63;
$L__BB43_151:
	membar.cta;
	ld.volatile.global.u32 	%r289, [%rd16];
	setp.eq.s32 	%p180, %r289, 0;
	@%p180 bra 	$L__BB43_151;
	and.b32  	%r1426, %r289, 1073741823;
	add.s32 	%r1852, %r1426, %r1852;
	setp.gt.s32 	%p181, %r289, -1;
	vote.sync.ballot.b32 	%r1850, %p181, %r1850;
	setp.gt.u32 	%p183, %r1849, 1;
	and.pred  	%p184, %p181, %p183;
	mov.u32 	%r1849, %r288;
	@%p184 bra 	$L__BB43_150;
	ld.shared.u64 	%rd229, [%r284];
$L__BB43_154:
	ld.param.u64 	%rd221, [_ZN3cub18CUB_300001_SM_10006detail10radix_sort29DeviceRadixSortOnesweepKernelINS1_5radix10policy_hubIfNS0_8NullTypeEyE10Policy1000ELNS0_9SortOrderE0EfS6_yiiNS1_21identity_decomposer_tEEEvPT5_SC_PT3_PKSD_PT1_PKSH_PT2_PKSL_T4_iiT6__param_0];
	or.b32  	%r1427, %r1852, -2147483648;
	cvta.to.global.u64 	%rd64, %rd221;
	shl.b32 	%r1428, %r4, 8;
	add.s32 	%r1429, %r1428, %r1;
	mul.wide.s32 	%rd65, %r1429, 4;
	add.s64 	%rd66, %rd64, %rd65;
	st.volatile.global.u32 	[%rd66], %r1427;
	sub.s32 	%r1430, %r1852, %r1808;
	cvt.s64.s32 	%rd67, %r1430;
	add.s64 	%rd68, %rd229, %rd67;
	st.shared.u64 	[%r284], %rd68;
$L__BB43_155:
	ld.param.u32 	%r1762, [_ZN3cub18CUB_300001_SM_10006detail10radix_sort29DeviceRadixSortOnesweepKernelINS1_5radix10policy_hubIfNS0_8NullTypeEyE10Policy1000ELNS0_9SortOrderE0EfS6_yiiNS1_21identity_decomposer_tEEEvPT5_SC_PT3_PKSD_PT1_PKSH_PT2_PKSL_T4_iiT6__param_8];
	ld.param.u64 	%rd224, [_ZN3cub18CUB_300001_SM_10006detail10radix_sort29DeviceRadixSortOnesweepKernelINS1_5radix10policy_hubIfNS0_8NullTypeEyE10Policy1000ELNS0_9SortOrderE0EfS6_yiiNS1_21identity_decomposer_tEEEvPT5_SC_PT3_PKSD_PT1_PKSH_PT2_PKSL_T4_iiT6__param_2];
	setp.gt.u32 	%p185, %r1, 255;
	mad.lo.s32 	%r293, %r4, 6912, 6912;
	setp.lt.s32 	%p186, %r293, %r1762;
	setp.eq.s64 	%p187, %rd224, 0;
	or.pred  	%p188, %p187, %p186;
	or.pred  	%p189, %p185, %p188;
	@%p189 bra 	$L__BB43_157;
	ld.param.u64 	%rd225, [_ZN3cub18CUB_300001_SM_10006detail10radix_sort29DeviceRadixSortOnesweepKernelINS1_5radix10policy_hubIfNS0_8NullTypeEyE10Policy1000ELNS0_9SortOrderE0EfS6_yiiNS1_21identity_decomposer_tEEEvPT5_SC_PT3_PKSD_PT1_PKSH_PT2_PKSL_T4_iiT6__param_2];
	ld.shared.u64 	%rd69, [%r284];
	cvt.s64.s32 	%rd70, %r1808;
	cvt.s64.s32 	%rd71, %r175;
	add.s64 	%rd72, %rd71, %rd70;
	add.s64 	%rd73, %rd72, %rd69;
	cvta.to.global.u64 	%rd74, %rd225;
	shl.b64 	%rd75, %rd7, 3;
	add.s64 	%rd76, %rd74, %rd75;
	st.global.u64 	[%rd76], %rd73;
$L__BB43_157:
	ld.param.u32 	%r1763, [_ZN3cub18CUB_300001_SM_10006detail10radix_sort29DeviceRadixSortOnesweepKernelINS1_5radix10policy_hubIfNS0_8NullTypeEyE10Policy1000ELNS0_9SortOrderE0EfS6_yiiNS1_21identity_decomposer_tEEEvPT5_SC_PT3_PKSD_PT1_PKSH_PT2_PKSL_T4_iiT6__param_8];
	shl.b32 	%r1431, %r1, 2;
	add.s32 	%r294, %r1385, %r1431;
	setp.gt.s32 	%p190, %r293, %r1763;
	bar.sync 	0;
	@%p190 bra 	$L__BB43_159;
	ld.shared.u32 	%r1433, [%r294];
	setp.eq.s32 	%p191, %r1433, 2147483647;
	selp.b32 	%r1434, -2147483648, %r1433, %p191;
	shr.u32 	%r1435, %r1434, %r298;
	and.b32  	%r1436, %r1435, %r97;
	shl.b32 	%r1437, %r1436, 3;
	add.s32 	%r1439, %r1385, 27648;
	add.s32 	%r1440, %r1439, %r1437;
	ld.shared.u64 	%rd77, [%r1440];
	add.s64 	%rd78, %rd77, %rd7;
	setp.gt.s32 	%p192, %r1433, -1;
	selp.b32 	%r1441, -1, -2147483648, %p192;
	xor.b32  	%r1442, %r1441, %r1433;
	shl.b64 	%rd79, %rd78, 2;
	add.s64 	%rd80, %rd1, %rd79;
	st.global.u32 	[%rd80], %r1442;
	bar.warp.sync 	-1;
	ld.shared.u32 	%r1443, [%r294+1536];
	setp.eq.s32 	%p193, %r1443, 2147483647;
	selp.b32 	%r1444, -2147483648, %r1443, %p193;
	shr.u32 	%r1445, %r1444, %r298;
	and.b32  	%r1446, %r1445, %r97;
	shl.b32 	%r1447, %r1446, 3;
	add.s32 	%r1448, %r1439, %r1447;
	ld.shared.u64 	%rd81, [%r1448];
	add.s64 	%rd82, %rd81, %rd7;
	setp.gt.s32 	%p194, %r1443, -1;
	selp.b32 	%r1449, -1, -2147483648, %p194;
	xor.b32  	%r1450, %r1449, %r1443;
	shl.b64 	%rd83, %rd82, 2;
	add.s64 	%rd84, %rd1, %rd83;
	st.global.u32 	[%rd84+1536], %r1450;
	bar.warp.sync 	-1;
	ld.shared.u32 	%r1451, [%r294+3072];
	setp.eq.s32 	%p195, %r1451, 2147483647;
	selp.b32 	%r1452, -2147483648, %r1451, %p195;
	shr.u32 	%r1453, %r1452, %r298;
	and.b32  	%r1454, %r1453, %r97;
	shl.b32 	%r1455, %r1454, 3;
	add.s32 	%r1456, %r1439, %r1455;
	ld.shared.u64 	%rd85, [%r1456];
	add.s64 	%rd86, %rd85, %rd7;
	setp.gt.s32 	%p196, %r1451, -1;
	selp.b32 	%r1457, -1, -2147483648, %p196;
	xor.b32  	%r1458, %r1457, %r1451;
	shl.b64 	%rd87, %rd86, 2;
	add.s64 	%rd88, %rd1, %rd87;
	st.global.u32 	[%rd88+3072], %r1458;
	bar.warp.sync 	-1;
	ld.shared.u32 	%r1459, [%r294+4608];
	setp.eq.s32 	%p197, %r1459, 2147483647;
	selp.b32 	%r1460, -2147483648, %r1459, %p197;
	shr.u32 	%r1461, %r1460, %r298;
	and.b32  	%r1462, %r1461, %r97;
	shl.b32 	%r1463, %r1462, 3;
	add.s32 	%r1464, %r1439, %r1463;
	ld.shared.u64 	%rd89, [%r1464];
	add.s64 	%rd90, %rd89, %rd7;
	setp.gt.s32 	%p198, %r1459, -1;
	selp.b32 	%r1465, -1, -2147483648, %p198;
	xor.b32  	%r1466, %r1465, %r1459;
	shl.b64 	%rd91, %rd90, 2;
	add.s64 	%rd92, %rd1, %rd91;
	st.global.u32 	[%rd92+4608], %r1466;
	bar.warp.sync 	-1;
	ld.shared.u32 	%r1467, [%r294+6144];
	setp.eq.s32 	%p199, %r1467, 2147483647;
	selp.b32 	%r1468, -2147483648, %r1467, %p199;
	shr.u32 	%r1469, %r1468, %r298;
	and.b32  	%r1470, %r1469, %r97;
	shl.b32 	%r1471, %r1470, 3;
	add.s32 	%r1472, %r1439, %r1471;
	ld.shared.u64 	%rd93, [%r1472];
	add.s64 	%rd94, %rd93, %rd7;
	setp.gt.s32 	%p200, %r1467, -1;
	selp.b32 	%r1473, -1, -2147483648, %p200;
	xor.b32  	%r1474, %r1473, %r1467;
	shl.b64 	%rd95, %rd94, 2;
	add.s64 	%rd96, %rd1, %rd95;
	st.global.u32 	[%rd96+6144], %r1474;
	bar.warp.sync 	-1;
	ld.shared.u32 	%r1475, [%r294+7680];
	setp.eq.s32 	%p201, %r1475, 2147483647;
	selp.b32 	%r1476, -2147483648, %r1475, %p201;
	shr.u32 	%r1477, %r1476, %r298;
	and.b32  	%r1478, %r1477, %r97;
	shl.b32 	%r1479, %r1478, 3;
	add.s32 	%r1480, %r1439, %r1479;
	ld.shared.u64 	%rd97, [%r1480];
	add.s64 	%rd98, %rd97, %rd7;
	setp.gt.s32 	%p202, %r1475, -1;
	selp.b32 	%r1481, -1, -2147483648, %p202;
	xor.b32  	%r1482, %r1481, %r1475;
	shl.b64 	%rd99, %rd98, 2;
	add.s64 	%rd100, %rd1, %rd99;
	st.global.u32 	[%rd100+7680], %r1482;
	bar.warp.sync 	-1;
	ld.shared.u32 	%r1483, [%r294+9216];
	setp.eq.s32 	%p203, %r1483, 2147483647;
	selp.b32 	%r1484, -2147483648, %r1483, %p203;
	shr.u32 	%r1485, %r1484, %r298;
	and.b32  	%r1486, %r1485, %r97;
	shl.b32 	%r1487, %r1486, 3;
	add.s32 	%r1488, %r1439, %r1487;
	ld.shared.u64 	%rd101, [%r1488];
	add.s64 	%rd102, %rd101, %rd7;
	setp.gt.s32 	%p204, %r1483, -1;
	selp.b32 	%r1489, -1, -2147483648, %p204;
	xor.b32  	%r1490, %r1489, %r1483;
	shl.b64 	%rd103, %rd102, 2;
	add.s64 	%rd104, %rd1, %rd103;
	st.global.u32 	[%rd104+9216], %r1490;
	bar.warp.sync 	-1;
	ld.shared.u32 	%r1491, [%r294+10752];
	setp.eq.s32 	%p205, %r1491, 2147483647;
	selp.b32 	%r1492, -2147483648, %r1491, %p205;
	shr.u32 	%r1493, %r1492, %r298;
	and.b32  	%r1494, %r1493, %r97;
	shl.b32 	%r1495, %r1494, 3;
	add.s32 	%r1496, %r1439, %r1495;
	ld.shared.u64 	%rd105, [%r1496];
	add.s64 	%rd106, %rd105, %rd7;
	setp.gt.s32 	%p206, %r1491, -1;
	selp.b32 	%r1497, -1, -2147483648, %p206;
	xor.b32  	%r1498, %r1497, %r1491;
	shl.b64 	%rd107, %rd106, 2;
	add.s64 	%rd108, %rd1, %rd107;
	st.global.u32 	[%rd108+10752], %r1498;
	bar.warp.sync 	-1;
	ld.shared.u32 	%r1499, [%r294+12288];
	setp.eq.s32 	%p207, %r1499, 2147483647;
	selp.b32 	%r1500, -2147483648, %r1499, %p207;
	shr.u32 	%r1501, %r1500, %r298;
	and.b32  	%r1502, %r1501, %r97;
	shl.b32 	%r1503, %r1502, 3;
	add.s32 	%r1504, %r1439, %r1503;
	ld.shared.u64 	%rd109, [%r1504];
	add.s64 	%rd110, %rd109, %rd7;
	setp.gt.s32 	%p208, %r1499, -1;
	selp.b32 	%r1505, -1, -2147483648, %p208;
	xor.b32  	%r1506, %r1505, %r1499;
	shl.b64 	%rd111, %rd110, 2;
	add.s64 	%rd112, %rd1, %rd111;
	st.global.u32 	[%rd112+12288], %r1506;
	bar.warp.sync 	-1;
	ld.shared.u32 	%r1507, [%r294+13824];
	setp.eq.s32 	%p209, %r1507, 2147483647;
	selp.b32 	%r1508, -2147483648, %r1507, %p209;
	shr.u32 	%r1509, %r1508, %r298;
	and.b32  	%r1510, %r1509, %r97;
	shl.b32 	%r1511, %r1510, 3;
	add.s32 	%r1512, %r1439, %r1511;
	ld.shared.u64 	%rd113, [%r1512];
	add.s64 	%rd114, %rd113, %rd7;
	setp.gt.s32 	%p210, %r1507, -1;
	selp.b32 	%r1513, -1, -2147483648, %p210;
	xor.b32  	%r1514, %r1513, %r1507;
	shl.b64 	%rd115, %rd114, 2;
	add.s64 	%rd116, %rd1, %rd115;
	st.global.u32 	[%rd116+13824], %r1514;
	bar.warp.sync 	-1;
	ld.shared.u32 	%r1515, [%r294+15360];
	setp.eq.s32 	%p211, %r1515, 2147483647;
	selp.b32 	%r1516, -2147483648, %r1515, %p211;
	shr.u32 	%r1517, %r1516, %r298;
	and.b32  	%r1518, %r1517, %r97;
	shl.b32 	%r1519, %r1518, 3;
	add.s32 	%r1520, %r1439, %r1519;
	ld.shared.u64 	%rd117, [%r1520];
	add.s64 	%rd118, %rd117, %rd7;
	setp.gt.s32 	%p212, %r1515, -1;
	selp.b32 	%r1521, -1, -2147483648, %p212;
	xor.b32  	%r1522, %r1521, %r1515;
	shl.b64 	%rd119, %rd118, 2;
	add.s64 	%rd120, %rd1, %rd119;
	st.global.u32 	[%rd120+15360], %r1522;
	bar.warp.sync 	-1;
	ld.shared.u32 	%r1523, [%r294+16896];
	setp.eq.s32 	%p213, %r1523, 2147483647;
	selp.b32 	%r1524, -2147483648, %r1523, %p213;
	shr.u32 	%r1525, %r1524, %r298;
	and.b32  	%r1526, %r1525, %r97;
	shl.b32 	%r1527, %r1526, 3;
	add.s32 	%r1528, %r1439, %r1527;
	ld.shared.u64 	%rd121, [%r1528];
	add.s64 	%rd122, %rd121, %rd7;
	setp.gt.s32 	%p214, %r1523, -1;
	selp.b32 	%r1529, -1, -2147483648, %p214;
	xor.b32  	%r1530, %r1529, %r1523;
	shl.b64 	%rd123, %rd122, 2;
	add.s64 	%rd124, %rd1, %rd123;
	st.global.u32 	[%rd124+16896], %r1530;
	bar.warp.sync 	-1;
	ld.shared.u32 	%r1531, [%r294+18432];
	setp.eq.s32 	%p215, %r1531, 2147483647;
	selp.b32 	%r1532, -2147483648, %r1531, %p215;
	shr.u32 	%r1533, %r1532, %r298;
	and.b32  	%r1534, %r1533, %r97;
	shl.b32 	%r1535, %r1534, 3;
	add.s32 	%r1536, %r1439, %r1535;
	ld.shared.u64 	%rd125, [%r1536];
	add.s64 	%rd126, %rd125, %rd7;
	setp.gt.s32 	%p216, %r1531, -1;
	selp.b32 	%r1537, -1, -2147483648, %p216;
	xor.b32  	%r1538, %r1537, %r1531;
	shl.b64 	%rd127, %rd126, 2;
	add.s64 	%rd128, %rd1, %rd127;
	st.global.u32 	[%rd128+18432], %r1538;
	bar.warp.sync 	-1;
	ld.shared.u32 	%r1539, [%r294+19968];
	setp.eq.s32 	%p217, %r1539, 2147483647;
	selp.b32 	%r1540, -2147483648, %r1539, %p217;
	shr.u32 	%r1541, %r1540, %r298;
	and.b32  	%r1542, %r1541, %r97;
	shl.b32 	%r1543, %r1542, 3;
	add.s32 	%r1544, %r1439, %r1543;
	ld.shared.u64 	%rd129, [%r1544];
	add.s64 	%rd130, %rd129, %rd7;
	setp.gt.s32 	%p218, %r1539, -1;
	selp.b32 	%r1545, -1, -2147483648, %p218;
	xor.b32  	%r1546, %r1545, %r1539;
	shl.b64 	%rd131, %rd130, 2;
	add.s64 	%rd132, %rd1, %rd131;
	st.global.u32 	[%rd132+19968], %r1546;
	bar.warp.sync 	-1;
	ld.shared.u32 	%r1547, [%r294+21504];
	setp.eq.s32 	%p219, %r1547, 2147483647;
	selp.b32 	%r1548, -2147483648, %r1547, %p219;
	shr.u32 	%r1549, %r1548, %r298;
	and.b32  	%r1550, %r1549, %r97;
	shl.b32 	%r1551, %r1550, 3;
	add.s32 	%r1552, %r1439, %r1551;
	ld.shared.u64 	%rd133, [%r1552];
	add.s64 	%rd134, %rd133, %rd7;
	setp.gt.s32 	%p220, %r1547, -1;
	selp.b32 	%r1553, -1, -2147483648, %p220;
	xor.b32  	%r1554, %r1553, %r1547;
	shl.b64 	%rd135, %rd134, 2;
	add.s64 	%rd136, %rd1, %rd135;
	st.global.u32 	[%rd136+21504], %r1554;
	bar.warp.sync 	-1;
	ld.shared.u32 	%r1555, [%r294+23040];
	setp.eq.s32 	%p221, %r1555, 2147483647;
	selp.b32 	%r1556, -2147483648, %r1555, %p221;
	shr.u32 	%r1557, %r1556, %r298;
	and.b32  	%r1558, %r1557, %r97;
	shl.b32 	%r1559, %r1558, 3;
	add.s32 	%r1560, %r1439, %r1559;
	ld.shared.u64 	%rd137, [%r1560];
	add.s64 	%rd138, %rd137, %rd7;
	setp.gt.s32 	%p222, %r1555, -1;
	selp.b32 	%r1561, -1, -2147483648, %p222;
	xor.b32  	%r1562, %r1561, %r1555;
	shl.b64 	%rd139, %rd138, 2;
	add.s64 	%rd140, %rd1, %rd139;
	st.global.u32 	[%rd140+23040], %r1562;
	bar.warp.sync 	-1;
	ld.shared.u32 	%r1563, [%r294+24576];
	setp.eq.s32 	%p223, %r1563, 2147483647;
	selp.b32 	%r1564, -2147483648, %r1563, %p223;
	shr.u32 	%r1565, %r1564, %r298;
	and.b32  	%r1566, %r1565, %r97;
	shl.b32 	%r1567, %r1566, 3;
	add.s32 	%r1568, %r1439, %r1567;
	ld.shared.u64 	%rd141, [%r1568];
	add.s64 	%rd142, %rd141, %rd7;
	setp.gt.s32 	%p224, %r1563, -1;
	selp.b32 	%r1569, -1, -2147483648, %p224;
	xor.b32  	%r1570, %r1569, %r1563;
	shl.b64 	%rd143, %rd142, 2;
	add.s64 	%rd144, %rd1, %rd143;
	st.global.u32 	[%rd144+24576], %r1570;
	bar.warp.sync 	-1;
	ld.shared.u32 	%r1571, [%r294+26112];
	setp.eq.s32 	%p225, %r1571, 2147483647;
	selp.b32 	%r1572, -2147483648, %r1571, %p225;
	shr.u32 	%r1573, %r1572, %r298;
	and.b32  	%r1574, %r1573, %r97;
	shl.b32 	%r1575, %r1574, 3;
	add.s32 	%r1576, %r1439, %r1575;
	ld.shared.u64 	%rd145, [%r1576];
	add.s64 	%rd146, %rd145, %rd7;
	setp.gt.s32 	%p226, %r1571, -1;
	selp.b32 	%r1577, -1, -2147483648, %p226;
	xor.b32  	%r1578, %r1577, %r1571;
	shl.b64 	%rd147, %rd146, 2;
	add.s64 	%rd148, %rd1, %rd147;
	st.global.u32 	[%rd148+26112], %r1578;
	bar.warp.sync 	-1;
	bra.uni 	$L__BB43_196;
$L__BB43_159:
	ld.param.u32 	%r1764, [_ZN3cub18CUB_300001_SM_10006detail10radix_sort29DeviceRadixSortOnesweepKernelINS1_5radix10policy_hubIfNS0_8NullTypeEyE10Policy1000ELNS0_9SortOrderE0EfS6_yiiNS1_21identity_decomposer_tEEEvPT5_SC_PT3_PKSD_PT1_PKSH_PT2_PKSL_T4_iiT6__param_8];
	mad.lo.s32 	%r295, %r4, -6912, %r1764;
	setp.ge.s32 	%p227, %r1, %r295;
	@%p227 bra 	$L__BB43_161;
	ld.shared.u32 	%r1579, [%r294];
	setp.eq.s32 	%p228, %r1579, 2147483647;
	selp.b32 	%r1580, -2147483648, %r1579, %p228;
	shr.u32 	%r1581, %r1580, %r298;
	and.b32  	%r1582, %r1581, %r97;
	shl.b32 	%r1583, %r1582, 3;
	add.s32 	%r1585, %r1385, %r1583;
	ld.shared.u64 	%rd149, [%r1585+27648];
	setp.gt.s32 	%p229, %r1579, -1;
	selp.b32 	%r1586, -1, -2147483648, %p229;
	xor.b32  	%r1587, %r1586, %r1579;
	add.s64 	%rd150, %rd149, %rd7;
	shl.b64 	%rd151, %rd150, 2;
	add.s64 	%rd152, %rd1, %rd151;
	st.global.u32 	[%rd152], %r1587;
$L__BB43_161:
	bar.warp.sync 	-1;
	add.s32 	%r1588, %r1, 384;
	setp.ge.s32 	%p230, %r1588, %r295;
	@%p230 bra 	$L__BB43_163;
	ld.shared.u32 	%r1589, [%r294+1536];
	setp.eq.s32 	%p231, %r1589, 2147483647;
	selp.b32 	%r1590, -2147483648, %r1589, %p231;
	shr.u32 	%r1591, %r1590, %r298;
	and.b32  	%r1592, %r1591, %r97;
	shl.b32 	%r1593, %r1592, 3;
	add.s32 	%r1595, %r1385, %r1593;
	ld.shared.u64 	%rd153, [%r1595+27648];
	setp.gt.s32 	%p232, %r1589, -1;
	selp.b32 	%r1596, -1, -2147483648, %p232;
	xor.b32  	%r1597, %r1596, %r1589;
	add.s64 	%rd154, %rd153, %rd7;
	shl.b64 	%rd155, %rd154, 2;
	add.s64 	%rd156, %rd1, %rd155;
	st.global.u32 	[%rd156+1536], %r1597;
$L__BB43_163:
	bar.warp.sync 	-1;
	add.s32 	%r1598, %r1, 768;
	setp.ge.s32 	%p233, %r1598, %r295;
	@%p233 bra 	$L__BB43_165;
	ld.shared.u32 	%r1599, [%r294+3072];
	setp.eq.s32 	%p234, %r1599, 2147483647;
	selp.b32 	%r1600, -2147483648, %r1599, %p234;
	shr.u32 	%r1601, %r1600, %r298;
	and.b32  	%r1602, %r1601, %r97;
	shl.b32 	%r1603, %r1602, 3;
	add.s32 	%r1605, %r1385, %r1603;
	ld.shared.u64 	%rd157, [%r1605+27648];
	setp.gt.s32 	%p235, %r1599, -1;
	selp.b32 	%r1606, -1, -2147483648, %p235;
	xor.b32  	%r1607, %r1606, %r1599;
	add.s64 	%rd158, %rd157, %rd7;
	shl.b64 	%rd159, %rd158, 2;
	add.s64 	%rd160, %rd1, %rd159;
	st.global.u32 	[%rd160+3072], %r1607;
$L__BB43_165:
	bar.warp.sync 	-1;
	add.s32 	%r1608, %r1, 1152;
	setp.ge.s32 	%p236, %r1608, %r295;
	@%p236 bra 	$L__BB43_167;
	ld.shared.u32 	%r1609, [%r294+4608];
	setp.eq.s32 	%p237, %r1609, 2147483647;
	selp.b32 	%r1610, -2147483648, %r1609, %p237;
	shr.u32 	%r1611, %r1610, %r298;
	and.b32  	%r1612, %r1611, %r97;
	shl.b32 	%r1613, %r1612, 3;
	add.s32 	%r1615, %r1385, %r1613;
	ld.shared.u64 	%rd161, [%r1615+27648];
	setp.gt.s32 	%p238, %r1609, -1;
	selp.b32 	%r1616, -1, -2147483648, %p238;
	xor.b32  	%r1617, %r1616, %r1609;
	add.s64 	%rd162, %rd161, %rd7;
	shl.b64 	%rd163, %rd162, 2;
	add.s64 	%rd164, %rd1, %rd163;
	st.global.u32 	[%rd164+4608], %r1617;
$L__BB43_167:
	bar.warp.sync 	-1;
	add.s32 	%r1618, %r1, 1536;
	setp.ge.s32 	%p239, %r1618, %r295;
	@%p239 bra 	$L__BB43_169;
	ld.shared.u32 	%r1619, [%r294+6144];
	setp.eq.s32 	%p240, %r1619, 2147483647;
	selp.b32 	%r1620, -2147483648, %r1619, %p240;
	shr.u32 	%r1621, %r1620, %r298;
	and.b32  	%r1622, %r1621, %r97;
	shl.b32 	%r1623, %r1622, 3;
	add.s32 	%r1625, %r1385, %r1623;
	ld.shared.u64 	%rd165, [%r1625+27648];
	setp.gt.s32 	%p241, %r1619, -1;
	selp.b32 	%r1626, -1, -2147483648, %p241;
	xor.b32  	%r1627, %r1626, %r1619;
	add.s64 	%rd166, %rd165, %rd7;
	shl.b64 	%rd167, %rd166, 2;
	add.s64 	%rd168, %rd1, %rd167;
	st.global.u32 	[%rd168+6144], %r1627;
$L__BB43_169:
	bar.warp.sync 	-1;
	add.s32 	%r1628, %r1, 1920;
	setp.ge.s32 	%p242, %r1628, %r295;
	@%p242 bra 	$L__BB43_171;
	ld.shared.u32 	%r1629, [%r294+7680];
	setp.eq.s32 	%p243, %r1629, 2147483647;
	selp.b32 	%r1630, -2147483648, %r1629, %p243;
	shr.u32 	%r1631, %r1630, %r298;
	and.b32  	%r1632, %r1631, %r97;
	shl.b32 	%r1633, %r1632, 3;
	add.s32 	%r1635, %r1385, %r1633;
	ld.shared.u64 	%rd169, [%r1635+27648];
	setp.gt.s32 	%p244, %r1629, -1;
	selp.b32 	%r1636, -1, -2147483648, %p244;
	xor.b32  	%r1637, %r1636, %r1629;
	add.s64 	%rd170, %rd169, %rd7;
	shl.b64 	%rd171, %rd170, 2;
	add.s64 	%rd172, %rd1, %rd171;
	st.global.u32 	[%rd172+7680], %r1637;
$L__BB43_171:
	bar.warp.sync 	-1;
	add.s32 	%r1638, %r1, 2304;
	setp.ge.s32 	%p245, %r1638, %r295;
	@%p245 bra 	$L__BB43_173;
	ld.shared.u32 	%r1639, [%r294+9216];
	setp.eq.s32 	%p246, %r1639, 2147483647;
	selp.b32 	%r1640, -2147483648, %r1639, %p246;
	shr.u32 	%r1641, %r1640, %r298;
	and.b32  	%r1642, %r1641, %r97;
	shl.b32 	%r1643, %r1642, 3;
	add.s32 	%r1645, %r1385, %r1643;
	ld.shared.u64 	%rd173, [%r1645+27648];
	setp.gt.s32 	%p247, %r1639, -1;
	selp.b32 	%r1646, -1, -2147483648, %p247;
	xor.b32  	%r1647, %r1646, %r1639;
	add.s64 	%rd174, %rd173, %rd7;
	shl.b64 	%rd175, %rd174, 2;
	add.s64 	%rd176, %rd1, %rd175;
	st.global.u32 	[%rd176+9216], %r1647;
$L__BB43_173:
	bar.warp.sync 	-1;
	add.s32 	%r1648, %r1, 2688;
	setp.ge.s32 	%p248, %r1648, %r295;
	@%p248 bra 	$L__BB43_175;
	ld.shared.u32 	%r1649, [%r294+10752];
	setp.eq.s32 	%p249, %r1649, 2147483647;
	selp.b32 	%r1650, -2147483648, %r1649, %p249;
	shr.u32 	%r1651, %r1650, %r298;
	and.b32  	%r1652, %r1651, %r97;
	shl.b32 	%r1653, %r1652, 3;
	add.s32 	%r1655, %r1385, %r1653;
	ld.shared.u64 	%rd177, [%r1655+27648];
	setp.gt.s32 	%p250, %r1649, -1;
	selp.b32 	%r1656, -1, -2147483648, %p250;
	xor.b32  	%r1657, %r1656, %r1649;
	add.s64 	%rd178, %rd177, %rd7;
	shl.b64 	%rd179, %rd178, 2;
	add.s64 	%rd180, %rd1, %rd179;
	st.global.u32 	[%rd180+10752], %r1657;
$L__BB43_175:
	bar.warp.sync 	-1;
	or.b32  	%r1658, %r1, 3072;
	setp.ge.s32 	%p251, %r1658, %r295;
	@%p251 bra 	$L__BB43_177;
	ld.shared.u32 	%r1659, [%r294+12288];
	setp.eq.s32 	%p252, %r1659, 2147483647;
	selp.b32 	%r1660, -2147483648, %r1659, %p252;
	shr.u32 	%r1661, %r1660, %r298;
	and.b32  	%r1662, %r1661, %r97;
	shl.b32 	%r1663, %r1662, 3;
	add.s32 	%r1665, %r1385, %r1663;
	ld.shared.u64 	%rd181, [%r1665+27648];
	setp.gt.s32 	%p253, %r1659, -1;
	selp.b32 	%r1666, -1, -2147483648, %p253;
	xor.b32  	%r1667, %r1666, %r1659;
	add.s64 	%rd182, %rd181, %rd7;
	shl.b64 	%rd183, %rd182, 2;
	add.s64 	%rd184, %rd1, %rd183;
	st.global.u32 	[%rd184+12288], %r1667;
$L__BB43_177:
	bar.warp.sync 	-1;
	add.s32 	%r1668, %r1, 3456;
	setp.ge.s32 	%p254, %r1668, %r295;
	@%p254 bra 	$L__BB43_179;
	ld.shared.u32 	%r1669, [%r294+13824];
	setp.eq.s32 	%p255, %r1669, 2147483647;
	selp.b32 	%r1670, -2147483648, %r1669, %p255;
	shr.u32 	%r1671, %r1670, %r298;
	and.b32  	%r1672, %r1671, %r97;
	shl.b32 	%r1673, %r1672, 3;
	add.s32 	%r1675, %r1385, %r1673;
	ld.shared.u64 	%rd185, [%r1675+27648];
	setp.gt.s32 	%p256, %r1669, -1;
	selp.b32 	%r1676, -1, -2147483648, %p256;
	xor.b32  	%r1677, %r1676, %r1669;
	add.s64 	%rd186, %rd185, %rd7;
	shl.b64 	%rd187, %rd186, 2;
	add.s64 	%rd188, %rd1, %rd187;
	st.global.u32 	[%rd188+13824], %r1677;
$L__BB43_179:
	bar.warp.sync 	-1;
	add.s32 	%r1678, %r1, 3840;
	setp.ge.s32 	%p257, %r1678, %r295;
	@%p257 bra 	$L__BB43_181;
	ld.shared.u32 	%r1679, [%r294+15360];
	setp.eq.s32 	%p258, %r1679, 2147483647;
	selp.b32 	%r1680, -2147483648, %r1679, %p258;
	shr.u32 	%r1681, %r1680, %r298;
	and.b32  	%r1682, %r1681, %r97;
	shl.b32 	%r1683, %r1682, 3;
	add.s32 	%r1685, %r1385, %r1683;
	ld.shared.u64 	%rd189, [%r1685+27648];
	setp.gt.s32 	%p259, %r1679, -1;
	selp.b32 	%r1686, -1, -2147483648, %p259;
	xor.b32  	%r1687, %r1686, %r1679;
	add.s64 	%rd190, %rd189, %rd7;
	shl.b64 	%rd191, %rd190, 2;
	add.s64 	%rd192, %rd1, %rd191;
	st.global.u32 	[%rd192+15360], %r1687;
$L__BB43_181:
	bar.warp.sync 	-1;
	add.s32 	%r1688, %r1, 4224;
	setp.ge.s32 	%p260, %r1688, %r295;
	@%p260 bra 	$L__BB43_183;
	ld.shared.u32 	%r1689, [%r294+16896];
	setp.eq.s32 	%p261, %r1689, 2147483647;
	selp.b32 	%r1690, -2147483648, %r1689, %p261;
	shr.u32 	%r1691, %r1690, %r298;
	and.b32  	%r1692, %r1691, %r97;
	shl.b32 	%r1693, %r1692, 3;
	add.s32 	%r1695, %r1385, %r1693;
	ld.shared.u64 	%rd193, [%r1695+27648];
	setp.gt.s32 	%p262, %r1689, -1;
	selp.b32 	%r1696, -1, -2147483648, %p262;
	xor.b32  	%r1697, %r1696, %r1689;
	add.s64 	%rd194, %rd193, %rd7;
	shl.b64 	%rd195, %rd194, 2;
	add.s64 	%rd196, %rd1, %rd195;
	st.global.u32 	[%rd196+16896], %r1697;
$L__BB43_183:
	bar.warp.sync 	-1;
	add.s32 	%r1698, %r1, 4608;
	setp.ge.s32 	%p263, %r1698, %r295;
	@%p263 bra 	$L__BB43_185;
	ld.shared.u32 	%r1699, [%r294+18432];
	setp.eq.s32 	%p264, %r1699, 2147483647;
	selp.b32 	%r1700, -2147483648, %r1699, %p264;
	shr.u32 	%r1701, %r1700, %r298;
	and.b32  	%r1702, %r1701, %r97;
	shl.b32 	%r1703, %r1702, 3;
	add.s32 	%r1705, %r1385, %r1703;
	ld.shared.u64 	%rd197, [%r1705+27648];
	setp.gt.s32 	%p265, %r1699, -1;
	selp.b32 	%r1706, -1, -2147483648, %p265;
	xor.b32  	%r1707, %r1706, %r1699;
	add.s64 	%rd198, %rd197, %rd7;
	shl.b64 	%rd199, %rd198, 2;
	add.s64 	%rd200, %rd1, %rd199;
	st.global.u32 	[%rd200+18432], %r1707;
$L__BB43_185:
	bar.warp.sync 	-1;
	add.s32 	%r1708, %r1, 4992;
	setp.ge.s32 	%p266, %r1708, %r295;
	@%p266 bra 	$L__BB43_187;
	ld.shared.u32 	%r1709, [%r294+19968];
	setp.eq.s32 	%p267, %r1709, 2147483647;
	selp.b32 	%r1710, -2147483648, %r1709, %p267;
	shr.u32 	%r1711, %r1710, %r298;
	and.b32  	%r1712, %r1711, %r97;
	shl.b32 	%r1713, %r1712, 3;
	add.s32 	%r1715, %r1385, %r1713;
	ld.shared.u64 	%rd201, [%r1715+27648];
	setp.gt.s32 	%p268, %r1709, -1;
	selp.b32 	%r1716, -1, -2147483648, %p268;
	xor.b32  	%r1717, %r1716, %r1709;
	add.s64 	%rd202, %rd201, %rd7;
	shl.b64 	%rd203, %rd202, 2;
	add.s64 	%rd204, %rd1, %rd203;
	st.global.u32 	[%rd204+19968], %r1717;
$L__BB43_187:
	bar.warp.sync 	-1;
	add.s32 	%r1718, %r1, 5376;
	setp.ge.s32 	%p269, %r1718, %r295;
	@%p269 bra 	$L__BB43_189;
	ld.shared.u32 	%r1719, [%r294+21504];
	setp.eq.s32 	%p270, %r1719, 2147483647;
	selp.b32 	%r1720, -2147483648, %r1719, %p270;
	shr.u32 	%r1721, %r1720, %r298;
	and.b32  	%r1722, %r1721, %r97;
	shl.b32 	%r1723, %r1722, 3;
	add.s32 	%r1725, %r1385, %r1723;
	ld.shared.u64 	%rd205, [%r1725+27648];
	setp.gt.s32 	%p271, %r1719, -1;
	selp.b32 	%r1726, -1, -2147483648, %p271;
	xor.b32  	%r1727, %r1726, %r1719;
	add.s64 	%rd206, %rd205, %rd7;
	shl.b64 	%rd207, %rd206, 2;
	add.s64 	%rd208, %rd1, %rd207;
	st.global.u32 	[%rd208+21504], %r1727;
$L__BB43_189:
	bar.warp.sync 	-1;
	add.s32 	%r1728, %r1, 5760;
	setp.ge.s32 	%p272, %r1728, %r295;
	@%p272 bra 	$L__BB43_191;
	ld.shared.u32 	%r1729, [%r294+23040];
	setp.eq.s32 	%p273, %r1729, 2147483647;
	selp.b32 	%r1730, -2147483648, %r1729, %p273;
	shr.u32 	%r1731, %r1730, %r298;
	and.b32  	%r1732, %r1731, %r97;
	shl.b32 	%r1733, %r1732, 3;
	add.s32 	%r1735, %r1385, %r1733;
	ld.shared.u64 	%rd209, [%r1735+27648];
	setp.gt.s32 	%p274, %r1729, -1;
	selp.b32 	%r1736, -1, -2147483648, %p274;
	xor.b32  	%r1737, %r1736, %r1729;
	add.s64 	%rd210, %rd209, %rd7;
	shl.b64 	%rd211, %rd210, 2;
	add.s64 	%rd212, %rd1, %rd211;
	st.global.u32 	[%rd212+23040], %r1737;
$L__BB43_191:
	bar.warp.sync 	-1;
	or.b32  	%r1738, %r1, 6144;
	setp.ge.s32 	%p275, %r1738, %r295;
	@%p275 bra 	$L__BB43_193;
	ld.shared.u32 	%r1739, [%r294+24576];
	setp.eq.s32 	%p276, %r1739, 2147483647;
	selp.b32 	%r1740, -2147483648, %r1739, %p276;
	shr.u32 	%r1741, %r1740, %r298;
	and.b32  	%r1742, %r1741, %r97;
	shl.b32 	%r1743, %r1742, 3;
	add.s32 	%r1745, %r1385, %r1743;
	ld.shared.u64 	%rd213, [%r1745+27648];
	setp.gt.s32 	%p277, %r1739, -1;
	selp.b32 	%r1746, -1, -2147483648, %p277;
	xor.b32  	%r1747, %r1746, %r1739;
	add.s64 	%rd214, %rd213, %rd7;
	shl.b64 	%rd215, %rd214, 2;
	add.s64 	%rd216, %rd1, %rd215;
	st.global.u32 	[%rd216+24576], %r1747;
$L__BB43_193:
	bar.warp.sync 	-1;
	add.s32 	%r1748, %r1, 6528;
	ld.shared.u32 	%r296, [%r294+26112];
	setp.eq.s32 	%p278, %r296, 2147483647;
	selp.b32 	%r1749, -2147483648, %r296, %p278;
	shr.u32 	%r1750, %r1749, %r298;
	and.b32  	%r1751, %r1750, %r97;
	shl.b32 	%r1752, %r1751, 3;
	add.s32 	%r1754, %r1385, %r1752;
	ld.shared.u64 	%rd217, [%r1754+27648];
	add.s64 	%rd19, %rd217, %rd7;
	setp.ge.s32 	%p279, %r1748, %r295;
	@%p279 bra 	$L__BB43_195;
	setp.gt.s32 	%p280, %r296, -1;
	selp.b32 	%r1755, -1, -2147483648, %p280;
	xor.b32  	%r1756, %r1755, %r296;
	shl.b64 	%rd218, %rd19, 2;
	add.s64 	%rd219, %rd1, %rd218;
	st.global.u32 	[%rd219+26112], %r1756;
$L__BB43_195:
	bar.warp.sync 	-1;
$L__BB43_196:
	ret;

}
	// .globl	_ZN3cub18CUB_300001_SM_10006detail10radix_sort31DeviceRadixSortSingleTileKernelINS1_5radix10policy_hubIiiyE10Policy1000ELNS0_9SortOrderE0EiiyNS1_21identity_decomposer_tEEEvPKT1_PSA_PKT2_PSE_T3_iiT4_
.visible .entry _ZN3cub18CUB_300001_SM_10006detail10radix_sort31DeviceRadixSortSingleTileKernelINS1_5radix10policy_hubIiiyE10Policy1000ELNS0_9SortOrderE0EiiyNS1_21identity_decomposer_tEEEvPKT1_PSA_PKT2_PSE_T3_iiT4_(
	.param .u64 .ptr .align 1 _ZN3cub18CUB_300001_SM_10006detail10radix_sort31DeviceRadixSortSingleTileKernelINS1_5radix10policy_hubIiiyE10Policy1000ELNS0_9SortOrderE0EiiyNS1_21identity_decomposer_tEEEvPKT1_PSA_PKT2_PSE_T3_iiT4__param_0,
	.param .u64 .ptr .align 1 _ZN3cub18CUB_300001_SM_10006detail10radix_sort31DeviceRadixSortSingleTileKernelINS1_5radix10policy_hubIiiyE10Policy1000ELNS0_9SortOrderE0EiiyNS1_21identity_decomposer_tEEEvPKT1_PSA_PKT2_PSE_T3_iiT4__param_1,
	.param .u64 .ptr .align 1 _ZN3cub18CUB_300001_SM_10006detail10radix_sort31DeviceRadixSortSingleTileKernelINS1_5radix10policy_hubIiiyE10Policy1000ELNS0_9SortOrderE0EiiyNS1_21identity_decomposer_tEEEvPKT1_PSA_PKT2_PSE_T3_iiT4__param_2,
	.param .u64 .ptr .align 1 _ZN3cub18CUB_300001_SM_10006detail10radix_sort31DeviceRadixSortSingleTileKernelINS1_5radix10policy_hubIiiyE10Policy1000ELNS0_9SortOrderE0EiiyNS1_21identity_decomposer_tEEEvPKT1_PSA_PKT2_PSE_T3_iiT4__param_3,
	.param .u64 _ZN3cub18CUB_300001_SM_10006detail10radix_sort31DeviceRadixSortSingleTileKernelINS1_5radix10policy_hubIiiyE10Policy1000ELNS0_9SortOrderE0EiiyNS1_21identity_decomposer_tEEEvPKT1_PSA_PKT2_PSE_T3_iiT4__param_4,
	.param .u32 _ZN3cub18CUB_300001_SM_10006detail10radix_sort31DeviceRadixSortSingleTileKernelINS1_5radix10policy_hubIiiyE10Policy1000ELNS0_9SortOrderE0EiiyNS1_21identity_decomposer_tEEEvPKT1_PSA_PKT2_PSE_T3_iiT4__param_5,
	.param .u32 _ZN3cub18CUB_300001_SM_10006detail10radix_sort31DeviceRadixSortSingleTileKernelINS1_5radix10policy_hubIiiyE10Policy1000ELNS0_9SortOrderE0EiiyNS1_21identity_decomposer_tEEEvPKT1_PSA_PKT2_PSE_T3_iiT4__param_6,
	.param .align 1 .b8 _ZN3cub18CUB_300001_SM_10006detail10radix_sort31DeviceRadixSortSingleTileKernelINS1_5radix10policy_hubIiiyE10Policy1000ELNS0_9SortOrderE0EiiyNS1_21identity_decomposer_tEEEvPKT1_PSA_PKT2_PSE_T3_iiT4__param_7[1]
)
.maxntid 256
.minnctapersm 1
{
	.reg .pred 	%p<73>;
	.reg .b16 	%rs<39>;
	.reg .b32 	%r<900>;
	.reg .b64 	%rd<37>;
	// demoted variable
	.shared .align 16 .b8 _ZZN3cub18CUB_300001_SM_10006detail10radix_sort31DeviceRadixSortSingleTileKernelINS1_5radix10policy_hubIiiyE10Policy1000ELNS0_9SortOrderE0EiiyNS1_21identity_decomposer_tEEEvPKT1_PSA_PKT2_PSE_T3_iiT4_E12temp_storage[33856];
	ld.param.u64 	%rd10, [_ZN3cub18CUB_300001_SM_10006detail10radix_sort31DeviceRadixSortSingleTileKernelINS1_5radix10policy_hubIiiyE10Policy1000ELNS0_9SortOrderE0EiiyNS1_21identity_decomposer_tEEEvPKT1_PSA_PKT2_PSE_T3_iiT4__param_0];
	ld.param.u64 	%rd6, [_ZN3cub18CUB_300001_SM_10006detail10radix_sort31DeviceRadixSortSingleTileKernelINS1_5radix10policy_hubIiiyE10Policy1000ELNS0_9SortOrderE0EiiyNS1_21identity_decomposer_tEEEvPKT1_PSA_PKT2_PSE_T3_iiT4__param_1];
	ld.param.u64 	%rd7, [_ZN3cub18CUB_300001_SM_10006detail10radix_sort31DeviceRadixSortSingleTileKernelINS1_5radix10policy_hubIiiyE10Policy1000ELNS0_9SortOrderE0EiiyNS1_21identity_decomposer_tEEEvPKT1_PSA_PKT2_PSE_T3_iiT4__param_2];
	ld.param.u64 	%rd8, [_ZN3cub18CUB_300001_SM_10006detail10radix_sort31DeviceRadixSortSingleTileKernelINS1_5radix10policy_hubIiiyE10Policy1000ELNS0_9SortOrderE0EiiyNS1_21identity_decomposer_tEEEvPKT1_PSA_PKT2_PSE_T3_iiT4__param_3];
	ld.param.u64 	%rd9, [_ZN3cub18CUB_300001_SM_10006detail10radix_sort31DeviceRadixSortSingleTileKernelINS1_5radix10policy_hubIiiyE10Policy1000ELNS0_9SortOrderE0EiiyNS1_21identity_decomposer_tEEEvPKT1_PSA_PKT2_PSE_T3_iiT4__param_4];
	ld.param.u32 	%r303, [_ZN3cub18CUB_300001_SM_10006detail10radix_sort31DeviceRadixSortSingleTileKernelINS1_5radix10policy_hubIiiyE10Policy1000ELNS0_9SortOrderE0EiiyNS1_21identity_decomposer_tEEEvPKT1_PSA_PKT2_PSE_T3_iiT4__param_5];
	ld.param.u32 	%r304, [_ZN3cub18CUB_300001_SM_10006detail10radix_sort31DeviceRadixSortSingleTileKernelINS1_5radix10policy_hubIiiyE10Policy1000ELNS0_9SortOrderE0EiiyNS1_21identity_decomposer_tEEEvPKT1_PSA_PKT2_PSE_T3_iiT4__param_6];
	cvta.to.global.u64 	%rd11, %rd10;
	cvt.u32.u64 	%r1, %rd9;
	mov.u32 	%r2, %tid.x;
	mul.lo.s32 	%r3, %r2, 19;
	setp.ge.s32 	%p1, %r3, %r1;
	mul.wide.u32 	%rd12, %r3, 4;
	add.s64 	%rd1, %rd11, %rd12;
	mov.b32 	%r878, -1;
	@%p1 bra 	$L__BB44_2;
	ld.global.u32 	%r306, [%rd1];
	xor.b32  	%r878, %r306, -2147483648;
$L__BB44_2:
	add.s32 	%r6, %r3, 1;
	setp.ge.s32 	%p2, %r6, %r1;
	mov.b32 	%r877, -1;
	@%p2 bra 	$L__BB44_4;
	ld.global.u32 	%r308, [%rd1+4];
	xor.b32  	%r877, %r308, -2147483648;
$L__BB44_4:
	add.s32 	%r9, %r3, 2;
	setp.ge.s32 	%p3, %r9, %r1;
	mov.b32 	%r876, -1;
	@%p3 bra 	$L__BB44_6;
	ld.global.u32 	%r310, [%rd1+8];
	xor.b32  	%r876, %r310, -2147483648;
$L__BB44_6:
	add.s32 	%r12, %r3, 3;
	setp.ge.s32 	%p4, %r12, %r1;
	mov.b32 	%r875, -1;
	@%p4 bra 	$L__BB44_8;
	ld.global.u32 	%r312, [%rd1+12];
	xor.b32  	%r875, %r312, -2147483648;
$L__BB44_8:
	add.s32 	%r15, %r3, 4;
	setp.ge.s32 	%p5, %r15, %r1;
	mov.b32 	%r874, -1;
	@%p5 bra 	$L__BB44_10;
	ld.global.u32 	%r314, [%rd1+16];
	xor.b32  	%r874, %r314, -2147483648;
$L__BB44_10:
	add.s32 	%r18, %r3, 5;
	setp.ge.s32 	%p6, %r18, %r1;
	mov.b32 	%r873, -1;
	@%p6 bra 	$L__BB44_12;
	ld.global.u32 	%r316, [%rd1+20];
	xor.b32  	%r873, %r316, -2147483648;
$L__BB44_12:
	add.s32 	%r21, %r3, 6;
	setp.ge.s32 	%p7, %r21, %r1;
	mov.b32 	%r872, -1;
	@%p7 bra 	$L__BB44_14;
	ld.global.u32 	%r318, [%rd1+24];
	xor.b32  	%r872, %r318, -2147483648;
$L__BB44_14:
	add.s32 	%r24, %r3, 7;
	setp.ge.s32 	%p8, %r24, %r1;
	mov.b32 	%r871, -1;
	@%p8 bra 	$L__BB44_16;
	ld.global.u32 	%r320, [%rd1+28];
	xor.b32  	%r871, %r320, -2147483648;
$L__BB44_16:
	add.s32 	%r27, %r3, 8;
	setp.ge.s32 	%p9, %r27, %r1;
	mov.b32 	%r870, -1;
	@%p9 bra 	$L__BB44_18;
	ld.global.u32 	%r322, [%rd1+32];
	xor.b32  	%r870, %r322, -2147483648;
$L__BB44_18:
	add.s32 	%r30, %r3, 9;
	setp.ge.s32 	%p10, %r30, %r1;
	mov.b32 	%r869, -1;
	@%p10 bra 	$L__BB44_20;
	ld.global.u32 	%r324, [%rd1+36];
	xor.b32  	%r869, %r324, -2147483648;
$L__BB44_20:
	add.s32 	%r33, %r3, 10;
	setp.ge.s32 	%p11, %r33, %r1;
	mov.b32 	%r868, -1;
	@%p11 bra 	$L__BB44_22;
	ld.global.u32 	%r326, [%rd1+40];
	xor.b32  	%r868, %r326, -2147483648;
$L__BB44_22:
	add.s32 	%r36, %r3, 11;
	setp.ge.s32 	%p12, %r36, %r1;
	mov.b32 	%r867, -1;
	@%p12 bra 	$L__BB44_24;
	ld.global.u32 	%r328, [%rd1+44];
	xor.b32  	%r867, %r328, -2147483648;
$L__BB44_24:
	add.s32 	%r39, %r3, 12;
	setp.ge.s32 	%p13, %r39, %r1;
	mov.b32 	%r866, -1;
	@%p13 bra 	$L__BB44_26;
	ld.global.u32 	%r330, [%rd1+48];
	xor.b32  	%r866, %r330, -2147483648;
$L__BB44_26:
	add.s32 	%r42, %r3, 13;
	setp.ge.s32 	%p14, %r42, %r1;
	mov.b32 	%r865, -1;
	@%p14 bra 	$L__BB44_28;
	ld.global.u32 	%r332, [%rd1+52];
	xor.b32  	%r865, %r332, -2147483648;
$L__BB44_28:
	add.s32 	%r45, %r3, 14;
	setp.ge.s32 	%p15, %r45, %r1;
	mov.b32 	%r864, -1;
	@%p15 bra 	$L__BB44_30;
	ld.global.u32 	%r334, [%rd1+56];
	xor.b32  	%r864, %r334, -2147483648;
$L__BB44_30:
	add.s32 	%r48, %r3, 15;
	setp.ge.s32 	%p16, %r48, %r1;
	mov.b32 	%r863, -1;
	@%p16 bra 	$L__BB44_32;
	ld.global.u32 	%r336, [%rd1+60];
	xor.b32  	%r863, %r336, -2147483648;
$L__BB44_32:
	add.s32 	%r51, %r3, 16;
	setp.ge.s32 	%p17, %r51, %r1;
	mov.b32 	%r862, -1;
	@%p17 bra 	$L__BB44_34;
	ld.global.u32 	%r338, [%rd1+64];
	xor.b32  	%r862, %r338, -2147483648;
$L__BB44_34:
	add.s32 	%r54, %r3, 17;
	setp.ge.s32 	%p18, %r54, %r1;
	mov.b32 	%r861, -1;
	@%p18 bra 	$L__BB44_36;
	ld.global.u32 	%r340, [%rd1+68];
	xor.b32  	%r861, %r340, -2147483648;
$L__BB44_36:
	add.s32 	%r57, %r3, 18;
	setp.ge.s32 	%p19, %r57, %r1;
	mov.b32 	%r860, -1;
	@%p19 bra 	$L__BB44_38;
	ld.global.u32 	%r342, [%rd1+72];
	xor.b32  	%r860, %r342, -2147483648;
$L__BB44_38:
	bar.sync 	0;
	mov.b64 	{%r344, %r345}, %rd9;
	shfl.sync.idx.b32	%r60|%p20, %r344, 0, 31, -1;
	shfl.sync.idx.b32	%r346|%p21, %r345, 0, 31, -1;
	mov.b64 	%rd2, {%r60, %r346};
	setp.ge.s32 	%p22, %r3, %r60;
	cvta.to.global.u64 	%rd13, %rd7;
	add.s64 	%rd3, %rd13, %rd12;
	@%p22 bra 	$L__BB44_40;
	ld.global.u32 	%r897, [%rd3];
$L__BB44_40:
	setp.ge.s32 	%p23, %r6, %r60;
	@%p23 bra 	$L__BB44_42;
	ld.global.u32 	%r896, [%rd3+4];
$L__BB44_42:
	setp.ge.s32 	%p24, %r9, %r60;
	@%p24 bra 	$L__BB44_44;
	ld.global.u32 	%r895, [%rd3+8];
$L__BB44_44:
	setp.ge.s32 	%p25, %r12, %r60;
	@%p25 bra 	$L__BB44_46;
	ld.global.u32 	%r894, [%rd3+12];
$L__BB44_46:
	setp.ge.s32 	%p26, %r15, %r60;
	@%p26 bra 	$L__BB44_48;
	ld.global.u32 	%r893, [%rd3+16];
$L__BB44_48:
	setp.ge.s32 	%p27, %r18, %r60;
	@%p27 bra 	$L__BB44_50;
	ld.global.u32 	%r892, [%rd3+20];
$L__BB44_50:
	setp.ge.s32 	%p28, %r21, %r60;
	@%p28 bra 	$L__BB44_52;
	ld.global.u32 	%r891, [%rd3+24];
$L__BB44_52:
	setp.ge.s32 	%p29, %r24, %r60;
	@%p29 bra 	$L__BB44_54;
	ld.global.u32 	%r890, [%rd3+28];
$L__BB44_54:
	setp.ge.s32 	%p30, %r27, %r60;
	@%p30 bra 	$L__BB44_56;
	ld.global.u32 	%r889, [%rd3+32];
$L__BB44_56:
	setp.ge.s32 	%p31, %r30, %r60;
	@%p31 bra 	$L__BB44_58;
	ld.global.u32 	%r888, [%rd3+36];
$L__BB44_58:
	setp.ge.s32 	%p32, %r33, %r60;
	@%p32 bra 	$L__BB44_60;
	ld.global.u32 	%r887, [%rd3+40];
$L__BB44_60:
	setp.ge.s32 	%p33, %r36, %r60;
	@%p33 bra 	$L__BB44_62;
	ld.global.u32 	%r886, [%rd3+44];
$L__BB44_62:
	setp.ge.s32 	%p34, %r39, %r60;
	@%p34 bra 	$L__BB44_64;
	ld.global.u32 	%r885, [%rd3+48];
$L__BB44_64:
	setp.ge.s32 	%p35, %r42, %r60;
	@%p35 bra 	$L__BB44_66;
	ld.global.u32 	%r884, [%rd3+52];
$L__BB44_66:
	setp.ge.s32 	%p36, %r45, %r60;
	@%p36 bra 	$L__BB44_68;
	ld.global.u32 	%r883, [%rd3+56];
$L__BB44_68:
	setp.ge.s32 	%p37, %r48, %r60;
	@%p37 bra 	$L__BB44_70;
	ld.global.u32 	%r882, [%rd3+60];
$L__BB44_70:
	setp.ge.s32 	%p38, %r51, %r60;
	@%p38 bra 	$L__BB44_72;
	ld.global.u32 	%r881, [%rd3+64];
$L__BB44_72:
	setp.ge.s32 	%p39, %r54, %r60;
	@%p39 bra 	$L__BB44_74;
	ld.global.u32 	%r880, [%rd3+68];
$L__BB44_74:
	setp.ge.s32 	%p40, %r57, %r60;
	@%p40 bra 	$L__BB44_76;
	ld.global.u32 	%r879, [%rd3+72];
$L__BB44_76:
	bar.sync 	0;
	shr.u32 	%r99, %r2, 5;
	shl.b32 	%r366, %r2, 2;
	mov.u32 	%r367, _ZZN3cub18CUB_300001_SM_10006detail10radix_sort31DeviceRadixSortSingleTileKernelINS1_5radix10policy_hubIiiyE10Policy1000ELNS0_9SortOrderE0EiiyNS1_21identity_decomposer_tEEEvPKT1_PSA_PKT2_PSE_T3_iiT4_E12temp_storage;
	add.s32 	%r100, %r367, %r366;
	shl.b32 	%r368, %r2, 7;
	add.s32 	%r101, %r100, %r368;
	shl.b32 	%r369, %r99, 2;
	add.s32 	%r370, %r367, %r369;
	add.s32 	%r102, %r370, 33792;
	mad.lo.s32 	%r103, %r2, -56, %r101;
	add.s32 	%r859, %r303, 6;
	sub.s32 	%r858, %r304, %r303;
$L__BB44_77:
	add.s32 	%r430, %r859, -6;
	min.s32 	%r373, %r858, 6;
	mov.b32 	%r459, 0;
	st.shared.u32 	[%r100], %r459;
	st.shared.u32 	[%r100+1024], %r459;
	st.shared.u32 	[%r100+2048], %r459;
	st.shared.u32 	[%r100+3072], %r459;
	st.shared.u32 	[%r100+4096], %r459;
	st.shared.u32 	[%r100+5120], %r459;
	st.shared.u32 	[%r100+6144], %r459;
	st.shared.u32 	[%r100+7168], %r459;
	st.shared.u32 	[%r100+8192], %r459;
	st.shared.u32 	[%r100+9216], %r459;
	st.shared.u32 	[%r100+10240], %r459;
	st.shared.u32 	[%r100+11264], %r459;
	st.shared.u32 	[%r100+12288], %r459;
	st.shared.u32 	[%r100+13312], %r459;
	st.shared.u32 	[%r100+14336], %r459;
	st.shared.u32 	[%r100+15360], %r459;
	st.shared.u32 	[%r100+16384], %r459;
	st.shared.u32 	[%r100+17408], %r459;
	st.shared.u32 	[%r100+18432], %r459;
	st.shared.u32 	[%r100+19456], %r459;
	st.shared.u32 	[%r100+20480], %r459;
	st.shared.u32 	[%r100+21504], %r459;
	st.shared.u32 	[%r100+22528], %r459;
	st.shared.u32 	[%r100+23552], %r459;
	st.shared.u32 	[%r100+24576], %r459;
	st.shared.u32 	[%r100+25600], %r459;
	st.shared.u32 	[%r100+26624], %r459;
	st.shared.u32 	[%r100+27648], %r459;
	st.shared.u32 	[%r100+28672], %r459;
	st.shared.u32 	[%r100+29696], %r459;
	st.shared.u32 	[%r100+30720], %r459;
	st.shared.u32 	[%r100+31744], %r459;
	st.shared.u32 	[%r100+32768], %r459;
	// begin inline asm
	bmsk.clamp.b32 %r371, %r459, %r373;
	// end inline asm
	// begin inline asm
	shr.b32 %r374, %r878, %r430;
	// end inline asm
	and.b32  	%r462, %r371, %r374;
	shl.b32 	%r463, %r462, 10;
	and.b32  	%r464, %r463, 31744;
	add.s32 	%r465, %r100, %r464;
	shr.u32 	%r466, %r462, 4;
	and.b32  	%r467, %r466, 268435454;
	add.s32 	%r147, %r465, %r467;
	ld.shared.u16 	%rs1, [%r147];
	add.s16 	%rs20, %rs1, 1;
	st.shared.u16 	[%r147], %rs20;
	// begin inline asm
	shr.b32 %r377, %r877, %r430;
	// end inline asm
	and.b32  	%r468, %r371, %r377;
	shl.b32 	%r469, %r468, 10;
	and.b32  	%r470, %r469, 31744;
	add.s32 	%r471, %r100, %r470;
	shr.u32 	%r472, %r468, 4;
	and.b32  	%r473, %r472, 268435454;
	add.s32 	%r148, %r471, %r473;
	ld.shared.u16 	%rs2, [%r148];
	add.s16 	%rs21, %rs2, 1;
	st.shared.u16 	[%r148], %rs21;
	// begin inline asm
	shr.b32 %r380, %r876, %r430;
	// end inline asm
	and.b32  	%r474, %r371, %r380;
	shl.b32 	%r475, %r474, 10;
	and.b32  	%r476, %r475, 31744;
	add.s32 	%r477, %r100, %r476;
	shr.u32 	%r478, %r474, 4;
	and.b32  	%r479, %r478, 268435454;
	add.s32 	%r149, %r477, %r479;
	ld.shared.u16 	%rs3, [%r149];
	add.s16 	%rs22, %rs3, 1;
	st.shared.u16 	[%r149], %rs22;
	// begin inline asm
	shr.b32 %r383, %r875, %r430;
	// end inline asm
	and.b32  	%r480, %r371, %r383;
	shl.b32 	%r481, %r480, 10;
	and.b32  	%r482, %r481, 31744;
	add.s32 	%r483, %r100, %r482;
	shr.u32 	%r484, %r480, 4;
	and.b32  	%r485, %r484, 268435454;
	add.s32 	%r150, %r483, %r485;
	ld.shared.u16 	%rs4, [%r150];
	add.s16 	%rs23, %rs4, 1;
	st.shared.u16 	[%r150], %rs23;
	// begin inline asm
	shr.b32 %r386, %r874, %r430;
	// end inline asm
	and.b32  	%r486, %r371, %r386;
	shl.b32 	%r487, %r486, 10;
	and.b32  	%r488, %r487, 31744;
	add.s32 	%r489, %r100, %r488;
	shr.u32 	%r490, %r486, 4;
	and.b32  	%r491, %r490, 268435454;
	add.s32 	%r151, %r489, %r491;
	ld.shared.u16 	%rs5, [%r151];
	add.s16 	%rs24, %rs5, 1;
	st.shared.u16 	[%r151], %rs24;
	// begin inline asm
	shr.b32 %r389, %r873, %r430;
	// end inline asm
	and.b32  	%r492, %r371, %r389;
	shl.b32 	%r493, %r492, 10;
	and.b32  	%r494, %r493, 31744;
	add.s32 	%r495, %r100, %r494;
	shr.u32 	%r496, %r492, 4;
	and.b32  	%r497, %r496, 268435454;
	add.s32 	%r152, %r495, %r497;
	ld.shared.u16 	%rs6, [%r152];
	add.s16 	%rs25, %rs6, 1;
	st.shared.u16 	[%r152], %rs25;
	// begin inline asm
	shr.b32 %r392, %r872, %r430;
	// end inline asm
	and.b32  	%r498, %r371, %r392;
	shl.b32 	%r499, %r498, 10;
	and.b32  	%r500, %r499, 31744;
	add.s32 	%r501, %r100, %r500;
	shr.u32 	%r502, %r498, 4;
	and.b32  	%r503, %r502, 268435454;
	add.s32 	%r153, %r501, %r503;
	ld.shared.u16 	%rs7, [%r153];
	add.s16 	%rs26, %rs7, 1;
	st.shared.u16 	[%r153], %rs26;
	// begin inline asm
	shr.b32 %r395, %r871, %r430;
	// end inline asm
	and.b32  	%r504, %r371, %r395;
	shl.b32 	%r505, %r504, 10;
	and.b32  	%r506, %r505, 31744;
	add.s32 	%r507, %r100, %r506;
	shr.u32 	%r508, %r504, 4;
	and.b32  	%r509, %r508, 268435454;
	add.s32 	%r154, %r507, %r509;
	ld.shared.u16 	%rs8, [%r154];
	add.s16 	%rs27, %rs8, 1;
	st.shared.u16 	[%r154], %rs27;
	// begin inline asm
	shr.b32 %r398, %r870, %r430;
	// end inline asm
	and.b32  	%r510, %r371, %r398;
	shl.b32 	%r511, %r510, 10;
	and.b32  	%r512, %r511, 31744;
	add.s32 	%r513, %r100, %r512;
	shr.u32 	%r514, %r510, 4;
	and.b32  	%r515, %r514, 268435454;
	add.s32 	%r155, %r513, %r515;
	ld.shared.u16 	%rs9, [%r155];
	add.s16 	%rs28, %rs9, 1;
	st.shared.u16 	[%r155], %rs28;
	// begin inline asm
	shr.b32 %r401, %r869, %r430;
	// end inline asm
	and.b32  	%r516, %r371, %r401;
	shl.b32 	%r517, %r516, 10;
	and.b32  	%r518, %r517, 31744;
	add.s32 	%r519, %r100, %r518;
	shr.u32 	%r520, %r516, 4;
	and.b32  	%r521, %r520, 268435454;
	add.s32 	%r156, %r519, %r521;
	ld.shared.u16 	%rs10, [%r156];
	add.s16 	%rs29, %rs10, 1;
	st.shared.u16 	[%r156], %rs29;
	// begin inline asm
	shr.b32 %r404, %r868, %r430;
	// end inline asm
	and.b32  	%r522, %r371, %r404;
	shl.b32 	%r523, %r522, 10;
	and.b32  	%r524, %r523, 31744;
	add.s32 	%r525, %r100, %r524;
	shr.u32 	%r526, %r522, 4;
	and.b32  	%r527, %r526, 268435454;
	add.s32 	%r157, %r525, %r527;
	ld.shared.u16 	%rs11, [%r157];
	add.s16 	%rs30, %rs11, 1;
	st.shared.u16 	[%r157], %rs30;
	// begin inline asm
	shr.b32 %r407, %r867, %r430;
	// end inline asm
	and.b32  	%r528, %r371, %r407;
	shl.b32 	%r529, %r528, 10;
	and.b32  	%r530, %r529, 31744;
	add.s32 	%r531, %r100, %r530;
	shr.u32 	%r532, %r528, 4;
	and.b32  	%r533, %r532, 268435454;
	add.s32 	%r158, %r531, %r533;
	ld.shared.u16 	%rs12, [%r158];
	add.s16 	%rs31, %rs12, 1;
	st.shared.u16 	[%r158], %rs31;
	// begin inline asm
	shr.b32 %r410, %r866, %r430;
	// end inline asm
	and.b32  	%r534, %r371, %r410;
	shl.b32 	%r535, %r534, 10;
	and.b32  	%r536, %r535, 31744;
	add.s32 	%r537, %r100, %r536;
	shr.u32 	%r538, %r534, 4;
	and.b32  	%r539, %r538, 268435454;
	add.s32 	%r159, %r537, %r539;
	ld.shared.u16 	%rs13, [%r159];
	add.s16 	%rs32, %rs13, 1;
	st.shared.u16 	[%r159], %rs32;
	// begin inline asm
	shr.b32 %r413, %r865, %r430;
	// end inline asm
	and.b32  	%r540, %r371, %r413;
	shl.b32 	%r541, %r540, 10;
	and.b32  	%r542, %r541, 31744;
	add.s32 	%r543, %r100, %r542;
	shr.u32 	%r544, %r540, 4;
	and.b32  	%r545, %r544, 268435454;
	add.s32 	%r160, %r543, %r545;
	ld.shared.u16 	%rs14, [%r160];
	add.s16 	%rs33, %rs14, 1;
	st.shared.u16 	[%r160], %rs33;
	// begin inline asm
	shr.b32 %r416, %r864, %r430;
	// end inline asm
	and.b32  	%r546, %r371, %r416;
	shl.b32 	%r547, %r546, 10;
	and.b32  	%r548, %r547, 31744;
	add.s32 	%r549, %r100, %r548;
	shr.u32 	%r550, %r546, 4;
	and.b32  	%r551, %r550, 268435454;
	add.s32 	%r161, %r549, %r551;
	ld.shared.u16 	%rs15, [%r161];
	add.s16 	%rs34, %rs15, 1;
	st.shared.u16 	[%r161], %rs34;
	// begin inline asm
	shr.b32 %r419, %r863, %r430;
	// end inline asm
	and.b32  	%r552, %r371, %r419;
	shl.b32 	%r553, %r552, 10;
	and.b32  	%r554, %r553, 31744;
	add.s32 	%r555, %r100, %r554;
	shr.u32 	%r556, %r552, 4;
	and.b32  	%r557, %r556, 268435454;
	add.s32 	%r162, %r555, %r557;
	ld.shared.u16 	%rs16, [%r162];
	add.s16 	%rs35, %rs16, 1;
	st.shared.u16 	[%r162], %rs35;
	// begin inline asm
	shr.b32 %r422, %r862, %r430;
	// end inline asm
	and.b32  	%r558, %r371, %r422;
	shl.b32 	%r559, %r558, 10;
	and.b32  	%r560, %r559, 31744;
	add.s32 	%r561, %r100, %r560;
	shr.u32 	%r562, %r558, 4;
	and.b32  	%r563, %r562, 268435454;
	add.s32 	%r163, %r561, %r563;
	ld.shared.u16 	%rs17, [%r163];
	add.s16 	%rs36, %rs17, 1;
	st.shared.u16 	[%r163], %rs36;
	// begin inline asm
	shr.b32 %r425, %r861, %r430;
	// end inline asm
	and.b32  	%r564, %r371, %r425;
	shl.b32 	%r565, %r564, 10;
	and.b32  	%r566, %r565, 31744;
	add.s32 	%r567, %r100, %r566;
	shr.u32 	%r568, %r564, 4;
	and.b32  	%r569, %r568, 268435454;
	add.s32 	%r164, %r567, %r569;
	ld.shared.u16 	%rs18, [%r164];
	add.s16 	%rs37, %rs18, 1;
	st.shared.u16 	[%r164], %rs37;
	// begin inline asm
	shr.b32 %r428, %r860, %r430;
	// end inline asm
	and.b32  	%r570, %r371, %r428;
	shl.b32 	%r571, %r570, 10;
	and.b32  	%r572, %r571, 31744;
	add.s32 	%r573, %r100, %r572;
	shr.u32 	%r574, %r570, 4;
	and.b32  	%r575, %r574, 268435454;
	add.s32 	%r165, %r573, %r575;
	ld.shared.u16 	%rs19, [%r165];
	add.s16 	%rs38, %rs19, 1;
	st.shared.u16 	[%r165], %rs38;
	bar.sync 	0;
	ld.shared.u32 	%r166, [%r101];
	ld.shared.u32 	%r576, [%r101+4];
	ld.shared.u32 	%r577, [%r101+8];
	ld.shared.u32 	%r578, [%r101+12];
	ld.shared.u32 	%r579, [%r101+16];
	ld.shared.u32 	%r580, [%r101+20];
	ld.shared.u32 	%r581, [%r101+24];
	ld.shared.u32 	%r582, [%r101+28];
	ld.shared.u32 	%r583, [%r101+32];
	ld.shared.u32 	%r584, [%r101+36];
	ld.shared.u32 	%r585, [%r101+40];
	ld.shared.u32 	%r586, [%r101+44];
	ld.shared.u32 	%r587, [%r101+48];
	ld.shared.u32 	%r588, [%r101+52];
	ld.shared.u32 	%r589, [%r101+56];
	ld.shared.u32 	%r590, [%r101+60];
	ld.shared.u32 	%r591, [%r101+64];
	ld.shared.u32 	%r592, [%r101+68];
	ld.shared.u32 	%r593, [%r101+72];
	ld.shared.u32 	%r594, [%r101+76];
	ld.shared.u32 	%r595, [%r101+80];
	ld.shared.u32 	%r596, [%r101+84];
	ld.shared.u32 	%r597, [%r101+88];
	ld.shared.u32 	%r598, [%r101+92];
	ld.shared.u32 	%r599, [%r101+96];
	ld.shared.u32 	%r600, [%r101+100];
	ld.shared.u32 	%r601, [%r101+104];
	ld.shared.u32 	%r602, [%r101+108];
	ld.shared.u32 	%r603, [%r101+112];
	ld.shared.u32 	%r604, [%r101+116];
	ld.shared.u32 	%r605, [%r101+120];
	ld.shared.u32 	%r606, [%r101+124];
	ld.shared.u32 	%r607, [%r101+128];
	add.s32 	%r167, %r576, %r166;
	add.s32 	%r168, %r577, %r167;
	add.s32 	%r169, %r578, %r168;
	add.s32 	%r170, %r579, %r169;
	add.s32 	%r171, %r580, %r170;
	add.s32 	%r172, %r581, %r171;
	add.s32 	%r173, %r582, %r172;
	add.s32 	%r174, %r583, %r173;
	add.s32 	%r175, %r584, %r174;
	add.s32 	%r176, %r585, %r175;
	add.s32 	%r177, %r586, %r176;
	add.s32 	%r178, %r587, %r177;
	add.s32 	%r179, %r588, %r178;
	add.s32 	%r180, %r589, %r179;
	add.s32 	%r181, %r590, %r180;
	add.s32 	%r182, %r591, %r181;
	add.s32 	%r183, %r592, %r182;
	add.s32 	%r184, %r593, %r183;
	add.s32 	%r185, %r594, %r184;
	add.s32 	%r186, %r595, %r185;
	add.s32 	%r187, %r596, %r186;
	add.s32 	%r188, %r597, %r187;
	add.s32 	%r189, %r598, %r188;
	add.s32 	%r190, %r599, %r189;
	add.s32 	%r191, %r600, %r190;
	add.s32 	%r192, %r601, %r191;
	add.s32 	%r193, %r602, %r192;
	add.s32 	%r194, %r603, %r193;
	add.s32 	%r195, %r604, %r194;
	add.s32 	%r196, %r605, %r195;
	add.s32 	%r197, %r606, %r196;
	add.s32 	%r436, %r607, %r197;
	// begin inline asm
	mov.u32 %r431, %laneid;
	// end inline asm
	mov.b32 	%r434, 1;
	mov.b32 	%r461, -1;
	// begin inline asm
	{  .reg .u32 r0;  .reg .pred p;  shfl.sync.up.b32 r0|p, %r436, %r434, %r459, %r461;  @p add.u32 r0, r0, %r436;  mov.u32 %r432, r0;}
	// end inline asm
	mov.b32 	%r440, 2;
	// begin inline asm
	{  .reg .u32 r0;  .reg .pred p;  shfl.sync.up.b32 r0|p, %r432, %r440, %r459, %r461;  @p add.u32 r0, r0, %r432;  mov.u32 %r438, r0;}
	// end inline asm
	mov.b32 	%r446, 4;
	// begin inline asm
	{  .reg .u32 r0;  .reg .pred p;  shfl.sync.up.b32 r0|p, %r438, %r446, %r459, %r461;  @p add.u32 r0, r0, %r438;  mov.u32 %r444, r0;}
	// end inline asm
	mov.b32 	%r452, 8;
	// begin inline asm
	{  .reg .u32 r0;  .reg .pred p;  shfl.sync.up.b32 r0|p, %r444, %r452, %r459, %r461;  @p add.u32 r0, r0, %r444;  mov.u32 %r450, r0;}
	// end inline asm
	mov.b32 	%r458, 16;
	// begin inline asm
	{  .reg .u32 r0;  .reg .pred p;  shfl.sync.up.b32 r0|p, %r450, %r458, %r459, %r461;  @p add.u32 r0, r0, %r450;  mov.u32 %r456, r0;}
	// end inline asm
	setp.ne.s32 	%p41, %r431, 31;
	@%p41 bra 	$L__BB44_79;
	st.shared.u32 	[%r102], %r456;
$L__BB44_79:
	sub.s32 	%r608, %r456, %r436;
	setp.gt.u32 	%p42, %r2, 31;
	setp.eq.s32 	%p43, %r99, 7;
	setp.eq.s32 	%p44, %r99, 6;
	setp.eq.s32 	%p45, %r99, 5;
	setp.eq.s32 	%p46, %r99, 4;
	setp.eq.s32 	%p47, %r99, 3;
	setp.eq.s32 	%p48, %r99, 2;
	setp.eq.s32 	%p49, %r99, 1;
	bar.sync 	0;
	ld.shared.v4.u32 	{%r609, %r610, %r611, %r612}, [_ZZN3cub18CUB_300001_SM_10006detail10radix_sort31DeviceRadixSortSingleTileKernelINS1_5radix10policy_hubIiiyE10Policy1000ELNS0_9SortOrderE0EiiyNS1_21identity_decomposer_tEEEvPKT1_PSA_PKT2_PSE_T3_iiT4_E12temp_storage+33792];
	selp.b32 	%r613, %r609, %r898, %p49;
	add.s32 	%r614, %r610, %r609;
	selp.b32 	%r615, %r614, %r613, %p48;
	add.s32 	%r616, %r614, %r611;
	selp.b32 	%r617, %r616, %r615, %p47;
	add.s32 	%r618, %r616, %r612;
	selp.b32 	%r619, %r618, %r617, %p46;
	ld.shared.v4.u32 	{%r620, %r621, %r622, %r623}, [_ZZN3cub18CUB_300001_SM_10006detail10radix_sort31DeviceRadixSortSingleTileKernelINS1_5radix10policy_hubIiiyE10Policy1000ELNS0_9SortOrderE0EiiyNS1_21identity_decomposer_tEEEvPKT1_PSA_PKT2_PSE_T3_iiT4_E12temp_storage+33808];
	add.s32 	%r624, %r618, %r620;
	selp.b32 	%r625, %r624, %r619, %p45;
	add.s32 	%r626, %r624, %r621;
	selp.b32 	%r627, %r626, %r625, %p44;
	add.s32 	%r628, %r626, %r622;
	selp.b32 	%r898, %r628, %r627, %p43;
	add.s32 	%r202, %r628, %r623;
	setp.ne.s32 	%p50, %r431, 0;
	selp.b32 	%r629, %r608, 0, %p50;
	add.s32 	%r630, %r898, %r629;
	or.pred  	%p51, %p42, %p50;
	selp.b32 	%r899, %r630, %r608, %p42;
	@%p51 bra 	$L__BB44_81;
	shl.b32 	%r899, %r202, 16;
	st.shared.u32 	[_ZZN3cub18CUB_300001_SM_10006detail10radix_sort31DeviceRadixSortSingleTileKernelINS1_5radix10policy_hubIiiyE10Policy1000ELNS0_9SortOrderE0EiiyNS1_21identity_decomposer_tEEEvPKT1_PSA_PKT2_PSE_T3_iiT4_E12temp_storage+33832], %r899;
$L__BB44_81:
	setp.eq.s32 	%p52, %r2, 0;
	bar.sync 	0;
	ld.shared.u32 	%r631, [_ZZN3cub18CUB_300001_SM_10006detail10radix_sort31DeviceRadixSortSingleTileKernelINS1_5radix10policy_hubIiiyE10Policy1000ELNS0_9SortOrderE0EiiyNS1_21identity_decomposer_tEEEvPKT1_PSA_PKT2_PSE_T3_iiT4_E12temp_storage+33832];
	selp.b32 	%r632, 0, %r631, %p52;
	add.s32 	%r633, %r899, %r632;
	add.s32 	%r634, %r166, %r633;
	add.s32 	%r635, %r167, %r633;
	add.s32 	%r636, %r168, %r633;
	add.s32 	%r637, %r169, %r633;
	add.s32 	%r638, %r170, %r633;
	add.s32 	%r639, %r171, %r633;
	add.s32 	%r640, %r172, %r633;
	add.s32 	%r641, %r173, %r633;
	add.s32 	%r642, %r174, %r633;
	add.s32 	%r643, %r175, %r633;
	add.s32 	%r644, %r176, %r633;
	add.s32 	%r645, %r177, %r633;
	add.s32 	%r646, %r178, %r633;
	add.s32 	%r647, %r179, %r633;
	add.s32 	%r648, %r180, %r633;
	add.s32 	%r649, %r181, %r633;
	add.s32 	%r650, %r182, %r633;
	add.s32 	%r651, %r183, %r633;
	add.s32 	%r652, %r184, %r633;
	add.s32 	%r653, %r185, %r633;
	add.s32 	%r654, %r186, %r633;
	add.s32 	%r655, %r187, %r633;
	add.s32 	%r656, %r188, %r633;
	add.s32 	%r657, %r189, %r633;
	add.s32 	%r658, %r190, %r633;
	add.s32 	%r659, %r191, %r633;
	add.s32 	%r660, %r192, %r633;
	add.s32 	%r661, %r193, %r633;
	add.s32 	%r662, %r194, %r633;
	add.s32 	%r663, %r195, %r633;
	add.s32 	%r664, %r196, %r633;
	add.s32 	%r665, %r197, %r633;
	st.shared.u32 	[%r101], %r633;
	st.shared.u32 	[%r101+4], %r634;
	st.shared.u32 	[%r101+8], %r635;
	st.shared.u32 	[%r101+12], %r636;
	st.shared.u32 	[%r101+16], %r637;
	st.shared.u32 	[%r101+20], %r638;
	st.shared.u32 	[%r101+24], %r639;
	st.shared.u32 	[%r101+28], %r640;
	st.shared.u32 	[%r101+32], %r641;
	st.shared.u32 	[%r101+36], %r642;
	st.shared.u32 	[%r101+40], %r643;
	st.shared.u32 	[%r101+44], %r644;
	st.shared.u32 	[%r101+48], %r645;
	st.shared.u32 	[%r101+52], %r646;
	st.shared.u32 	[%r101+56], %r647;
	st.shared.u32 	[%r101+60], %r648;
	st.shared.u32 	[%r101+64], %r649;
	st.shared.u32 	[%r101+68], %r650;
	st.shared.u32 	[%r101+72], %r651;
	st.shared.u32 	[%r101+76], %r652;
	st.shared.u32 	[%r101+80], %r653;
	st.shared.u32 	[%r101+84], %r654;
	st.shared.u32 	[%r101+88], %r655;
	st.shared.u32 	[%r101+92], %r656;
	st.shared.u32 	[%r101+96], %r657;
	st.shared.u32 	[%r101+100], %r658;
	st.shared.u32 	[%r101+104], %r659;
	st.shared.u32 	[%r101+108], %r660;
	st.shared.u32 	[%r101+112], %r661;
	st.shared.u32 	[%r101+116], %r662;
	st.shared.u32 	[%r101+120], %r663;
	st.shared.u32 	[%r101+124], %r664;
	st.shared.u32 	[%r101+128], %r665;
	bar.sync 	0;
	cvt.u32.u16 	%r666, %rs1;
	ld.shared.u16 	%r667, [%r147];
	add.s32 	%r206, %r667, %r666;
	cvt.u32.u16 	%r668, %rs2;
	ld.shared.u16 	%r669, [%r148];
	add.s32 	%r207, %r669, %r668;
	cvt.u32.u16 	%r670, %rs3;
	ld.shared.u16 	%r671, [%r149];
	add.s32 	%r208, %r671, %r670;
	cvt.u32.u16 	%r672, %rs4;
	ld.shared.u16 	%r673, [%r150];
	add.s32 	%r209, %r673, %r672;
	cvt.u32.u16 	%r674, %rs5;
	ld.shared.u16 	%r675, [%r151];
	add.s32 	%r210, %r675, %r674;
	cvt.u32.u16 	%r676, %rs6;
	ld.shared.u16 	%r677, [%r152];
	add.s32 	%r211, %r677, %r676;
	cvt.u32.u16 	%r678, %rs7;
	ld.shared.u16 	%r679, [%r153];
	add.s32 	%r212, %r679, %r678;
	cvt.u32.u16 	%r680, %rs8;
	ld.shared.u16 	%r681, [%r154];
	add.s32 	%r213, %r681, %r680;
	cvt.u32.u16 	%r682, %rs9;
	ld.shared.u16 	%r683, [%r155];
	add.s32 	%r214, %r683, %r682;
	cvt.u32.u16 	%r684, %rs10;
	ld.shared.u16 	%r685, [%r156];
	add.s32 	%r215, %r685, %r684;
	cvt.u32.u16 	%r686, %rs11;
	ld.shared.u16 	%r687, [%r157];
	add.s32 	%r216, %r687, %r686;
	cvt.u32.u16 	%r688, %rs12;
	ld.shared.u16 	%r689, [%r158];
	add.s32 	%r217, %r689, %r688;
	cvt.u32.u16 	%r690, %rs13;
	ld.shared.u16 	%r691, [%r159];
	add.s32 	%r218, %r691, %r690;
	cvt.u32.u16 	%r692, %rs14;
	ld.shared.u16 	%r693, [%r160];
	add.s32 	%r219, %r693, %r692;
	cvt.u32.u16 	%r694, %rs15;
	ld.shared.u16 	%r695, [%r161];
	add.s32 	%r220, %r695, %r694;
	cvt.u32.u16 	%r696, %rs16;
	ld.shared.u16 	%r697, [%r162];
	add.s32 	%r221, %r697, %r696;
	cvt.u32.u16 	%r698, %rs17;
	ld.shared.u16 	%r699, [%r163];
	add.s32 	%r222, %r699, %r698;
	cvt.u32.u16 	%r700, %rs18;
	ld.shared.u16 	%r701, [%r164];
	add.s32 	%r223, %r701, %r700;
	cvt.u32.u16 	%r702, %rs19;
	ld.shared.u16 	%r703, [%r165];
	add.s32 	%r224, %r703, %r702;
	bar.sync 	0;
	setp.lt.s32 	%p53, %r859, %r304;
	@%p53 bra 	$L__BB44_121;
	cvt.u64.u32 	%rd15, %r2;
	shl.b32 	%r704, %r206, 2;
	mov.u32 	%r705, _ZZN3cub18CUB_300001_SM_10006detail10radix_sort31DeviceRadixSortSingleTileKernelINS1_5radix10policy_hubIiiyE10Policy1000ELNS0_9SortOrderE0EiiyNS1_21identity_decomposer_tEEEvPKT1_PSA_PKT2_PSE_T3_iiT4_E12temp_storage;
	add.s32 	%r706, %r705, %r704;
	st.shared.u32 	[%r706], %r878;
	shl.b32 	%r707, %r207, 2;
	add.s32 	%r708, %r705, %r707;
	st.shared.u32 	[%r708], %r877;
	shl.b32 	%r709, %r208, 2;
	add.s32 	%r710, %r705, %r709;
	st.shared.u32 	[%r710], %r876;
	shl.b32 	%r711, %r209, 2;
	add.s32 	%r712, %r705, %r711;
	st.shared.u32 	[%r712], %r875;
	shl.b32 	%r713, %r210, 2;
	add.s32 	%r714, %r705, %r713;
	st.shared.u32 	[%r714], %r874;
	shl.b32 	%r715, %r211, 2;
	add.s32 	%r716, %r705, %r715;
	st.shared.u32 	[%r716], %r873;
	shl.b32 	%r717, %r212, 2;
	add.s32 	%r718, %r705, %r717;
	st.shared.u32 	[%r718], %r872;
	shl.b32 	%r719, %r213, 2;
	add.s32 	%r720, %r705, %r719;
	st.shared.u32 	[%r720], %r871;
	shl.b32 	%r721, %r214, 2;
	add.s32 	%r722, %r705, %r721;
	st.shared.u32 	[%r722], %r870;
	shl.b32 	%r723, %r215, 2;
	add.s32 	%r724, %r705, %r723;
	st.shared.u32 	[%r724], %r869;
	shl.b32 	%r725, %r216, 2;
	add.s32 	%r726, %r705, %r725;
	st.shared.u32 	[%r726], %r868;
	shl.b32 	%r727, %r217, 2;
	add.s32 	%r728, %r705, %r727;
	st.shared.u32 	[%r728], %r867;
	shl.b32 	%r729, %r218, 2;
	add.s32 	%r730, %r705, %r729;
	st.shared.u32 	[%r730], %r866;
	shl.b32 	%r731, %r219, 2;
	add.s32 	%r732, %r705, %r731;
	st.shared.u32 	[%r732], %r865;
	shl.b32 	%r733, %r220, 2;
	add.s32 	%r734, %r705, %r733;
	st.shared.u32 	[%r734], %r864;
	shl.b32 	%r735, %r221, 2;
	add.s32 	%r736, %r705, %r735;
	st.shared.u32 	[%r736], %r863;
	shl.b32 	%r737, %r222, 2;
	add.s32 	%r738, %r705, %r737;
	st.shared.u32 	[%r738], %r862;
	shl.b32 	%r739, %r223, 2;
	add.s32 	%r740, %r705, %r739;
	st.shared.u32 	[%r740], %r861;
	shl.b32 	%r741, %r224, 2;
	add.s32 	%r742, %r705, %r741;
	st.shared.u32 	[%r742], %r860;
	bar.sync 	0;
	mad.lo.s32 	%r225, %r2, -72, %r103;
	ld.shared.u32 	%r226, [%r225];
	ld.shared.u32 	%r227, [%r225+1024];
	ld.shared.u32 	%r228, [%r225+2048];
	ld.shared.u32 	%r229, [%r225+3072];
	ld.shared.u32 	%r230, [%r225+4096];
	ld.shared.u32 	%r231, [%r225+5120];
	ld.shared.u32 	%r232, [%r225+6144];
	ld.shared.u32 	%r233, [%r225+7168];
	ld.shared.u32 	%r234, [%r225+8192];
	ld.shared.u32 	%r235, [%r225+9216];
	ld.shared.u32 	%r236, [%r225+10240];
	ld.shared.u32 	%r237, [%r225+11264];
	ld.shared.u32 	%r238, [%r225+12288];
	ld.shared.u32 	%r239, [%r225+13312];
	ld.shared.u32 	%r240, [%r225+14336];
	ld.shared.u32 	%r241, [%r225+15360];
	ld.shared.u32 	%r242, [%r225+16384];
	ld.shared.u32 	%r243, [%r225+17408];
	ld.shared.u32 	%r244, [%r225+18432];
	bar.sync 	0;
	st.shared.u32 	[%r706], %r897;
	st.shared.u32 	[%r708], %r896;
	st.shared.u32 	[%r710], %r895;
	st.shared.u32 	[%r712], %r894;
	st.shared.u32 	[%r714], %r893;
	st.shared.u32 	[%r716], %r892;
	st.shared.u32 	[%r718], %r891;
	st.shared.u32 	[%r720], %r890;
	st.shared.u32 	[%r722], %r889;
	st.shared.u32 	[%r724], %r888;
	st.shared.u32 	[%r726], %r887;
	st.shared.u32 	[%r728], %r886;
	st.shared.u32 	[%r730], %r885;
	st.shared.u32 	[%r732], %r884;
	st.shared.u32 	[%r734], %r883;
	st.shared.u32 	[%r736], %r882;
	st.shared.u32 	[%r738], %r881;
	st.shared.u32 	[%r740], %r880;
	st.shared.u32 	[%r742], %r879;
	bar.sync 	0;
	ld.shared.u32 	%r245, [%r225+1024];
	ld.shared.u32 	%r246, [%r225+2048];
	ld.shared.u32 	%r247, [%r225+3072];
	ld.shared.u32 	%r248, [%r225+4096];
	ld.shared.u32 	%r249, [%r225+5120];
	ld.shared.u32 	%r250, [%r225+6144];
	ld.shared.u32 	%r251, [%r225+7168];
	ld.shared.u32 	%r252, [%r225+8192];
	ld.shared.u32 	%r253, [%r225+9216];
	ld.shared.u32 	%r254, [%r225+10240];
	ld.shared.u32 	%r255, [%r225+11264];
	ld.shared.u32 	%r256, [%r225+12288];
	ld.shared.u32 	%r257, [%r225+13312];
	ld.shared.u32 	%r258, [%r225+14336];
	ld.shared.u32 	%r259, [%r225+15360];
	ld.shared.u32 	%r260, [%r225+16384];
	ld.shared.u32 	%r261, [%r225+17408];
	ld.shared.u32 	%r262, [%r225+18432];
	setp.gt.u64 	%p54, %rd2, %rd15;
	cvta.to.global.u64 	%rd16, %rd6;
	mul.wide.u32 	%rd17, %r2, 4;
	add.s64 	%rd4, %rd16, %rd17;
	cvta.to.global.u64 	%rd18, %rd8;
	add.s64 	%rd5, %rd18, %rd17;
	@%p54 bra 	$L__BB44_83;
	bra.uni 	$L__BB44_84;
$L__BB44_83:
	xor.b32  	%r743, %r226, -2147483648;
	ld.shared.u32 	%r744, [%r225];
	st.global.u32 	[%rd4], %r743;
	st.global.u32 	[%rd5], %r744;
$L__BB44_84:
	add.s32 	%r745, %r2, 256;
	cvt.u64.u32 	%rd19, %r745;
	setp.le.u64 	%p55, %rd2, %rd19;
	@%p55 bra 	$L__BB44_86;
	xor.b32  	%r746, %r227, -2147483648;
	st.global.u32 	[%rd4+1024], %r746;
	st.global.u32 	[%rd5+1024], %r245;
$L__BB44_86:
	add.s32 	%r747, %r2, 512;
	cvt.u64.u32 	%rd20, %r747;
	setp.le.u64 	%p56, %rd2, %rd20;
	@%p56 bra 	$L__BB44_88;
	xor.b32  	%r748, %r228, -2147483648;
	st.global.u32 	[%rd4+2048], %r748;
	st.global.u32 	[%rd5+2048], %r246;
$L__BB44_88:
	add.s32 	%r749, %r2, 768;
	cvt.u64.u32 	%rd21, %r749;
	setp.le.u64 	%p57, %rd2, %rd21;
	@%p57 bra 	$L__BB44_90;
	xor.b32  	%r750, %r229, -2147483648;
	st.global.u32 	[%rd4+3072], %r750;
	st.global.u32 	[%rd5+3072], %r247;
$L__BB44_90:
	or.b32  	%r751, %r2, 1024;
	cvt.u64.u32 	%rd22, %r751;
	setp.le.u64 	%p58, %rd2, %rd22;
	@%p58 bra 	$L__BB44_92;
	xor.b32  	%r752, %r230, -2147483648;
	st.global.u32 	[%rd4+4096], %r752;
	st.global.u32 	[%rd5+4096], %r248;
$L__BB44_92:
	add.s32 	%r753, %r2, 1280;
	cvt.u64.u32 	%rd23, %r753;
	setp.le.u64 	%p59, %rd2, %rd23;
	@%p59 bra 	$L__BB44_94;
	xor.b32  	%r754, %r231, -2147483648;
	st.global.u32 	[%rd4+5120], %r754;
	st.global.u32 	[%rd5+5120], %r249;
$L__BB44_94:
	add.s32 	%r755, %r2, 1536;
	cvt.u64.u32 	%rd24, %r755;
	setp.le.u64 	%p60, %rd2, %rd24;
	@%p60 bra 	$L__BB44_96;
	xor.b32  	%r756, %r232, -2147483648;
	st.global.u32 	[%rd4+6144], %r756;
	st.global.u32 	[%rd5+6144], %r250;
$L__BB44_96:
	add.s32 	%r757, %r2, 1792;
	cvt.u64.u32 	%rd25, %r757;
	setp.le.u64 	%p61, %rd2, %rd25;
	@%p61 bra 	$L__BB44_98;
	xor.b32  	%r758, %r233, -2147483648;
	st.global.u32 	[%rd4+7168], %r758;
	st.global.u32 	[%rd5+7168], %r251;
$L__BB44_98:
	or.b32  	%r759, %r2, 2048;
	cvt.u64.u32 	%rd26, %r759;
	setp.le.u64 	%p62, %rd2, %rd26;
	@%p62 bra 	$L__BB44_100;
	xor.b32  	%r760, %r234, -2147483648;
	st.global.u32 	[%rd4+8192], %r760;
	st.global.u32 	[%rd5+8192], %r252;
$L__BB44_100:
	add.s32 	%r761, %r2, 2304;
	cvt.u64.u32 	%rd27, %r761;
	setp.le.u64 	%p63, %rd2, %rd27;
	@%p63 bra 	$L__BB44_102;
	xor.b32  	%r762, %r235, -2147483648;
	st.global.u32 	[%rd4+9216], %r762;
	st.global.u32 	[%rd5+9216], %r253;
$L__BB44_102:
	add.s32 	%r763, %r2, 2560;
	cvt.u64.u32 	%rd28, %r763;
	setp.le.u64 	%p64, %rd2, %rd28;
	@%p64 bra 	$L__BB44_104;
	xor.b32  	%r764, %r236, -2147483648;
	st.global.u32 	[%rd4+10240], %r764;
	st.global.u32 	[%rd5+10240], %r254;
$L__BB44_104:
	add.s32 	%r765, %r2, 2816;
	cvt.u64.u32 	%rd29, %r765;
	setp.le.u64 	%p65, %rd2, %rd29;
	@%p65 bra 	$L__BB44_106;
	xor.b32  	%r766, %r237, -2147483648;
	st.global.u32 	[%rd4+11264], %r766;
	st.global.u32 	[%rd5+11264], %r255;
$L__BB44_106:
	or.b32  	%r767, %r2, 3072;
	cvt.u64.u32 	%rd30, %r767;
	setp.le.u64 	%p66, %rd2, %rd30;
	@%p66 bra 	$L__BB44_108;
	xor.b32  	%r768, %r238, -2147483648;
	st.global.u32 	[%rd4+12288], %r768;
	st.global.u32 	[%rd5+12288], %r256;
$L__BB44_108:
	add.s32 	%r769, %r2, 3328;
	cvt.u64.u32 	%rd31, %r769;
	setp.le.u64 	%p67, %rd2, %rd31;
	@%p67 bra 	$L__BB44_110;
	xor.b32  	%r770, %r239, -2147483648;
	st.global.u32 	[%rd4+13312], %r770;
	st.global.u32 	[%rd5+13312], %r257;
$L__BB44_110:
	add.s32 	%r771, %r2, 3584;
	cvt.u64.u32 	%rd32, %r771;
	setp.le.u64 	%p68, %rd2, %rd32;
	@%p68 bra 	$L__BB44_112;
	xor.b32  	%r772, %r240, -2147483648;
	st.global.u32 	[%rd4+14336], %r772;
	st.global.u32 	[%rd5+14336], %r258;
$L__BB44_112:
	add.s32 	%r773, %r2, 3840;
	cvt.u64.u32 	%rd33, %r773;
	setp.le.u64 	%p69, %rd2, %rd33;
	@%p69 bra 	$L__BB44_114;
	xor.b32  	%r774, %r241, -2147483648;
	st.global.u32 	[%rd4+15360], %r774;
	st.global.u32 	[%rd5+15360], %r259;
$L__BB44_114:
	or.b32  	%r775, %r2, 4096;
	cvt.u64.u32 	%rd34, %r775;
	setp.le.u64 	%p70, %rd2, %rd34;
	@%p70 bra 	$L__BB44_116;
	xor.b32  	%r776, %r242, -2147483648;
	st.global.u32 	[%rd4+16384], %r776;
	st.global.u32 	[%rd5+16384], %r260;
$L__BB44_116:
	add.s32 	%r777, %r2, 4352;
	cvt.u64.u32 	%rd35, %r777;
	setp.le.u64 	%p71, %rd2, %rd35;
	@%p71 bra 	$L__BB44_118;
	xor.b32  	%r778, %r243, -2147483648;
	st.global.u32 	[%rd4+17408], %r778;
	st.global.u32 	[%rd5+17408], %r261;
$L__BB44_118:
	add.s32 	%r779, %r2, 4608;
	cvt.u64.u32 	%rd36, %r779;
	setp.le.u64 	%p72, %rd2, %rd36;
	@%p72 bra 	$L__BB44_120;
	xor.b32  	%r780, %r244, -2147483648;
	st.global.u32 	[%rd4+18432], %r780;
	st.global.u32 	[%rd5+18432], %r262;
$L__BB44_120:
	ret;
$L__BB44_121:
	shl.b32 	%r781, %r206, 2;
	mov.u32 	%r782, _ZZN3cub18CUB_300001_SM_10006detail10radix_sort31DeviceRadixSortSingleTileKernelINS1_5radix10policy_hubIiiyE10Policy1000ELNS0_9SortOrderE0EiiyNS1_21identity_decomposer_tEEEvPKT1_PSA_PKT2_PSE_T3_iiT4_E12temp_storage;
	add.s32 	%r783, %r782, %r781;
	st.shared.u32 	[%r783], %r878;
	shl.b32 	%r784, %r207, 2;
	add.s32 	%r785, %r782, %r784;
	st.shared.u32 	[%r785], %r877;
	shl.b32 	%r786, %r208, 2;
	add.s32 	%r787, %r782, %r786;
	st.shared.u32 	[%r787], %r876;
	shl.b32 	%r788, %r209, 2;
	add.s32 	%r789, %r782, %r788;
	st.shared.u32 	[%r789], %r875;
	shl.b32 	%r790, %r210, 2;
	add.s32 	%r791, %r782, %r790;
	st.shared.u32 	[%r791], %r874;
	shl.b32 	%r792, %r211, 2;
	add.s32 	%r793, %r782, %r792;
	st.shared.u32 	[%r793], %r873;
	shl.b32 	%r794, %r212, 2;
	add.s32 	%r795, %r782, %r794;
	st.shared.u32 	[%r795], %r872;
	shl.b32 	%r796, %r213, 2;
	add.s32 	%r797, %r782, %r796;
	st.shared.u32 	[%r797], %r871;
	shl.b32 	%r798, %r214, 2;
	add.s32 	%r799, %r782, %r798;
	st.shared.u32 	[%r799], %r870;
	shl.b32 	%r800, %r215, 2;
	add.s32 	%r801, %r782, %r800;
	st.shared.u32 	[%r801], %r869;
	shl.b32 	%r802, %r216, 2;
	add.s32 	%r803, %r782, %r802;
	st.shared.u32 	[%r803], %r868;
	shl.b32 	%r804, %r217, 2;
	add.s32 	%r805, %r782, %r804;
	st.shared.u32 	[%r805], %r867;
	shl.b32 	%r806, %r218, 2;
	add.s32 	%r807, %r782, %r806;
	st.shared.u32 	[%r807], %r866;
	shl.b32 	%r808, %r219, 2;
	add.s32 	%r809, %r782, %r808;
	st.shared.u32 	[%r809], %r865;
	shl.b32 	%r810, %r220, 2;
	add.s32 	%r811, %r782, %r810;
	st.shared.u32 	[%r811], %r864;
	shl.b32 	%r812, %r221, 2;
	add.s32 	%r813, %r782, %r812;
	st.shared.u32 	[%r813], %r863;
	shl.b32 	%r814, %r222, 2;
	add.s32 	%r815, %r782, %r814;
	st.shared.u32 	[%r815], %r862;
	shl.b32 	%r816, %r223, 2;
	add.s32 	%r817, %r782, %r816;
	st.shared.u32 	[%r817], %r861;
	shl.b32 	%r818, %r224, 2;
	add.s32 	%r819, %r782, %r818;
	st.shared.u32 	[%r819], %r860;
	bar.sync 	0;
	ld.shared.u32 	%r878, [%r103];
	ld.shared.u32 	%r877, [%r103+4];
	ld.shared.u32 	%r876, [%r103+8];
	ld.shared.u32 	%r875, [%r103+12];
	ld.shared.u32 	%r874, [%r103+16];
	ld.shared.u32 	%r873, [%r103+20];
	ld.shared.u32 	%r872, [%r103+24];
	ld.shared.u32 	%r871, [%r103+28];
	ld.shared.u32 	%r870, [%r103+32];
	ld.shared.u32 	%r869, [%r103+36];
	ld.shared.u32 	%r868, [%r103+40];
	ld.shared.u32 	%r867, [%r103+44];
	ld.shared.u32 	%r866, [%r103+48];
	ld.shared.u32 	%r865, [%r103+52];
	ld.shared.u32 	%r864, [%r103+56];
	ld.shared.u32 	%r863, [%r103+60];
	ld.shared.u32 	%r862, [%r103+64];
	ld.shared.u32 	%r861, [%r103+68];
	ld.shared.u32 	%r860, [%r103+72];
	bar.sync 	0;
	st.shared.u32 	[%r783], %r897;
	st.shared.u32 	[%r785], %r896;
	st.shared.u32 	[%r787], %r895;
	st.shared.u32 	[%r789], %r894;
	st.shared.u32 	[%r791], %r893;
	st.shared.u32 	[%r793], %r892;
	st.shared.u32 	[%r795], %r891;
	st.shared.u32 	[%r797], %r890;
	st.shared.u32 	[%r799], %r889;
	st.shared.u32 	[%r801], %r888;
	st.shared.u32 	[%r803], %r887;
	st.shared.u32 	[%r805], %r886;
	st.shared.u32 	[%r807], %r885;
	st.shared.u32 	[%r809], %r884;
	st.shared.u32 	[%r811], %r883;
	st.shared.u32 	[%r813], %r882;
	st.shared.u32 	[%r815], %r881;
	st.shared.u32 	[%r817], %r880;
	st.shared.u32 	[%r819], %r879;
	bar.sync 	0;
	ld.shared.u32 	%r897, [%r103];
	ld.shared.u32 	%r896, [%r103+4];
	ld.shared.u32 	%r895, [%r103+8];
	ld.shared.u32 	%r894, [%r103+12];
	ld.shared.u32 	%r893, [%r103+16];
	ld.shared.u32 	%r892, [%r103+20];
	ld.shared.u32 	%r891, [%r103+24];
	ld.shared.u32 	%r890, [%r103+28];
	ld.shared.u32 	%r889, [%r103+32];
	ld.shared.u32 	%r888, [%r103+36];
	ld.shared.u32 	%r887, [%r103+40];
	ld.shared.u32 	%r886, [%r103+44];
	ld.shared.u32 	%r885, [%r103+48];
	ld.shared.u32 	%r884, [%r103+52];
	ld.shared.u32 	%r883, [%r103+56];
	ld.shared.u32 	%r882, [%r103+60];
	ld.shared.u32 	%r881, [%r103+64];
	ld.shared.u32 	%r880, [%r103+68];
	ld.shared.u32 	%r879, [%r103+72];
	bar.sync 	0;
	add.s32 	%r859, %r859, 6;
	add.s32 	%r858, %r858, -6;
	bra.uni 	$L__BB44_77;

}
	// .globl	_ZN3cub18CUB_300001_SM_10006detail10radix_sort30DeviceRadixSortHistogramKernelINS1_5radix10policy_hubIiiyE10Policy1000ELNS0_9SortOrderE0EiyNS1_21identity_decomposer_tEEEvPT2_PKT1_SA_iiT3_
.visible .entry _ZN3cub18CUB_300001_SM_10006detail10radix_sort30DeviceRadixSortHistogramKernelINS1_5radix10policy_hubIiiyE10Policy1000ELNS0_9SortOrderE0EiyNS1_21identity_decomposer_tEEEvPT2_PKT1_SA_iiT3_(
	.param .u64 .ptr .align 1 _ZN3cub18CUB_300001_SM_10006detail10radix_sort30DeviceRadixSortHistogramKernelINS1_5radix10policy_hubIiiyE10Policy1000ELNS0_9SortOrderE0EiyNS1_21identity_decomposer_tEEEvPT2_PKT1_SA_iiT3__param_0,
	.param .u64 .ptr .align 1 _ZN3cub18CUB_300001_SM_10006detail10radix_sort30DeviceRadixSortHistogramKernelINS1_5radix10policy_hubIiiyE10Policy1000ELNS0_9SortOrderE0EiyNS1_21identity_decomposer_tEEEvPT2_PKT1_SA_iiT3__param_1,
	.param .u64 _ZN3cub18CUB_300001_SM_10006detail10radix_sort30DeviceRadixSortHistogramKernelINS1_5radix10policy_hubIiiyE10Policy1000ELNS0_9SortOrderE0EiyNS1_21identity_decomposer_tEEEvPT2_PKT1_SA_iiT3__param_2,
	.param .u32 _ZN3cub18CUB_300001_SM_10006detail10radix_sort30DeviceRadixSortHistogramKernelINS1_5radix10policy_hubIiiyE10Policy1000ELNS0_9SortOrderE0EiyNS1_21identity_decomposer_tEEEvPT2_PKT1_SA_iiT3__param_3,
	.param .u32 _ZN3cub18CUB_300001_SM_10006detail10radix_sort30DeviceRadixSortHistogramKernelINS1_5radix10policy_hubIiiyE10Policy1000ELNS0_9SortOrderE0EiyNS1_21identity_decomposer_tEEEvPT2_PKT1_SA_iiT3__param_4,
	.param .align 1 .b8 _ZN3cub18CUB_300001_SM_10006detail10radix_sort30DeviceRadixSortHistogramKernelINS1_5radix10policy_hubIiiyE10Policy1000ELNS0_9SortOrderE0EiyNS1_21identity_decomposer_tEEEvPT2_PKT1_SA_iiT3__param_5[1]
)
.maxntid 128
{
	.reg .pred 	%p<91>;
	.reg .b32 	%r<486>;
	.reg .b64 	%rd<137>;
	// demoted variable
	.shared .align 4 .b8 _ZZN3cub18CUB_300001_SM_10006detail10radix_sort30DeviceRadixSortHistogramKernelINS1_5radix10policy_hubIiiyE10Policy1000ELNS0_9SortOrderE0EiyNS1_21identity_decomposer_tEEEvPT2_PKT1_SA_iiT3_E12temp_storage[4096];
	ld.param.u64 	%rd18, [_ZN3cub18CUB_300001_SM_10006detail10radix_sort30DeviceRadixSortHistogramKernelINS1_5radix10policy_hubIiiyE10Policy1000ELNS0_9SortOrderE0EiyNS1_21identity_decomposer_tEEEvPT2_PKT1_SA_iiT3__param_0];
	ld.param.u64 	%rd19, [_ZN3cub18CUB_300001_SM_10006detail10radix_sort30DeviceRadixSortHistogramKernelINS1_5radix10policy_hubIiiyE10Policy1000ELNS0_9SortOrderE0EiyNS1_21identity_decomposer_tEEEvPT2_PKT1_SA_iiT3__param_1];
	ld.param.u64 	%rd17, [_ZN3cub18CUB_300001_SM_10006detail10radix_sort30DeviceRadixSortHistogramKernelINS1_5radix10policy_hubIiiyE10Policy1000ELNS0_9SortOrderE0EiyNS1_21identity_decomposer_tEEEvPT2_PKT1_SA_iiT3__param_2];
	ld.param.u32 	%r174, [_ZN3cub18CUB_300001_SM_10006detail10radix_sort30DeviceRadixSortHistogramKernelINS1_5radix10policy_hubIiiyE10Policy1000ELNS0_9SortOrderE0EiyNS1_21identity_decomposer_tEEEvPT2_PKT1_SA_iiT3__param_3];
	ld.param.u32 	%r175, [_ZN3cub18CUB_300001_SM_10006detail10radix_sort30DeviceRadixSortHistogramKernelINS1_5radix10policy_hubIiiyE10Policy1000ELNS0_9SortOrderE0EiyNS1_21identity_decomposer_tEEEvPT2_PKT1_SA_iiT3__param_4];
	cvta.to.global.u64 	%rd1, %rd19;
	cvta.to.global.u64 	%rd2, %rd18;
	setp.eq.s64 	%p2, %rd17, 0;
	@%p2 bra 	$L__BB45_153;
	sub.s32 	%r176, %r175, %r174;
	add.s32 	%r177, %r176, 7;
	shr.s32 	%r178, %r177, 31;
	shr.u32 	%r179, %r178, 29;
	add.s32 	%r180, %r177, %r179;
	shr.s32 	%r181, %r180, 3;
	mov.u32 	%r182, %tid.x;
	setp.gt.u32 	%p3, %r182, 255;
	setp.lt.s32 	%p4, %r177, 8;
	mov.u32 	%r183, %ctaid.x;
	shl.b32 	%r184, %r183, 11;
	cvt.u64.u32 	%rd3, %r184;
	mov.u32 	%r185, %nctaid.x;
	shl.b32 	%r186, %r185, 11;
	cvt.u64.u32 	%rd4, %r186;
	add.s32 	%r1, %r181, -1;
	and.b32  	%r2, %r181, 15;
	and.b32  	%r3, %r181, 7;
	add.s32 	%r4, %r3, -1;
	and.b32  	%r5, %r181, 3;
	or.pred  	%p1, %p3, %p4;
	shl.b32 	%r187, %r182, 2;
	mov.u32 	%r188, _ZZN3cub18CUB_300001_SM_10006detail10radix_sort30DeviceRadixSortHistogramKernelINS1_5radix10policy_hubIiiyE10Policy1000ELNS0_9SortOrderE0EiyNS1_21identity_decomposer_tEEEvPT2_PKT1_SA_iiT3_E12temp_storage;
	add.s32 	%r6, %r188, %r187;
	and.b32  	%r7, %r181, 268435440;
	cvt.u64.u32 	%rd5, %r182;
	add.s32 	%r8, %r182, 128;
	add.s32 	%r9, %r182, 256;
	add.s32 	%r10, %r182, 384;
	add.s32 	%r11, %r182, 512;
	add.s32 	%r12, %r182, 640;
	add.s32 	%r13, %r182, 768;
	or.b32  	%r14, %r182, 1024;
	add.s32 	%r15, %r182, 1920;
	and.b32  	%r16, %r181, 268435448;
	and.b32  	%r17, %r181, 1;
	neg.s32 	%r18, %r7;
	add.s32 	%r19, %r6, 8192;
	add.s64 	%rd21, %rd17, -1;
	shr.u64 	%rd22, %rd21, 30;
	add.s64 	%rd23, %rd22, 1;
	min.u64 	%rd6, %rd23, %rd17;
	mov.b64 	%rd135, 0;
$L__BB45_2:
	@%p1 bra 	$L__BB45_30;
	setp.lt.u32 	%p5, %r1, 15;
	mov.b32 	%r439, 0;
	@%p5 bra 	$L__BB45_6;
	mov.u32 	%r436, %r19;
	mov.u32 	%r437, %r18;
$L__BB45_5:
	.pragma "nounroll";
	mov.b32 	%r190, 0;
	st.shared.u32 	[%r436+-8192], %r190;
	st.shared.u32 	[%r436+-7168], %r190;
	st.shared.u32 	[%r436+-6144], %r190;
	st.shared.u32 	[%r436+-5120], %r190;
	st.shared.u32 	[%r436+-4096], %r190;
	st.shared.u32 	[%r436+-3072], %r190;
	st.shared.u32 	[%r436+-2048], %r190;
	st.shared.u32 	[%r436+-1024], %r190;
	st.shared.u32 	[%r436], %r190;
	st.shared.u32 	[%r436+1024], %r190;
	st.shared.u32 	[%r436+2048], %r190;
	st.shared.u32 	[%r436+3072], %r190;
	st.shared.u32 	[%r436+4096], %r190;
	st.shared.u32 	[%r436+5120], %r190;
	st.shared.u32 	[%r436+6144], %r190;
	st.shared.u32 	[%r436+7168], %r190;
	add.s32 	%r437, %r437, 16;
	add.s32 	%r436, %r436, 16384;
	setp.ne.s32 	%p6, %r437, 0;
	mov.u32 	%r439, %r7;
	@%p6 bra 	$L__BB45_5;
$L__BB45_6:
	add.s32 	%r25, %r2, -1;
	setp.eq.s32 	%p7, %r2, 0;
	@%p7 bra 	$L__BB45_16;
	setp.lt.u32 	%p8, %r25, 7;
	@%p8 bra 	$L__BB45_9;
	shl.b32 	%r191, %r439, 10;
	add.s32 	%r192, %r6, %r191;
	mov.b32 	%r193, 0;
	st.shared.u32 	[%r192], %r193;
	st.shared.u32 	[%r192+1024], %r193;
	st.shared.u32 	[%r192+2048], %r193;
	st.shared.u32 	[%r192+3072], %r193;
	st.shared.u32 	[%r192+4096], %r193;
	st.shared.u32 	[%r192+5120], %r193;
	st.shared.u32 	[%r192+6144], %r193;
	st.shared.u32 	[%r192+7168], %r193;
	add.s32 	%r439, %r439, 8;
$L__BB45_9:
	setp.eq.s32 	%p9, %r3, 0;
	@%p9 bra 	$L__BB45_16;
	setp.lt.u32 	%p10, %r4, 3;
	@%p10 bra 	$L__BB45_12;
	shl.b32 	%r194, %r439, 10;
	add.s32 	%r195, %r6, %r194;
	mov.b32 	%r196, 0;
	st.shared.u32 	[%r195], %r196;
	st.shared.u32 	[%r195+1024], %r196;
	st.shared.u32 	[%r195+2048], %r196;
	st.shared.u32 	[%r195+3072], %r196;
	add.s32 	%r439, %r439, 4;
$L__BB45_12:
	setp.eq.s32 	%p11, %r5, 0;
	@%p11 bra 	$L__BB45_16;
	setp.eq.s32 	%p12, %r5, 1;
	shl.b32 	%r197, %r439, 10;
	add.s32 	%r30, %r6, %r197;
	mov.b32 	%r198, 0;
	st.shared.u32 	[%r30], %r198;
	@%p12 bra 	$L__BB45_16;
	setp.eq.s32 	%p13, %r5, 2;
	mov.b32 	%r199, 0;
	st.shared.u32 	[%r30+1024], %r199;
	@%p13 bra 	$L__BB45_16;
	mov.b32 	%r200, 0;
	st.shared.u32 	[%r30+2048], %r200;
$L__BB45_16:
	cvt.u32.u64 	%r201, %rd5;
	setp.gt.u32 	%p14, %r201, 127;
	@%p14 bra 	$L__BB45_30;
	setp.lt.u32 	%p15, %r1, 15;
	mov.b32 	%r443, 0;
	@%p15 bra 	$L__BB45_20;
	mov.b32 	%r441, 0;
$L__BB45_19:
	.pragma "nounroll";
	shl.b32 	%r204, %r441, 10;
	add.s32 	%r205, %r6, %r204;
	mov.b32 	%r206, 0;
	st.shared.u32 	[%r205+512], %r206;
	st.shared.u32 	[%r205+1536], %r206;
	st.shared.u32 	[%r205+2560], %r206;
	st.shared.u32 	[%r205+3584], %r206;
	st.shared.u32 	[%r205+4608], %r206;
	st.shared.u32 	[%r205+5632], %r206;
	st.shared.u32 	[%r205+6656], %r206;
	st.shared.u32 	[%r205+7680], %r206;
	st.shared.u32 	[%r205+8704], %r206;
	st.shared.u32 	[%r205+9728], %r206;
	st.shared.u32 	[%r205+10752], %r206;
	st.shared.u32 	[%r205+11776], %r206;
	st.shared.u32 	[%r205+12800], %r206;
	st.shared.u32 	[%r205+13824], %r206;
	st.shared.u32 	[%r205+14848], %r206;
	st.shared.u32 	[%r205+15872], %r206;
	add.s32 	%r441, %r441, 16;
	setp.ne.s32 	%p16, %r441, %r7;
	mov.u32 	%r443, %r7;
	@%p16 bra 	$L__BB45_19;
$L__BB45_20:
	setp.eq.s32 	%p17, %r2, 0;
	@%p17 bra 	$L__BB45_30;
	setp.lt.u32 	%p18, %r25, 7;
	@%p18 bra 	$L__BB45_23;
	shl.b32 	%r207, %r443, 10;
	add.s32 	%r208, %r6, %r207;
	mov.b32 	%r209, 0;
	st.shared.u32 	[%r208+512], %r209;
	st.shared.u32 	[%r208+1536], %r209;
	st.shared.u32 	[%r208+2560], %r209;
	st.shared.u32 	[%r208+3584], %r209;
	st.shared.u32 	[%r208+4608], %r209;
	st.shared.u32 	[%r208+5632], %r209;
	st.shared.u32 	[%r208+6656], %r209;
	st.shared.u32 	[%r208+7680], %r209;
	add.s32 	%r443, %r443, 8;
$L__BB45_23:
	setp.eq.s32 	%p19, %r3, 0;
	@%p19 bra 	$L__BB45_30;
	setp.lt.u32 	%p20, %r4, 3;
	@%p20 bra 	$L__BB45_26;
	shl.b32 	%r210, %r443, 10;
	add.s32 	%r211, %r6, %r210;
	mov.b32 	%r212, 0;
	st.shared.u32 	[%r211+512], %r212;
	st.shared.u32 	[%r211+1536], %r212;
	st.shared.u32 	[%r211+2560], %r212;
	st.shared.u32 	[%r211+3584], %r212;
	add.s32 	%r443, %r443, 4;
$L__BB45_26:
	setp.eq.s32 	%p21, %r5, 0;
	@%p21 bra 	$L__BB45_30;
	setp.eq.s32 	%p22, %r5, 1;
	shl.b32 	%r213, %r443, 10;
	add.s32 	%r38, %r6, %r213;
	mov.b32 	%r214, 0;
	st.shared.u32 	[%r38+512], %r214;
	@%p22 bra 	$L__BB45_30;
	setp.eq.s32 	%p23, %r5, 2;
	mov.b32 	%r215, 0;
	st.shared.u32 	[%r38+1536], %r215;
	@%p23 bra 	$L__BB45_30;
	mov.b32 	%r216, 0;
	st.shared.u32 	[%r38+2560], %r216;
$L__BB45_30:
	bar.sync 	0;
	bar.sync 	0;
	shl.b64 	%rd8, %rd135, 30;
	sub.s64 	%rd24, %rd17, %rd8;
	min.u64 	%rd9, %rd24, 1073741824;
	setp.le.u64 	%p24, %rd9, %rd3;
	@%p24 bra 	$L__BB45_70;
	mov.u64 	%rd136, %rd3;
$L__BB45_32:
	add.s64 	%rd11, %rd136, %rd8;
	sub.s64 	%rd12, %rd17, %rd11;
	setp.lt.u64 	%p25, %rd12, 2048;
	@%p25 bra 	$L__BB45_34;
	add.s64 	%rd27, %rd11, %rd5;
	shl.b64 	%rd28, %rd27, 2;
	add.s64 	%rd29, %rd1, %rd28;
	ld.global.u32 	%r475, [%rd29];
	ld.global.u32 	%r474, [%rd29+512];
	ld.global.u32 	%r473, [%rd29+1024];
	ld.global.u32 	%r472, [%rd29+1536];
	ld.global.u32 	%r471, [%rd29+2048];
	ld.global.u32 	%r470, [%rd29+2560];
	ld.global.u32 	%r469, [%rd29+3072];
	ld.global.u32 	%r468, [%rd29+3584];
	ld.global.u32 	%r467, [%rd29+4096];
	ld.global.u32 	%r466, [%rd29+4608];
	ld.global.u32 	%r465, [%rd29+5120];
	ld.global.u32 	%r464, [%rd29+5632];
	ld.global.u32 	%r463, [%rd29+6144];
	ld.global.u32 	%r462, [%rd29+6656];
	ld.global.u32 	%r461, [%rd29+7168];
	ld.global.u32 	%r460, [%rd29+7680];
	bra.uni 	$L__BB45_66;
$L__BB45_34:
	cvt.u32.u64 	%r218, %rd5;
	cvt.u32.u64 	%r55, %rd12;
	setp.ge.s32 	%p26, %r218, %r55;
	add.s64 	%rd25, %rd11, %rd5;
	shl.b64 	%rd26, %rd25, 2;
	add.s64 	%rd13, %rd1, %rd26;
	mov.b32 	%r475, 2147483647;
	@%p26 bra 	$L__BB45_36;
	ld.global.u32 	%r475, [%rd13];
$L__BB45_36:
	setp.ge.s32 	%p27, %r8, %r55;
	mov.b32 	%r474, 2147483647;
	@%p27 bra 	$L__BB45_38;
	ld.global.u32 	%r474, [%rd13+512];
$L__BB45_38:
	setp.ge.s32 	%p28, %r9, %r55;
	mov.b32 	%r473, 2147483647;
	@%p28 bra 	$L__BB45_40;
	ld.global.u32 	%r473, [%rd13+1024];
$L__BB45_40:
	setp.ge.s32 	%p29, %r10, %r55;
	mov.b32 	%r472, 2147483647;
	@%p29 bra 	$L__BB45_42;
	ld.global.u32 	%r472, [%rd13+1536];
$L__BB45_42:
	setp.ge.s32 	%p30, %r11, %r55;
	mov.b32 	%r471, 2147483647;
	@%p30 bra 	$L__BB45_44;
	ld.global.u32 	%r471, [%rd13+2048];
$L__BB45_44:
	setp.ge.s32 	%p31, %r12, %r55;
	mov.b32 	%r470, 2147483647;
	@%p31 bra 	$L__BB45_46;
	ld.global.u32 	%r470, [%rd13+2560];
$L__BB45_46:
	setp.ge.s32 	%p32, %r13, %r55;
	mov.b32 	%r469, 2147483647;
	@%p32 bra 	$L__BB45_48;
	ld.global.u32 	%r469, [%rd13+3072];
$L__BB45_48:
	mov.u32 	%r226, %tid.x;
	add.s32 	%r227, %r226, 896;
	setp.ge.s32 	%p33, %r227, %r55;
	mov.b32 	%r468, 2147483647;
	@%p33 bra 	$L__BB45_50;
	ld.global.u32 	%r468, [%rd13+3584];
$L__BB45_50:
	setp.ge.s32 	%p34, %r14, %r55;
	mov.b32 	%r467, 2147483647;
	@%p34 bra 	$L__BB45_52;
	ld.global.u32 	%r467, [%rd13+4096];
$L__BB45_52:
	add.s32 	%r231, %r226, 1152;
	setp.ge.s32 	%p35, %r231, %r55;
	mov.b32 	%r466, 2147483647;
	@%p35 bra 	$L__BB45_54;
	ld.global.u32 	%r466, [%rd13+4608];
$L__BB45_54:
	add.s32 	%r234, %r226, 1280;
	setp.ge.s32 	%p36, %r234, %r55;
	mov.b32 	%r465, 2147483647;
	@%p36 bra 	$L__BB45_56;
	ld.global.u32 	%r465, [%rd13+5120];
$L__BB45_56:
	add.s32 	%r237, %r226, 1408;
	setp.ge.s32 	%p37, %r237, %r55;
	mov.b32 	%r464, 2147483647;
	@%p37 bra 	$L__BB45_58;
	ld.global.u32 	%r464, [%rd13+5632];
$L__BB45_58:
	add.s32 	%r240, %r226, 1536;
	setp.ge.s32 	%p38, %r240, %r55;
	mov.b32 	%r463, 2147483647;
	@%p38 bra 	$L__BB45_60;
	ld.global.u32 	%r463, [%rd13+6144];
$L__BB45_60:
	add.s32 	%r243, %r226, 1664;
	setp.ge.s32 	%p39, %r243, %r55;
	mov.b32 	%r462, 2147483647;
	@%p39 bra 	$L__BB45_62;
	ld.global.u32 	%r462, [%rd13+6656];
$L__BB45_62:
	add.s32 	%r246, %r226, 1792;
	setp.ge.s32 	%p40, %r246, %r55;
	mov.b32 	%r461, 2147483647;
	@%p40 bra 	$L__BB45_64;
	ld.global.u32 	%r461, [%rd13+7168];
$L__BB45_64:
	setp.ge.s32 	%p41, %r15, %r55;
	mov.b32 	%r460, 2147483647;
	@%p41 bra 	$L__BB45_66;
	ld.global.u32 	%r460, [%rd13+7680];
$L__BB45_66:
	setp.le.s32 	%p42, %r175, %r174;
	@%p42 bra 	$L__BB45_69;
	xor.b32  	%r103, %r460, -2147483648;
	xor.b32  	%r104, %r461, -2147483648;
	xor.b32  	%r105, %r462, -2147483648;
	xor.b32  	%r106, %r463, -2147483648;
	xor.b32  	%r107, %r464, -2147483648;
	xor.b32  	%r108, %r465, -2147483648;
	xor.b32  	%r109, %r466, -2147483648;
	xor.b32  	%r110, %r467, -2147483648;
	xor.b32  	%r111, %r468, -2147483648;
	xor.b32  	%r112, %r469, -2147483648;
	xor.b32  	%r113, %r470, -2147483648;
	xor.b32  	%r114, %r471, -2147483648;
	xor.b32  	%r115, %r472, -2147483648;
	xor.b32  	%r116, %r473, -2147483648;
	xor.b32  	%r117, %r474, -2147483648;
	xor.b32  	%r118, %r475, -2147483648;
	mov.b32 	%r476, 0;
	mov.u32 	%r477, %r174;
$L__BB45_68:
	sub.s32 	%r249, %r175, %r477;
	shl.b32 	%r250, %r476, 10;
	mov.u32 	%r251, _ZZN3cub18CUB_300001_SM_10006detail10radix_sort30DeviceRadixSortHistogramKernelINS1_5radix10policy_hubIiiyE10Policy1000ELNS0_9SortOrderE0EiyNS1_21identity_decomposer_tEEEvPT2_PKT1_SA_iiT3_E12temp_storage;
	add.s32 	%r252, %r251, %r250;
	min.s32 	%r253, %r249, 8;
	mov.b32 	%r254, -1;
	shl.b32 	%r255, %r254, %r253;
	not.b32 	%r256, %r255;
	shr.u32 	%r257, %r118, %r477;
	and.b32  	%r258, %r257, %r256;
	shl.b32 	%r259, %r258, 2;
	add.s32 	%r260, %r252, %r259;
	atom.shared.add.u32 	%r261, [%r260], 1;
	shr.u32 	%r262, %r117, %r477;
	and.b32  	%r263, %r262, %r256;
	shl.b32 	%r264, %r263, 2;
	add.s32 	%r265, %r252, %r264;
	atom.shared.add.u32 	%r266, [%r265], 1;
	shr.u32 	%r267, %r116, %r477;
	and.b32  	%r268, %r267, %r256;
	shl.b32 	%r269, %r268, 2;
	add.s32 	%r270, %r252, %r269;
	atom.shared.add.u32 	%r271, [%r270], 1;
	shr.u32 	%r272, %r115, %r477;
	and.b32  	%r273, %r272, %r256;
	shl.b32 	%r274, %r273, 2;
	add.s32 	%r275, %r252, %r274;
	atom.shared.add.u32 	%r276, [%r275], 1;
	shr.u32 	%r277, %r114, %r477;
	and.b32  	%r278, %r277, %r256;
	shl.b32 	%r279, %r278, 2;
	add.s32 	%r280, %r252, %r279;
	atom.shared.add.u32 	%r281, [%r280], 1;
	shr.u32 	%r282, %r113, %r477;
	and.b32  	%r283, %r282, %r256;
	shl.b32 	%r284, %r283, 2;
	add.s32 	%r285, %r252, %r284;
	atom.shared.add.u32 	%r286, [%r285], 1;
	shr.u32 	%r287, %r112, %r477;
	and.b32  	%r288, %r287, %r256;
	shl.b32 	%r289, %r288, 2;
	add.s32 	%r290, %r252, %r289;
	atom.shared.add.u32 	%r291, [%r290], 1;
	shr.u32 	%r292, %r111, %r477;
	and.b32  	%r293, %r292, %r256;
	shl.b32 	%r294, %r293, 2;
	add.s32 	%r295, %r252, %r294;
	atom.shared.add.u32 	%r296, [%r295], 1;
	shr.u32 	%r297, %r110, %r477;
	and.b32  	%r298, %r297, %r256;
	shl.b32 	%r299, %r298, 2;
	add.s32 	%r300, %r252, %r299;
	atom.shared.add.u32 	%r301, [%r300], 1;
	shr.u32 	%r302, %r109, %r477;
	and.b32  	%r303, %r302, %r256;
	shl.b32 	%r304, %r303, 2;
	add.s32 	%r305, %r252, %r304;
	atom.shared.add.u32 	%r306, [%r305], 1;
	shr.u32 	%r307, %r108, %r477;
	and.b32  	%r308, %r307, %r256;
	shl.b32 	%r309, %r308, 2;
	add.s32 	%r310, %r252, %r309;
	atom.shared.add.u32 	%r311, [%r310], 1;
	shr.u32 	%r312, %r107, %r477;
	and.b32  	%r313, %r312, %r256;
	shl.b32 	%r314, %r313, 2;
	add.s32 	%r315, %r252, %r314;
	atom.shared.add.u32 	%r316, [%r315], 1;
	shr.u32 	%r317, %r106, %r477;
	and.b32  	%r318, %r317, %r256;
	shl.b32 	%r319, %r318, 2;
	add.s32 	%r320, %r252, %r319;
	atom.shared.add.u32 	%r321, [%r320], 1;
	shr.u32 	%r322, %r105, %r477;
	and.b32  	%r323, %r322, %r256;
	shl.b32 	%r324, %r323, 2;
	add.s32 	%r325, %r252, %r324;
	atom.shared.add.u32 	%r326, [%r325], 1;
	shr.u32 	%r327, %r104, %r477;
	and.b32  	%r328, %r327, %r256;
	shl.b32 	%r329, %r328, 2;
	add.s32 	%r330, %r252, %r329;
	atom.shared.add.u32 	%r331, [%r330], 1;
	shr.u32 	%r332, %r103, %r477;
	and.b32  	%r333, %r332, %r256;
	shl.b32 	%r334, %r333, 2;
	add.s32 	%r335, %r252, %r334;
	atom.shared.add.u32 	%r336, [%r335], 1;
	add.s32 	%r477, %r477, 8;
	add.s32 	%r476, %r476, 1;
	setp.lt.s32 	%p43, %r477, %r175;
	@%p43 bra 	$L__BB45_68;
$L__BB45_69:
	add.s64 	%rd136, %rd136, %rd4;
	setp.lt.u64 	%p44, %rd136, %rd9;
	@%p44 bra 	$L__BB45_32;
$L__BB45_70:
	bar.sync 	0;
	@%p1 bra 	$L__BB45_152;
	setp.lt.u32 	%p45, %r1, 7;
	mov.b32 	%r480, 0;
	@%p45 bra 	$L__BB45_90;
	mov.b32 	%r478, 0;
$L__BB45_73:
	.pragma "nounroll";
	shl.b32 	%r339, %r478, 10;
	add.s32 	%r124, %r6, %r339;
	ld.shared.u32 	%r125, [%r124];
	setp.eq.s32 	%p46, %r125, 0;
	@%p46 bra 	$L__BB45_75;
	cvt.u32.u64 	%r340, %rd5;
	shl.b32 	%r341, %r478, 8;
	add.s32 	%r342, %r341, %r340;
	mul.wide.u32 	%rd30, %r342, 8;
	add.s64 	%rd31, %rd2, %rd30;
	cvt.u64.u32 	%rd32, %r125;
	atom.global.add.u64 	%rd33, [%rd31], %rd32;
$L__BB45_75:
	ld.shared.u32 	%r126, [%r124+1024];
	setp.eq.s32 	%p47, %r126, 0;
	@%p47 bra 	$L__BB45_77;
	cvt.u32.u64 	%r343, %rd5;
	shl.b32 	%r344, %r478, 8;
	add.s32 	%r345, %r344, %r343;
	add.s32 	%r346, %r345, 256;
	mul.wide.u32 	%rd34, %r346, 8;
	add.s64 	%rd35, %rd2, %rd34;
	cvt.u64.u32 	%rd36, %r126;
	atom.global.add.u64 	%rd37, [%rd35], %rd36;
$L__BB45_77:
	ld.shared.u32 	%r127, [%r124+2048];
	setp.eq.s32 	%p48, %r127, 0;
	@%p48 bra 	$L__BB45_79;
	cvt.u32.u64 	%r347, %rd5;
	shl.b32 	%r348, %r478, 8;
	add.s32 	%r349, %r348, %r347;
	add.s32 	%r350, %r349, 512;
	mul.wide.u32 	%rd38, %r350, 8;
	add.s64 	%rd39, %rd2, %rd38;
	cvt.u64.u32 	%rd40, %r127;
	atom.global.add.u64 	%rd41, [%rd39], %rd40;
$L__BB45_79:
	ld.shared.u32 	%r128, [%r124+3072];
	setp.eq.s32 	%p49, %r128, 0;
	@%p49 bra 	$L__BB45_81;
	cvt.u32.u64 	%r351, %rd5;
	shl.b32 	%r352, %r478, 8;
	add.s32 	%r353, %r352, %r351;
	add.s32 	%r354, %r353, 768;
	mul.wide.u32 	%rd42, %r354, 8;
	add.s64 	%rd43, %rd2, %rd42;
	cvt.u64.u32 	%rd44, %r128;
	atom.global.add.u64 	%rd45, [%rd43], %rd44;
$L__BB45_81:
	ld.shared.u32 	%r129, [%r124+4096];
	setp.eq.s32 	%p50, %r129, 0;
	@%p50 bra 	$L__BB45_83;
	cvt.u32.u64 	%r355, %rd5;
	shl.b32 	%r356, %r478, 8;
	add.s32 	%r357, %r356, %r355;
	add.s32 	%r358, %r357, 1024;
	mul.wide.u32 	%rd46, %r358, 8;
	add.s64 	%rd47, %rd2, %rd46;
	cvt.u64.u32 	%rd48, %r129;
	atom.global.add.u64 	%rd49, [%rd47], %rd48;
$L__BB45_83:
	ld.shared.u32 	%r130, [%r124+5120];
	setp.eq.s32 	%p51, %r130, 0;
	@%p51 bra 	$L__BB45_85;
	cvt.u32.u64 	%r359, %rd5;
	shl.b32 	%r360, %r478, 8;
	add.s32 	%r361, %r360, %r359;
	add.s32 	%r362, %r361, 1280;
	mul.wide.u32 	%rd50, %r362, 8;
	add.s64 	%rd51, %rd2, %rd50;
	cvt.u64.u32 	%rd52, %r130;
	atom.global.add.u64 	%rd53, [%rd51], %rd52;
$L__BB45_85:
	ld.shared.u32 	%r131, [%r124+6144];
	setp.eq.s32 	%p52, %r131, 0;
	@%p52 bra 	$L__BB45_87;
	cvt.u32.u64 	%r363, %rd5;
	shl.b32 	%r364, %r478, 8;
	add.s32 	%r365, %r364, %r363;
	add.s32 	%r366, %r365, 1536;
	mul.wide.u32 	%rd54, %r366, 8;
	add.s64 	%rd55, %rd2, %rd54;
	cvt.u64.u32 	%rd56, %r131;
	atom.global.add.u64 	%rd57, [%rd55], %rd56;
$L__BB45_87:
	ld.shared.u32 	%r132, [%r124+7168];
	setp.eq.s32 	%p53, %r132, 0;
	@%p53 bra 	$L__BB45_89;
	cvt.u32.u64 	%r367, %rd5;
	shl.b32 	%r368, %r478, 8;
	add.s32 	%r369, %r368, %r367;
	add.s32 	%r370, %r369, 1792;
	mul.wide.u32 	%rd58, %r370, 8;
	add.s64 	%rd59, %rd2, %rd58;
	cvt.u64.u32 	%rd60, %r132;
	atom.global.add.u64 	%rd61, [%rd59], %rd60;
$L__BB45_89:
	add.s32 	%r478, %r478, 8;
	setp.ne.s32 	%p54, %r478, %r16;
	mov.u32 	%r480, %r16;
	@%p54 bra 	$L__BB45_73;
$L__BB45_90:
	add.s32 	%r135, %r5, -1;
	setp.eq.s32 	%p55, %r3, 0;
	@%p55 bra 	$L__BB45_111;
	setp.lt.u32 	%p56, %r4, 3;
	@%p56 bra 	$L__BB45_101;
	shl.b32 	%r371, %r480, 10;
	add.s32 	%r136, %r6, %r371;
	ld.shared.u32 	%r137, [%r136];
	setp.eq.s32 	%p57, %r137, 0;
	@%p57 bra 	$L__BB45_94;
	cvt.u32.u64 	%r372, %rd5;
	shl.b32 	%r373, %r480, 8;
	add.s32 	%r374, %r373, %r372;
	mul.wide.u32 	%rd62, %r374, 8;
	add.s64 	%rd63, %rd2, %rd62;
	cvt.u64.u32 	%rd64, %r137;
	atom.global.add.u64 	%rd65, [%rd63], %rd64;
$L__BB45_94:
	ld.shared.u32 	%r138, [%r136+1024];
	setp.eq.s32 	%p58, %r138, 0;
	@%p58 bra 	$L__BB45_96;
	cvt.u32.u64 	%r375, %rd5;
	shl.b32 	%r376, %r480, 8;
	add.s32 	%r377, %r376, %r375;
	add.s32 	%r378, %r377, 256;
	mul.wide.u32 	%rd66, %r378, 8;
	add.s64 	%rd67, %rd2, %rd66;
	cvt.u64.u32 	%rd68, %r138;
	atom.global.add.u64 	%rd69, [%rd67], %rd68;
$L__BB45_96:
	ld.shared.u32 	%r139, [%r136+2048];
	setp.eq.s32 	%p59, %r139, 0;
	@%p59 bra 	$L__BB45_98;
	cvt.u32.u64 	%r379, %rd5;
	shl.b32 	%r380, %r480, 8;
	add.s32 	%r381, %r380, %r379;
	add.s32 	%r382, %r381, 512;
	mul.wide.u32 	%rd70, %r382, 8;
	add.s64 	%rd71, %rd2, %rd70;
	cvt.u64.u32 	%rd72, %r139;
	atom.global.add.u64 	%rd73, [%rd71], %rd72;
$L__BB45_98:
	ld.shared.u32 	%r140, [%r136+3072];
	setp.eq.s32 	%p60, %r140, 0;
	@%p60 bra 	$L__BB45_100;
	cvt.u32.u64 	%r383, %rd5;
	shl.b32 	%r384, %r480, 8;
	add.s32 	%r385, %r384, %r383;
	add.s32 	%r386, %r385, 768;
	mul.wide.u32 	%rd74, %r386, 8;
	add.s64 	%rd75, %rd2, %rd74;
	cvt.u64.u32 	%rd76, %r140;
	atom.global.add.u64 	%rd77, [%rd75], %rd76;
$L__BB45_100:
	add.s32 	%r480, %r480, 4;
$L__BB45_101:
	setp.eq.s32 	%p61, %r5, 0;
	@%p61 bra 	$L__BB45_111;
	setp.eq.s32 	%p62, %r135, 0;
	@%p62 bra 	$L__BB45_108;
	shl.b32 	%r387, %r480, 10;
	add.s32 	%r143, %r6, %r387;
	ld.shared.u32 	%r144, [%r143];
	setp.eq.s32 	%p63, %r144, 0;
	@%p63 bra 	$L__BB45_105;
	cvt.u32.u64 	%r388, %rd5;
	shl.b32 	%r389, %r480, 8;
	add.s32 	%r390, %r389, %r388;
	mul.wide.u32 	%rd78, %r390, 8;
	add.s64 	%rd79, %rd2, %rd78;
	cvt.u64.u32 	%rd80, %r144;
	atom.global.add.u64 	%rd81, [%rd79], %rd80;
$L__BB45_105:
	ld.shared.u32 	%r145, [%r143+1024];
	setp.eq.s32 	%p64, %r145, 0;
	@%p64 bra 	$L__BB45_107;
	cvt.u32.u64 	%r391, %rd5;
	shl.b32 	%r392, %r480, 8;
	add.s32 	%r393, %r392, %r391;
	add.s32 	%r394, %r393, 256;
	mul.wide.u32 	%rd82, %r394, 8;
	add.s64 	%rd83, %rd2, %rd82;
	cvt.u64.u32 	%rd84, %r145;
	atom.global.add.u64 	%rd85, [%rd83], %rd84;
$L__BB45_107:
	add.s32 	%r480, %r480, 2;
$L__BB45_108:
	setp.eq.s32 	%p65, %r17, 0;
	@%p65 bra 	$L__BB45_111;
	shl.b32 	%r395, %r480, 10;
	add.s32 	%r396, %r6, %r395;
	ld.shared.u32 	%r148, [%r396];
	setp.eq.s32 	%p66, %r148, 0;
	@%p66 bra 	$L__BB45_111;
	cvt.u32.u64 	%r397, %rd5;
	shl.b32 	%r398, %r480, 8;
	add.s32 	%r399, %r398, %r397;
	mul.wide.u32 	%rd86, %r399, 8;
	add.s64 	%rd87, %rd2, %rd86;
	cvt.u64.u32 	%rd88, %r148;
	atom.global.add.u64 	%rd89, [%rd87], %rd88;
$L__BB45_111:
	cvt.u32.u64 	%r400, %rd5;
	setp.gt.u32 	%p67, %r400, 127;
	@%p67 bra 	$L__BB45_152;
	setp.lt.u32 	%p68, %r1, 7;
	mov.b32 	%r484, 0;
	@%p68 bra 	$L__BB45_131;
	mov.b32 	%r482, 0;
$L__BB45_114:
	.pragma "nounroll";
	shl.b32 	%r404, %r482, 10;
	add.s32 	%r150, %r6, %r404;
	ld.shared.u32 	%r151, [%r150+512];
	setp.eq.s32 	%p69, %r151, 0;
	shl.b32 	%r405, %r482, 8;
	add.s32 	%r406, %r405, %r400;
	mul.wide.u32 	%rd90, %r406, 8;
	add.s64 	%rd15, %rd2, %rd90;
	@%p69 bra 	$L__BB45_116;
	cvt.u64.u32 	%rd91, %r151;
	atom.global.add.u64 	%rd92, [%rd15+1024], %rd91;
$L__BB45_116:
	ld.shared.u32 	%r152, [%r150+1536];
	setp.eq.s32 	%p70, %r152, 0;
	@%p70 bra 	$L__BB45_118;
	cvt.u64.u32 	%rd93, %r152;
	atom.global.add.u64 	%rd94, [%rd15+3072], %rd93;
$L__BB45_118:
	ld.shared.u32 	%r153, [%r150+2560];
	setp.eq.s32 	%p71, %r153, 0;
	@%p71 bra 	$L__BB45_120;
	cvt.u64.u32 	%rd95, %r153;
	atom.global.add.u64 	%rd96, [%rd15+5120], %rd95;
$L__BB45_120:
	ld.shared.u32 	%r154, [%r150+3584];
	setp.eq.s32 	%p72, %r154, 0;
	@%p72 bra 	$L__BB45_122;
	cvt.u64.u32 	%rd97, %r154;
	atom.global.add.u64 	%rd98, [%rd15+7168], %rd97;
$L__BB45_122:
	ld.shared.u32 	%r155, [%r150+4608];
	setp.eq.s32 	%p73, %r155, 0;
	@%p73 bra 	$L__BB45_124;
	cvt.u64.u32 	%rd99, %r155;
	atom.global.add.u64 	%rd100, [%rd15+9216], %rd99;
$L__BB45_124:
	ld.shared.u32 	%r156, [%r150+5632];
	setp.eq.s32 	%p74, %r156, 0;
	@%p74 bra 	$L__BB45_126;
	cvt.u64.u32 	%rd101, %r156;
	atom.global.add.u64 	%rd102, [%rd15+11264], %rd101;
$L__BB45_126:
	ld.shared.u32 	%r157, [%r150+6656];
	setp.eq.s32 	%p75, %r157, 0;
	@%p75 bra 	$L__BB45_128;
	cvt.u64.u32 	%rd103, %r157;
	atom.global.add.u64 	%rd104, [%rd15+13312], %rd103;
$L__BB45_128:
	ld.shared.u32 	%r158, [%r150+7680];
	setp.eq.s32 	%p76, %r158, 0;
	@%p76 bra 	$L__BB45_130;
	cvt.u64.u32 	%rd105, %r158;
	atom.global.add.u64 	%rd106, [%rd15+15360], %rd105;
$L__BB45_130:
	add.s32 	%r482, %r482, 8;
	setp.ne.s32 	%p77, %r482, %r16;
	mov.u32 	%r484, %r16;
	@%p77 bra 	$L__BB45_114;
$L__BB45_131:
	setp.eq.s32 	%p78, %r3, 0;
	@%p78 bra 	$L__BB45_152;
	setp.lt.u32 	%p79, %r4, 3;
	@%p79 bra 	$L__BB45_142;
	shl.b32 	%r407, %r484, 10;
	add.s32 	%r161, %r6, %r407;
	ld.shared.u32 	%r162, [%r161+512];
	setp.eq.s32 	%p80, %r162, 0;
	@%p80 bra 	$L__BB45_135;
	shl.b32 	%r409, %r484, 8;
	add.s32 	%r410, %r409, %r400;
	mul.wide.u32 	%rd107, %r410, 8;
	add.s64 	%rd108, %rd2, %rd107;
	cvt.u64.u32 	%rd109, %r162;
	atom.global.add.u64 	%rd110, [%rd108+1024], %rd109;
$L__BB45_135:
	ld.shared.u32 	%r163, [%r161+1536];
	setp.eq.s32 	%p81, %r163, 0;
	@%p81 bra 	$L__BB45_137;
	shl.b32 	%r412, %r484, 8;
	add.s32 	%r413, %r412, %r400;
	add.s32 	%r414, %r413, 256;
	mul.wide.u32 	%rd111, %r414, 8;
	add.s64 	%rd112, %rd2, %rd111;
	cvt.u64.u32 	%rd113, %r163;
	atom.global.add.u64 	%rd114, [%rd112+1024], %rd113;
$L__BB45_137:
	ld.shared.u32 	%r164, [%r161+2560];
	setp.eq.s32 	%p82, %r164, 0;
	@%p82 bra 	$L__BB45_139;
	shl.b32 	%r416, %r484, 8;
	add.s32 	%r417, %r416, %r400;
	add.s32 	%r418, %r417, 512;
	mul.wide.u32 	%rd115, %r418, 8;
	add.s64 	%rd116, %rd2, %rd115;
	cvt.u64.u32 	%rd117, %r164;
	atom.global.add.u64 	%rd118, [%rd116+1024], %rd117;
$L__BB45_139:
	ld.shared.u32 	%r165, [%r161+3584];
	setp.eq.s32 	%p83, %r165, 0;
	@%p83 bra 	$L__BB45_141;
	shl.b32 	%r420, %r484, 8;
	add.s32 	%r421, %r420, %r400;
	add.s32 	%r422, %r421, 768;
	mul.wide.u32 	%rd119, %r422, 8;
	add.s64 	%rd120, %rd2, %rd119;
	cvt.u64.u32 	%rd121, %r165;
	atom.global.add.u64 	%rd122, [%rd120+1024], %rd121;
$L__BB45_141:
	add.s32 	%r484, %r484, 4;
$L__BB45_142:
	setp.eq.s32 	%p84, %r5, 0;
	@%p84 bra 	$L__BB45_152;
	setp.eq.s32 	%p85, %r135, 0;
	@%p85 bra 	$L__BB45_149;
	shl.b32 	%r423, %r484, 10;
	add.s32 	%r168, %r6, %r423;
	ld.shared.u32 	%r169, [%r168+512];
	setp.eq.s32 	%p86, %r169, 0;
	@%p86 bra 	$L__BB45_146;
	shl.b32 	%r425, %r484, 8;
	add.s32 	%r426, %r425, %r400;
	mul.wide.u32 	%rd123, %r426, 8;
	add.s64 	%rd124, %rd2, %rd123;
	cvt.u64.u32 	%rd125, %r169;
	atom.global.add.u64 	%rd126, [%rd124+1024], %rd125;
$L__BB45_146:
	ld.shared.u32 	%r170, [%r168+1536];
	setp.eq.s32 	%p87, %r170, 0;
	@%p87 bra 	$L__BB45_148;
	shl.b32 	%r428, %r484, 8;
	add.s32 	%r429, %r428, %r400;
	add.s32 	%r430, %r429, 256;
	mul.wide.u32 	%rd127, %r430, 8;
	add.s64 	%rd128, %rd2, %rd127;
	cvt.u64.u32 	%rd129, %r170;
	atom.global.add.u64 	%rd130, [%rd128+1024], %rd129;
$L__BB45_148:
	add.s32 	%r484, %r484, 2;
$L__BB45_149:
	setp.eq.s32 	%p88, %r17, 0;
	@%p88 bra 	$L__BB45_152;
	shl.b32 	%r431, %r484, 10;
	add.s32 	%r432, %r6, %r431;
	ld.shared.u32 	%r173, [%r432+512];
	setp.eq.s32 	%p89, %r173, 0;
	@%p89 bra 	$L__BB45_152;
	shl.b32 	%r434, %r484, 8;
	add.s32 	%r435, %r434, %r400;
	mul.wide.u32 	%rd131, %r435, 8;
	add.s64 	%rd132, %rd2, %rd131;
	cvt.u64.u32 	%rd133, %r173;
	atom.global.add.u64 	%rd134, [%rd132+1024], %rd133;
$L__BB45_152:
	bar.sync 	0;
	add.s64 	%rd135, %rd135, 1;
	setp.ne.s64 	%p90, %rd135, %rd6;
	@%p90 bra 	$L__BB45_2;
$L__BB45_153:
	ret;

}
	// .globl	_ZN3cub18CUB_300001_SM_10006detail10radix_sort33DeviceRadixSortExclusiveSumKernelINS1_5radix10policy_hubIiiyE10Policy1000EyEEvPT0_
.visible .entry _ZN3cub18CUB_300001_SM_10006detail10radix_sort33DeviceRadixSortExclusiveSumKernelINS1_5radix10policy_hubIiiyE10Policy1000EyEEvPT0_(
	.param .u64 .ptr .align 1 _ZN3cub18CUB_300001_SM_10006detail10radix_sort33DeviceRadixSortExclusiveSumKernelINS1_5radix10policy_hubIiiyE10Policy1000EyEEvPT0__param_0
)
{
	.reg .pred 	%p<4>;
	.reg .b32 	%r<28>;
	.reg .b64 	%rd<54>;
	// demoted variable
	.shared .align 16 .b8 _ZZN3cub18CUB_300001_SM_10006detail10radix_sort33DeviceRadixSortExclusiveSumKernelINS1_5radix10policy_hubIiiyE10Policy1000EyEEvPT0_E12temp_storage[2336];
	ld.param.u64 	%rd5, [_ZN3cub18CUB_300001_SM_10006detail10radix_sort33DeviceRadixSortExclusiveSumKernelINS1_5radix10policy_hubIiiyE10Policy1000EyEEvPT0__param_0];
	cvta.to.global.u64 	%rd6, %rd5;
	mov.u32 	%r3, %ctaid.x;
	shl.b32 	%r4, %r3, 8;
	mov.u32 	%r1, %tid.x;
	setp.gt.u32 	%p1, %r1, 255;
	add.s32 	%r5, %r4, %r1;
	mul.wide.s32 	%rd7, %r5, 8;
	add.s64 	%rd1, %rd6, %rd7;
	@%p1 bra 	$L__BB46_2;
	ld.global.u64 	%rd53, [%rd1];
$L__BB46_2:
	shr.u32 	%r6, %r1, 3;
	add.s32 	%r7, %r6, %r1;
	shl.b32 	%r8, %r7, 3;
	mov.u32 	%r9, _ZZN3cub18CUB_300001_SM_10006detail10radix_sort33DeviceRadixSortExclusiveSumKernelINS1_5radix10policy_hubIiiyE10Policy1000EyEEvPT0_E12temp_storage;
	add.s32 	%r10, %r9, %r8;
	add.s32 	%r2, %r10, 16;
	st.shared.u64 	[%r10+16], %rd53;
	bar.sync 	0;
	setp.gt.u32 	%p2, %r1, 31;
	@%p2 bra 	$L__BB46_4;
	mad.lo.s32 	%r27, %r1, 72, %r9;
	ld.shared.u64 	%rd23, [%r27+16];
	ld.shared.u64 	%rd24, [%r27+24];
	ld.shared.u64 	%rd25, [%r27+32];
	ld.shared.u64 	%rd26, [%r27+40];
	ld.shared.u64 	%rd27, [%r27+48];
	ld.shared.u64 	%rd28, [%r27+56];
	ld.shared.u64 	%rd29, [%r27+64];
	ld.shared.u64 	%rd30, [%r27+72];
	add.s64 	%rd31, %rd24, %rd23;
	add.s64 	%rd32, %rd31, %rd25;
	add.s64 	%rd33, %rd32, %rd26;
	add.s64 	%rd34, %rd33, %rd27;
	add.s64 	%rd35, %rd34, %rd28;
	add.s64 	%rd36, %rd35, %rd29;
	add.s64 	%rd10, %rd36, %rd30;
	mov.b32 	%r11, 1;
	mov.b32 	%r24, 0;
	mov.b32 	%r25, -1;
	// begin inline asm
	{  .reg .u64 r0;  .reg .u32 lo;  .reg .u32 hi;  .reg .pred p;  mov.b64 {lo, hi}, %rd10;  shfl.sync.up.b32 lo|p, lo, %r11, %r24, %r25;  shfl.sync.up.b32 hi|p, hi, %r11, %r24, %r25;  mov.b64 r0, {lo, hi};  @p add.u64 r0, r0, %rd10;  mov.u64 %rd8, r0;}
	// end inline asm
	mov.b32 	%r14, 2;
	// begin inline asm
	{  .reg .u64 r0;  .reg .u32 lo;  .reg .u32 hi;  .reg .pred p;  mov.b64 {lo, hi}, %rd8;  shfl.sync.up.b32 lo|p, lo, %r14, %r24, %r25;  shfl.sync.up.b32 hi|p, hi, %r14, %r24, %r25;  mov.b64 r0, {lo, hi};  @p add.u64 r0, r0, %rd8;  mov.u64 %rd11, r0;}
	// end inline asm
	mov.b32 	%r17, 4;
	// begin inline asm
	{  .reg .u64 r0;  .reg .u32 lo;  .reg .u32 hi;  .reg .pred p;  mov.b64 {lo, hi}, %rd11;  shfl.sync.up.b32 lo|p, lo, %r17, %r24, %r25;  shfl.sync.up.b32 hi|p, hi, %r17, %r24, %r25;  mov.b64 r0, {lo, hi};  @p add.u64 r0, r0, %rd11;  mov.u64 %rd14, r0;}
	// end inline asm
	mov.b32 	%r20, 8;
	// begin inline asm
	{  .reg .u64 r0;  .reg .u32 lo;  .reg .u32 hi;  .reg .pred p;  mov.b64 {lo, hi}, %rd14;  shfl.sync.up.b32 lo|p, lo, %r20, %r24, %r25;  shfl.sync.up.b32 hi|p, hi, %r20, %r24, %r25;  mov.b64 r0, {lo, hi};  @p add.u64 r0, r0, %rd14;  mov.u64 %rd17, r0;}
	// end inline asm
	mov.b32 	%r23, 16;
	// begin inline asm
	{  .reg .u64 r0;  .reg .u32 lo;  .reg .u32 hi;  .reg .pred p;  mov.b64 {lo, hi}, %rd17;  shfl.sync.up.b32 lo|p, lo, %r23, %r24, %r25;  shfl.sync.up.b32 hi|p, hi, %r23, %r24, %r25;  mov.b64 r0, {lo, hi};  @p add.u64 r0, r0, %rd17;  mov.u64 %rd20, r0;}
	// end inline asm
	sub.s64 	%rd37, %rd20, %rd10;
	ld.shared.u64 	%rd38, [%r27+16];
	ld.shared.u64 	%rd39, [%r27+24];
	ld.shared.u64 	%rd40, [%r27+32];
	ld.shared.u64 	%rd41, [%r27+40];
	ld.shared.u64 	%rd42, [%r27+48];
	ld.shared.u64 	%rd43, [%r27+56];
	ld.shared.u64 	%rd44, [%r27+64];
	add.s64 	%rd45, %rd38, %rd37;
	add.s64 	%rd46, %rd39, %rd45;
	add.s64 	%rd47, %rd40, %rd46;
	add.s64 	%rd48, %rd41, %rd47;
	add.s64 	%rd49, %rd42, %rd48;
	add.s64 	%rd50, %rd43, %rd49;
	add.s64 	%rd51, %rd44, %rd50;
	st.shared.u64 	[%r27+16], %rd37;
	st.shared.u64 	[%r27+24], %rd45;
	st.shared.u64 	[%r27+32], %rd46;
	st.shared.u64 	[%r27+40], %rd47;
	st.shared.u64 	[%r27+48], %rd48;
	st.shared.u64 	[%r27+56], %rd49;
	st.shared.u64 	[%r27+64], %rd50;
	st.shared.u64 	[%r27+72], %rd51;
$L__BB46_4:
	setp.gt.u32 	%p3, %r1, 255;
	bar.sync 	0;
	@%p3 bra 	$L__BB46_6;
	ld.shared.u64 	%rd52, [%r2];
	st.global.u64 	[%rd1], %rd52;
$L__BB46_6:
	ret;

}
	// .globl	_ZN3cub18CUB_300001_SM_10006detail10radix_sort29DeviceRadixSortOnesweepKernelINS1_5radix10policy_hubIiiyE10Policy1000ELNS0_9SortOrderE0EiiyiiNS1_21identity_decomposer_tEEEvPT5_SB_PT3_PKSC_PT1_PKSG_PT2_PKSK_T4_iiT6_
.visible .entry _ZN3cub18CUB_300001_SM_10006detail10radix_sort29DeviceRadixSortOnesweepKernelINS1_5radix10policy_hubIiiyE10Policy1000ELNS0_9SortOrderE0EiiyiiNS1_21identity_decomposer_tEEEvPT5_SB_PT3_PKSC_PT1_PKSG_PT2_PKSK_T4_iiT6_(
	.param .u64 .ptr .align 1 _ZN3cub18CUB_300001_SM_10006detail10radix_sort29DeviceRadixSortOnesweepKernelINS1_5radix10policy_hubIiiyE10Policy1000ELNS0_9SortOrderE0EiiyiiNS1_21identity_decomposer_tEEEvPT5_SB_PT3_PKSC_PT1_PKSG_PT2_PKSK_T4_iiT6__param_0,
	.param .u64 .ptr .align 1 _ZN3cub18CUB_300001_SM_10006detail10radix_sort29DeviceRadixSortOnesweepKernelINS1_5radix10policy_hubIiiyE10Policy1000ELNS0_9SortOrderE0EiiyiiNS1_21identity_decomposer_tEEEvPT5_SB_PT3_PKSC_PT1_PKSG_PT2_PKSK_T4_iiT6__param_1,
	.param .u64 .ptr .align 1 _ZN3cub18CUB_300001_SM_10006detail10radix_sort29DeviceRadixSortOnesweepKernelINS1_5radix10policy_hubIiiyE10Policy1000ELNS0_9SortOrderE0EiiyiiNS1_21identity_decomposer_tEEEvPT5_SB_PT3_PKSC_PT1_PKSG_PT2_PKSK_T4_iiT6__param_2,
	.param .u64 .ptr .align 1 _ZN3cub18CUB_300001_SM_10006detail10radix_sort29DeviceRadixSortOnesweepKernelINS1_5radix10policy_hubIiiyE10Policy1000ELNS0_9SortOrderE0EiiyiiNS1_21identity_decomposer_tEEEvPT5_SB_PT3_PKSC_PT1_PKSG_PT2_PKSK_T4_iiT6__param_3,
	.param .u64 .ptr .align 1 _ZN3cub18CUB_300001_SM_10006detail10radix_sort29DeviceRadixSortOnesweepKernelINS1_5radix10policy_hubIiiyE10Policy1000ELNS0_9SortOrderE0EiiyiiNS1_21identity_decomposer_tEEEvPT5_SB_PT3_PKSC_PT1_PKSG_PT2_PKSK_T4_iiT6__param_4,
	.param .u64 .ptr .align 1 _ZN3cub18CUB_300001_SM_10006detail10radix_sort29DeviceRadixSortOnesweepKernelINS1_5radix10policy_hubIiiyE10Policy1000ELNS0_9SortOrderE0EiiyiiNS1_21identity_decomposer_tEEEvPT5_SB_PT3_PKSC_PT1_PKSG_PT2_PKSK_T4_iiT6__param_5,
	.param .u64 .ptr .align 1 _ZN3cub18CUB_300001_SM_10006detail10radix_sort29DeviceRadixSortOnesweepKernelINS1_5radix10policy_hubIiiyE10Policy1000ELNS0_9SortOrderE0EiiyiiNS1_21identity_decomposer_tEEEvPT5_SB_PT3_PKSC_PT1_PKSG_PT2_PKSK_T4_iiT6__param_6,
	.param .u64 .ptr .align 1 _ZN3cub18CUB_300001_SM_10006detail10radix_sort29DeviceRadixSortOnesweepKernelINS1_5radix10policy_hubIiiyE10Policy1000ELNS0_9SortOrderE0EiiyiiNS1_21identity_decomposer_tEEEvPT5_SB_PT3_PKSC_PT1_PKSG_PT2_PKSK_T4_iiT6__param_7,
	.param .u32 _ZN3cub18CUB_300001_SM_10006detail10radix_sort29DeviceRadixSortOnesweepKernelINS1_5radix10policy_hubIiiyE10Policy1000ELNS0_9SortOrderE0EiiyiiNS1_21identity_decomposer_tEEEvPT5_SB_PT3_PKSC_PT1_PKSG_PT2_PKSK_T4_iiT6__param_8,
	.param .u32 _ZN3cub18CUB_300001_SM_10006detail10radix_sort29DeviceRadixSortOnesweepKernelINS1_5radix10policy_hubIiiyE10Policy1000ELNS0_9SortOrderE0EiiyiiNS1_21identity_decomposer_tEEEvPT5_SB_PT3_PKSC_PT1_PKSG_PT2_PKSK_T4_iiT6__param_9,
	.param .u32 _ZN3cub18CUB_300001_SM_10006detail10radix_sort29DeviceRadixSortOnesweepKernelINS1_5radix10policy_hubIiiyE10Policy1000ELNS0_9SortOrderE0EiiyiiNS1_21identity_decomposer_tEEEvPT5_SB_PT3_PKSC_PT1_PKSG_PT2_PKSK_T4_iiT6__param_10,
	.param .align 1 .b8 _ZN3cub18CUB_300001_SM_10006detail10radix_sort29DeviceRadixSortOnesweepKernelINS1_5radix10policy_hubIiiyE10Policy1000ELNS0_9SortOrderE0EiiyiiNS1_21identity_decomposer_tEEEvPT5_SB_PT3_PKSC_PT1_PKSG_PT2_PKSK_T4_iiT6__param_11[1]
)
.maxntid 384
{
	.reg .pred 	%p<205>;
	.reg .b32 	%r<2283>;
	.reg .b64 	%rd<457>;
	// demoted variable
	.shared .align 16 .b8 _ZZN3cub18CUB_300001_SM_10006detail10radix_sort29DeviceRadixSortOnesweepKernelINS1_5radix10policy_hubIiiyE10Policy1000ELNS0_9SortOrderE0EiiyiiNS1_21identity_decomposer_tEEEvPT5_SB_PT3_PKSC_PT1_PKSG_PT2_PKSK_T4_iiT6_E1s[28160];
	ld.param.u64 	%rd43, [_ZN3cub18CUB_300001_SM_10006detail10radix_sort29DeviceRadixSortOnesweepKernelINS1_5radix10policy_hubIiiyE10Policy1000ELNS0_9SortOrderE0EiiyiiNS1_21identity_decomposer_tEEEvPT5_SB_PT3_PKSC_PT1_PKSG_PT2_PKSK_T4_iiT6__param_0];
	ld.param.u64 	%rd44, [_ZN3cub18CUB_300001_SM_10006detail10radix_sort29DeviceRadixSortOnesweepKernelINS1_5radix10policy_hubIiiyE10Policy1000ELNS0_9SortOrderE0EiiyiiNS1_21identity_decomposer_tEEEvPT5_SB_PT3_PKSC_PT1_PKSG_PT2_PKSK_T4_iiT6__param_1];
	ld.param.u64 	%rd47, [_ZN3cub18CUB_300001_SM_10006detail10radix_sort29DeviceRadixSortOnesweepKernelINS1_5radix10policy_hubIiiyE10Policy1000ELNS0_9SortOrderE0EiiyiiNS1_21identity_decomposer_tEEEvPT5_SB_PT3_PKSC_PT1_PKSG_PT2_PKSK_T4_iiT6__param_4];
	ld.param.u64 	%rd50, [_ZN3cub18CUB_300001_SM_10006detail10radix_sort29DeviceRadixSortOnesweepKernelINS1_5radix10policy_hubIiiyE10Policy1000ELNS0_9SortOrderE0EiiyiiNS1_21identity_decomposer_tEEEvPT5_SB_PT3_PKSC_PT1_PKSG_PT2_PKSK_T4_iiT6__param_5];
	cvta.to.global.u64 	%rd1, %rd47;
	cvta.to.global.u64 	%rd2, %rd43;
	cvta.to.global.u64 	%rd3, %rd50;
	mov.u32 	%r1, %tid.x;
	// begin inline asm
	mov.u32 %r443, %laneid;
	// end inline asm
	setp.ne.s32 	%p1, %r1, 0;
	@%p1 bra 	$L__BB47_2;
	cvta.to.global.u64 	%rd51, %rd44;
	atom.global.add.u32 	%r444, [%rd51], 1;
	st.shared.u32 	[_ZZN3cub18CUB_300001_SM_10006detail10radix_sort29DeviceRadixSortOnesweepKernelINS1_5radix10policy_hubIiiyE10Policy1000ELNS0_9SortOrderE0EiiyiiNS1_21identity_decomposer_tEEEvPT5_SB_PT3_PKSC_PT1_PKSG_PT2_PKSK_T4_iiT6_E1s+26112], %r444;
$L__BB47_2:
	ld.param.u32 	%r2078, [_ZN3cub18CUB_300001_SM_10006detail10radix_sort29DeviceRadixSortOnesweepKernelINS1_5radix10policy_hubIiiyE10Policy1000ELNS0_9SortOrderE0EiiyiiNS1_21identity_decomposer_tEEEvPT5_SB_PT3_PKSC_PT1_PKSG_PT2_PKSK_T4_iiT6__param_8];
	bar.sync 	0;
	ld.shared.u32 	%r3, [_ZZN3cub18CUB_300001_SM_10006detail10radix_sort29DeviceRadixSortOnesweepKernelINS1_5radix10policy_hubIiiyE10Policy1000ELNS0_9SortOrderE0EiiyiiNS1_21identity_decomposer_tEEEvPT5_SB_PT3_PKSC_PT1_PKSG_PT2_PKSK_T4_iiT6_E1s+26112];
	mul.lo.s32 	%r445, %r3, 6528;
	add.s32 	%r4, %r445, 6528;
	setp.gt.s32 	%p2, %r4, %r2078;
	cvt.s64.s32 	%rd4, %r445;
	@%p2 bra 	$L__BB47_4;
	and.b32  	%r446, %r1, 31;
	and.b32  	%r447, %r1, 992;
	mul.lo.s32 	%r448, %r447, 17;
	or.b32  	%r449, %r448, %r446;
	cvt.u64.u32 	%rd52, %r449;
	add.s64 	%rd53, %rd52, %rd4;
	shl.b64 	%rd54, %rd53, 2;
	add.s64 	%rd55, %rd3, %rd54;
	ld.global.u32 	%r2165, [%rd55];
	ld.global.u32 	%r2164, [%rd55+128];
	ld.global.u32 	%r2163, [%rd55+256];
	ld.global.u32 	%r2162, [%rd55+384];
	ld.global.u32 	%r2161, [%rd55+512];
	ld.global.u32 	%r2160, [%rd55+640];
	ld.global.u32 	%r2159, [%rd55+768];
	ld.global.u32 	%r2158, [%rd55+896];
	ld.global.u32 	%r2157, [%rd55+1024];
	ld.global.u32 	%r2156, [%rd55+1152];
	ld.global.u32 	%r2155, [%rd55+1280];
	ld.global.u32 	%r2154, [%rd55+1408];
	ld.global.u32 	%r2153, [%rd55+1536];
	ld.global.u32 	%r2152, [%rd55+1664];
	ld.global.u32 	%r2151, [%rd55+1792];
	ld.global.u32 	%r2150, [%rd55+1920];
	ld.global.u32 	%r2149, [%rd55+2048];
	bra.uni 	$L__BB47_38;
$L__BB47_4:
	ld.param.u32 	%r2079, [_ZN3cub18CUB_300001_SM_10006detail10radix_sort29DeviceRadixSortOnesweepKernelINS1_5radix10policy_hubIiiyE10Policy1000ELNS0_9SortOrderE0EiiyiiNS1_21identity_decomposer_tEEEvPT5_SB_PT3_PKSC_PT1_PKSG_PT2_PKSK_T4_iiT6__param_8];
	cvt.u32.u64 	%r451, %rd4;
	sub.s32 	%r22, %r2079, %r451;
	and.b32  	%r452, %r1, 31;
	and.b32  	%r453, %r1, 992;
	mul.lo.s32 	%r454, %r453, 17;
	or.b32  	%r23, %r454, %r452;
	setp.ge.s32 	%p3, %r23, %r22;
	cvt.u64.u32 	%rd56, %r23;
	add.s64 	%rd57, %rd56, %rd4;
	shl.b64 	%rd58, %rd57, 2;
	add.s64 	%rd5, %rd3, %rd58;
	mov.b32 	%r2165, 2147483647;
	@%p3 bra 	$L__BB47_6;
	ld.global.u32 	%r2165, [%rd5];
$L__BB47_6:
	add.s32 	%r456, %r23, 32;
	setp.ge.s32 	%p4, %r456, %r22;
	mov.b32 	%r2164, 2147483647;
	@%p4 bra 	$L__BB47_8;
	ld.global.u32 	%r2164, [%rd5+128];
$L__BB47_8:
	add.s32 	%r458, %r23, 64;
	setp.ge.s32 	%p5, %r458, %r22;
	mov.b32 	%r2163, 2147483647;
	@%p5 bra 	$L__BB47_10;
	ld.global.u32 	%r2163, [%rd5+256];
$L__BB47_10:
	add.s32 	%r460, %r23, 96;
	setp.ge.s32 	%p6, %r460, %r22;
	mov.b32 	%r2162, 2147483647;
	@%p6 bra 	$L__BB47_12;
	ld.global.u32 	%r2162, [%rd5+384];
$L__BB47_12:
	add.s32 	%r462, %r23, 128;
	setp.ge.s32 	%p7, %r462, %r22;
	mov.b32 	%r2161, 2147483647;
	@%p7 bra 	$L__BB47_14;
	ld.global.u32 	%r2161, [%rd5+512];
$L__BB47_14:
	add.s32 	%r464, %r23, 160;
	setp.ge.s32 	%p8, %r464, %r22;
	mov.b32 	%r2160, 2147483647;
	@%p8 bra 	$L__BB47_16;
	ld.global.u32 	%r2160, [%rd5+640];
$L__BB47_16:
	add.s32 	%r466, %r23, 192;
	setp.ge.s32 	%p9, %r466, %r22;
	mov.b32 	%r2159, 2147483647;
	@%p9 bra 	$L__BB47_18;
	ld.global.u32 	%r2159, [%rd5+768];
$L__BB47_18:
	add.s32 	%r468, %r23, 224;
	setp.ge.s32 	%p10, %r468, %r22;
	mov.b32 	%r2158, 2147483647;
	@%p10 bra 	$L__BB47_20;
	ld.global.u32 	%r2158, [%rd5+896];
$L__BB47_20:
	add.s32 	%r470, %r23, 256;
	setp.ge.s32 	%p11, %r470, %r22;
	mov.b32 	%r2157, 2147483647;
	@%p11 bra 	$L__BB47_22;
	ld.global.u32 	%r2157, [%rd5+1024];
$L__BB47_22:
	add.s32 	%r472, %r23, 288;
	setp.ge.s32 	%p12, %r472, %r22;
	mov.b32 	%r2156, 2147483647;
	@%p12 bra 	$L__BB47_24;
	ld.global.u32 	%r2156, [%rd5+1152];
$L__BB47_24:
	add.s32 	%r474, %r23, 320;
	setp.ge.s32 	%p13, %r474, %r22;
	mov.b32 	%r2155, 2147483647;
	@%p13 bra 	$L__BB47_26;
	ld.global.u32 	%r2155, [%rd5+1280];
$L__BB47_26:
	add.s32 	%r476, %r23, 352;
	setp.ge.s32 	%p14, %r476, %r22;
	mov.b32 	%r2154, 2147483647;
	@%p14 bra 	$L__BB47_28;
	ld.global.u32 	%r2154, [%rd5+1408];
$L__BB47_28:
	add.s32 	%r478, %r23, 384;
	setp.ge.s32 	%p15, %r478, %r22;
	mov.b32 	%r2153, 2147483647;
	@%p15 bra 	$L__BB47_30;
	ld.global.u32 	%r2153, [%rd5+1536];
$L__BB47_30:
	add.s32 	%r480, %r23, 416;
	setp.ge.s32 	%p16, %r480, %r22;
	mov.b32 	%r2152, 2147483647;
	@%p16 bra 	$L__BB47_32;
	ld.global.u32 	%r2152, [%rd5+1664];
$L__BB47_32:
	add.s32 	%r482, %r23, 448;
	setp.ge.s32 	%p17, %r482, %r22;
	mov.b32 	%r2151, 2147483647;
	@%p17 bra 	$L__BB47_34;
	ld.global.u32 	%r2151, [%rd5+1792];
$L__BB47_34:
	add.s32 	%r484, %r23, 480;
	setp.ge.s32 	%p18, %r484, %r22;
	mov.b32 	%r2150, 2147483647;
	@%p18 bra 	$L__BB47_36;
	ld.global.u32 	%r2150, [%rd5+1920];
$L__BB47_36:
	add.s32 	%r486, %r23, 512;
	setp.ge.s32 	%p19, %r486, %r22;
	mov.b32 	%r2149, 2147483647;
	@%p19 bra 	$L__BB47_38;
	ld.global.u32 	%r2149, [%rd5+2048];
$L__BB47_38:
	ld.param.u32 	%r2131, [_ZN3cub18CUB_300001_SM_10006detail10radix_sort29DeviceRadixSortOnesweepKernelINS1_5radix10policy_hubIiiyE10Policy1000ELNS0_9SortOrderE0EiiyiiNS1_21identity_decomposer_tEEEvPT5_SB_PT3_PKSC_PT1_PKSG_PT2_PKSK_T4_iiT6__param_10];
	mov.b32 	%r487, -1;
	shl.b32 	%r488, %r487, %r2131;
	not.b32 	%r74, %r488;
	shr.u32 	%r75, %r1, 5;
	shl.b32 	%r489, %r75, 10;
	mov.u32 	%r490, _ZZN3cub18CUB_300001_SM_10006detail10radix_sort29DeviceRadixSortOnesweepKernelINS1_5radix10policy_hubIiiyE10Policy1000ELNS0_9SortOrderE0EiiyiiNS1_21identity_decomposer_tEEEvPT5_SB_PT3_PKSC_PT1_PKSG_PT2_PKSK_T4_iiT6_E1s;
	add.s32 	%r76, %r490, %r489;
	setp.gt.s32 	%p20, %r443, 255;
	@%p20 bra 	$L__BB47_51;
	max.s32 	%r491, %r443, 224;
	sub.s32 	%r492, %r491, %r443;
	add.s32 	%r493, %r492, 31;
	shr.u32 	%r494, %r493, 5;
	add.s32 	%r77, %r494, 1;
	and.b32  	%r78, %r77, 15;
	setp.lt.u32 	%p21, %r493, 480;
	mov.u32 	%r2169, %r443;
	@%p21 bra 	$L__BB47_42;
	and.b32  	%r495, %r77, 268435440;
	neg.s32 	%r2167, %r495;
	shl.b32 	%r497, %r443, 2;
	add.s32 	%r498, %r489, %r497;
	add.s32 	%r500, %r498, %r490;
	add.s32 	%r2166, %r500, 1024;
	mov.u32 	%r2169, %r443;
$L__BB47_41:
	.pragma "nounroll";
	mov.b32 	%r501, 0;
	st.shared.u32 	[%r2166+-1024], %r501;
	st.shared.u32 	[%r2166+-896], %r501;
	st.shared.u32 	[%r2166+-768], %r501;
	st.shared.u32 	[%r2166+-640], %r501;
	st.shared.u32 	[%r2166+-512], %r501;
	st.shared.u32 	[%r2166+-384], %r501;
	st.shared.u32 	[%r2166+-256], %r501;
	st.shared.u32 	[%r2166+-128], %r501;
	st.shared.u32 	[%r2166], %r501;
	st.shared.u32 	[%r2166+128], %r501;
	st.shared.u32 	[%r2166+256], %r501;
	st.shared.u32 	[%r2166+384], %r501;
	st.shared.u32 	[%r2166+512], %r501;
	st.shared.u32 	[%r2166+640], %r501;
	st.shared.u32 	[%r2166+768], %r501;
	st.shared.u32 	[%r2166+896], %r501;
	add.s32 	%r2169, %r2169, 512;
	add.s32 	%r2167, %r2167, 16;
	add.s32 	%r2166, %r2166, 2048;
	setp.ne.s32 	%p22, %r2167, 0;
	@%p22 bra 	$L__BB47_41;
$L__BB47_42:
	setp.eq.s32 	%p23, %r78, 0;
	@%p23 bra 	$L__BB47_51;
	and.b32  	%r88, %r77, 7;
	setp.lt.u32 	%p24, %r78, 8;
	@%p24 bra 	$L__BB47_45;
	shl.b32 	%r502, %r2169, 2;
	add.s32 	%r503, %r76, %r502;
	mov.b32 	%r504, 0;
	st.shared.u32 	[%r503], %r504;
	st.shared.u32 	[%r503+128], %r504;
	st.shared.u32 	[%r503+256], %r504;
	st.shared.u32 	[%r503+384], %r504;
	st.shared.u32 	[%r503+512], %r504;
	st.shared.u32 	[%r503+640], %r504;
	st.shared.u32 	[%r503+768], %r504;
	st.shared.u32 	[%r503+896], %r504;
	add.s32 	%r2169, %r2169, 256;
$L__BB47_45:
	setp.eq.s32 	%p25, %r88, 0;
	@%p25 bra 	$L__BB47_51;
	and.b32  	%r91, %r77, 3;
	setp.lt.u32 	%p26, %r88, 4;
	@%p26 bra 	$L__BB47_48;
	shl.b32 	%r505, %r2169, 2;
	add.s32 	%r506, %r76, %r505;
	mov.b32 	%r507, 0;
	st.shared.u32 	[%r506], %r507;
	st.shared.u32 	[%r506+128], %r507;
	st.shared.u32 	[%r506+256], %r507;
	st.shared.u32 	[%r506+384], %r507;
	add.s32 	%r2169, %r2169, 128;
$L__BB47_48:
	setp.eq.s32 	%p27, %r91, 0;
	@%p27 bra 	$L__BB47_51;
	shl.b32 	%r509, %r2169, 2;
	add.s32 	%r510, %r489, %r509;
	add.s32 	%r2173, %r490, %r510;
	neg.s32 	%r2172, %r91;
$L__BB47_50:
	.pragma "nounroll";
	mov.b32 	%r512, 0;
	st.shared.u32 	[%r2173], %r512;
	add.s32 	%r2173, %r2173, 128;
	add.s32 	%r2172, %r2172, 1;
	setp.ne.s32 	%p28, %r2172, 0;
	@%p28 bra 	$L__BB47_50;
$L__BB47_51:
	ld.param.u32 	%r2094, [_ZN3cub18CUB_300001_SM_10006detail10radix_sort29DeviceRadixSortOnesweepKernelINS1_5radix10policy_hubIiiyE10Policy1000ELNS0_9SortOrderE0EiiyiiNS1_21identity_decomposer_tEEEvPT5_SB_PT3_PKSC_PT1_PKSG_PT2_PKSK_T4_iiT6__param_9];
	bar.warp.sync 	-1;
	xor.b32  	%r514, %r2165, -2147483648;
	shr.u32 	%r515, %r514, %r2094;
	and.b32  	%r100, %r515, %r74;
	shl.b32 	%r516, %r100, 2;
	add.s32 	%r517, %r76, %r516;
	atom.shared.add.u32 	%r518, [%r517], 1;
	xor.b32  	%r2227, %r2164, -2147483648;
	shr.u32 	%r520, %r2227, %r2094;
	and.b32  	%r521, %r520, %r74;
	shl.b32 	%r522, %r521, 2;
	add.s32 	%r523, %r76, %r522;
	atom.shared.add.u32 	%r524, [%r523], 1;
	xor.b32  	%r2226, %r2163, -2147483648;
	shr.u32 	%r526, %r2226, %r2094;
	and.b32  	%r527, %r526, %r74;
	shl.b32 	%r528, %r527, 2;
	add.s32 	%r529, %r76, %r528;
	atom.shared.add.u32 	%r530, [%r529], 1;
	xor.b32  	%r2225, %r2162, -2147483648;
	shr.u32 	%r532, %r2225, %r2094;
	and.b32  	%r533, %r532, %r74;
	shl.b32 	%r534, %r533, 2;
	add.s32 	%r535, %r76, %r534;
	atom.shared.add.u32 	%r536, [%r535], 1;
	xor.b32  	%r537, %r2161, -2147483648;
	shr.u32 	%r538, %r537, %r2094;
	and.b32  	%r539, %r538, %r74;
	shl.b32 	%r540, %r539, 2;
	add.s32 	%r541, %r76, %r540;
	atom.shared.add.u32 	%r542, [%r541], 1;
	xor.b32  	%r543, %r2160, -2147483648;
	shr.u32 	%r544, %r543, %r2094;
	and.b32  	%r545, %r544, %r74;
	shl.b32 	%r546, %r545, 2;
	add.s32 	%r547, %r76, %r546;
	atom.shared.add.u32 	%r548, [%r547], 1;
	xor.b32  	%r549, %r2159, -2147483648;
	shr.u32 	%r550, %r549, %r2094;
	and.b32  	%r551, %r550, %r74;
	shl.b32 	%r552, %r551, 2;
	add.s32 	%r553, %r76, %r552;
	atom.shared.add.u32 	%r554, [%r553], 1;
	xor.b32  	%r555, %r2158, -2147483648;
	shr.u32 	%r556, %r555, %r2094;
	and.b32  	%r557, %r556, %r74;
	shl.b32 	%r558, %r557, 2;
	add.s32 	%r559, %r76, %r558;
	atom.shared.add.u32 	%r560, [%r559], 1;
	xor.b32  	%r561, %r2157, -2147483648;
	shr.u32 	%r562, %r561, %r2094;
	and.b32  	%r563, %r562, %r74;
	shl.b32 	%r564, %r563, 2;
	add.s32 	%r565, %r76, %r564;
	atom.shared.add.u32 	%r566, [%r565], 1;
	xor.b32  	%r567, %r2156, -2147483648;
	shr.u32 	%r568, %r567, %r2094;
	and.b32  	%r569, %r568, %r74;
	shl.b32 	%r570, %r569, 2;
	add.s32 	%r571, %r76, %r570;
	atom.shared.add.u32 	%r572, [%r571], 1;
	xor.b32  	%r573, %r2155, -2147483648;
	shr.u32 	%r574, %r573, %r2094;
	and.b32  	%r575, %r574, %r74;
	shl.b32 	%r576, %r575, 2;
	add.s32 	%r577, %r76, %r576;
	atom.shared.add.u32 	%r578, [%r577], 1;
	xor.b32  	%r579, %r2154, -2147483648;
	shr.u32 	%r580, %r579, %r2094;
	and.b32  	%r581, %r580, %r74;
	shl.b32 	%r582, %r581, 2;
	add.s32 	%r583, %r76, %r582;
	atom.shared.add.u32 	%r584, [%r583], 1;
	xor.b32  	%r585, %r2153, -2147483648;
	shr.u32 	%r586, %r585, %r2094;
	and.b32  	%r587, %r586, %r74;
	shl.b32 	%r588, %r587, 2;
	add.s32 	%r589, %r76, %r588;
	atom.shared.add.u32 	%r590, [%r589], 1;
	xor.b32  	%r591, %r2152, -2147483648;
	shr.u32 	%r592, %r591, %r2094;
	and.b32  	%r593, %r592, %r74;
	shl.b32 	%r594, %r593, 2;
	add.s32 	%r595, %r76, %r594;
	atom.shared.add.u32 	%r596, [%r595], 1;
	xor.b32  	%r597, %r2151, -2147483648;
	shr.u32 	%r598, %r597, %r2094;
	and.b32  	%r599, %r598, %r74;
	shl.b32 	%r600, %r599, 2;
	add.s32 	%r601, %r76, %r600;
	atom.shared.add.u32 	%r602, [%r601], 1;
	xor.b32  	%r603, %r2150, -2147483648;
	shr.u32 	%r604, %r603, %r2094;
	and.b32  	%r605, %r604, %r74;
	shl.b32 	%r606, %r605, 2;
	add.s32 	%r607, %r76, %r606;
	atom.shared.add.u32 	%r608, [%r607], 1;
	xor.b32  	%r2212, %r2149, -2147483648;
	shr.u32 	%r610, %r2212, %r2094;
	and.b32  	%r611, %r610, %r74;
	shl.b32 	%r612, %r611, 2;
	add.s32 	%r613, %r76, %r612;
	atom.shared.add.u32 	%r614, [%r613], 1;
	bar.sync 	0;
	setp.gt.u32 	%p29, %r1, 255;
	shl.b32 	%r615, %r1, 2;
	add.s32 	%r101, %r490, %r615;
	mov.b32 	%r2174, 0;
	@%p29 bra 	$L__BB47_53;
	ld.shared.u32 	%r617, [%r101];
	mov.b32 	%r618, 0;
	st.shared.u32 	[%r101], %r618;
	ld.shared.u32 	%r619, [%r101+1024];
	st.shared.u32 	[%r101+1024], %r617;
	add.s32 	%r620, %r619, %r617;
	ld.shared.u32 	%r621, [%r101+2048];
	st.shared.u32 	[%r101+2048], %r620;
	add.s32 	%r622, %r621, %r620;
	ld.shared.u32 	%r623, [%r101+3072];
	st.shared.u32 	[%r101+3072], %r622;
	add.s32 	%r624, %r623, %r622;
	ld.shared.u32 	%r625, [%r101+4096];
	st.shared.u32 	[%r101+4096], %r624;
	add.s32 	%r626, %r625, %r624;
	ld.shared.u32 	%r627, [%r101+5120];
	st.shared.u32 	[%r101+5120], %r626;
	add.s32 	%r628, %r627, %r626;
	ld.shared.u32 	%r629, [%r101+6144];
	st.shared.u32 	[%r101+6144], %r628;
	add.s32 	%r630, %r629, %r628;
	ld.shared.u32 	%r631, [%r101+7168];
	st.shared.u32 	[%r101+7168], %r630;
	add.s32 	%r632, %r631, %r630;
	ld.shared.u32 	%r633, [%r101+8192];
	st.shared.u32 	[%r101+8192], %r632;
	add.s32 	%r634, %r633, %r632;
	ld.shared.u32 	%r635, [%r101+9216];
	st.shared.u32 	[%r101+9216], %r634;
	add.s32 	%r636, %r635, %r634;
	ld.shared.u32 	%r637, [%r101+10240];
	st.shared.u32 	[%r101+10240], %r636;
	add.s32 	%r638, %r637, %r636;
	ld.shared.u32 	%r639, [%r101+11264];
	st.shared.u32 	[%r101+11264], %r638;
	add.s32 	%r2174, %r639, %r638;
$L__BB47_53:
	setp.gt.u32 	%p30, %r1, 255;
	shl.b32 	%r640, %r3, 8;
	add.s32 	%r641, %r640, %r1;
	mul.wide.s32 	%rd59, %r641, 4;
	add.s64 	%rd6, %rd2, %rd59;
	@%p30 bra 	$L__BB47_55;
	or.b32  	%r642, %r2174, 1073741824;
	st.volatile.global.u32 	[%rd6], %r642;
$L__BB47_55:
	ld.param.u64 	%rd442, [_ZN3cub18CUB_300001_SM_10006detail10radix_sort29DeviceRadixSortOnesweepKernelINS1_5radix10policy_hubIiiyE10Policy1000ELNS0_9SortOrderE0EiiyiiNS1_21identity_decomposer_tEEEvPT5_SB_PT3_PKSC_PT1_PKSG_PT2_PKSK_T4_iiT6__param_7];
	xor.b32  	%r2223, %r2160, -2147483648;
	xor.b32  	%r2224, %r2161, -2147483648;
	xor.b32  	%r2222, %r2159, -2147483648;
	xor.b32  	%r2221, %r2158, -2147483648;
	xor.b32  	%r2228, %r2165, -2147483648;
	xor.b32  	%r2218, %r2155, -2147483648;
	xor.b32  	%r2220, %r2157, -2147483648;
	xor.b32  	%r2217, %r2154, -2147483648;
	xor.b32  	%r2219, %r2156, -2147483648;
	xor.b32  	%r2215, %r2152, -2147483648;
	xor.b32  	%r2216, %r2153, -2147483648;
	xor.b32  	%r2213, %r2150, -2147483648;
	xor.b32  	%r2214, %r2151, -2147483648;
	setp.lt.u32 	%p31, %r1, 256;
	setp.eq.s32 	%p32, %r2174, 6528;
	and.pred  	%p33, %p31, %p32;
	selp.u32 	%r643, 1, 0, %p33;
	{ 
	.reg .pred 	%p1; 
	.reg .pred 	%p2; 
	setp.ne.u32 	%p1, %r643, 0; 
	bar.red.or.pred 	%p2, 0, %p1; 
	selp.u32 	%r644, 1, 0, %p2; 
	}
	setp.eq.s32 	%p34, %r644, 0;
	and.b32  	%r645, %r1, 992;
	and.b32  	%r646, %r1, 31;
	mul.lo.s32 	%r647, %r645, 17;
	or.b32  	%r648, %r647, %r646;
	cvt.u64.u32 	%rd7, %r648;
	mul.lo.s32 	%r649, %r3, 6528;
	cvt.s64.s32 	%rd60, %r649;
	add.s64 	%rd61, %rd7, %rd60;
	cvta.to.global.u64 	%rd62, %rd442;
	shl.b64 	%rd63, %rd61, 2;
	add.s64 	%rd8, %rd62, %rd63;
	cvt.u64.u32 	%rd9, %r1;
	@%p34 bra 	$L__BB47_175;
	setp.gt.u32 	%p35, %r1, 255;
	shl.b32 	%r650, %r1, 3;
	mov.u32 	%r651, _ZZN3cub18CUB_300001_SM_10006detail10radix_sort29DeviceRadixSortOnesweepKernelINS1_5radix10policy_hubIiiyE10Policy1000ELNS0_9SortOrderE0EiiyiiNS1_21identity_decomposer_tEEEvPT5_SB_PT3_PKSC_PT1_PKSG_PT2_PKSK_T4_iiT6_E1s;
	add.s32 	%r652, %r651, %r650;
	add.s32 	%r121, %r652, 26112;
	@%p35 bra 	$L__BB47_64;
	ld.param.u64 	%rd436, [_ZN3cub18CUB_300001_SM_10006detail10radix_sort29DeviceRadixSortOnesweepKernelINS1_5radix10policy_hubIiiyE10Policy1000ELNS0_9SortOrderE0EiiyiiNS1_21identity_decomposer_tEEEvPT5_SB_PT3_PKSC_PT1_PKSG_PT2_PKSK_T4_iiT6__param_3];
	cvta.to.global.u64 	%rd64, %rd436;
	shl.b64 	%rd65, %rd9, 3;
	add.s64 	%rd66, %rd64, %rd65;
	ld.global.u64 	%rd67, [%rd66];
	setp.gt.u32 	%p36, %r1, %r100;
	selp.b64 	%rd68, 6528, 0, %p36;
	sub.s64 	%rd455, %rd67, %rd68;
	st.shared.u64 	[%r121], %rd455;
	setp.lt.s32 	%p37, %r3, 1;
	mov.u32 	%r2178, %r2174;
	@%p37 bra 	$L__BB47_63;
	mov.b32 	%r2176, -1;
	mov.u32 	%r2175, %r3;
	mov.u32 	%r2178, %r2174;
$L__BB47_59:
	ld.param.u64 	%rd429, [_ZN3cub18CUB_300001_SM_10006detail10radix_sort29DeviceRadixSortOnesweepKernelINS1_5radix10policy_hubIiiyE10Policy1000ELNS0_9SortOrderE0EiiyiiNS1_21identity_decomposer_tEEEvPT5_SB_PT3_PKSC_PT1_PKSG_PT2_PKSK_T4_iiT6__param_0];
	add.s32 	%r125, %r2175, -1;
	shl.b32 	%r654, %r125, 8;
	add.s32 	%r655, %r654, %r1;
	cvta.to.global.u64 	%rd69, %rd429;
	mul.wide.s32 	%rd70, %r655, 4;
	add.s64 	%rd11, %rd69, %rd70;
$L__BB47_60:
	membar.cta;
	ld.volatile.global.u32 	%r126, [%rd11];
	setp.eq.s32 	%p38, %r126, 0;
	@%p38 bra 	$L__BB47_60;
	and.b32  	%r656, %r126, 1073741823;
	add.s32 	%r2178, %r656, %r2178;
	setp.gt.s32 	%p39, %r126, -1;
	vote.sync.ballot.b32 	%r2176, %p39, %r2176;
	setp.gt.u32 	%p41, %r2175, 1;
	and.pred  	%p42, %p39, %p41;
	mov.u32 	%r2175, %r125;
	@%p42 bra 	$L__BB47_59;
	ld.shared.u64 	%rd455, [%r121];
$L__BB47_63:
	or.b32  	%r657, %r2178, -2147483648;
	st.volatile.global.u32 	[%rd6], %r657;
	sub.s32 	%r658, %r2178, %r2174;
	cvt.s64.s32 	%rd71, %r658;
	add.s64 	%rd72, %rd455, %rd71;
	st.shared.u64 	[%r121], %rd72;
$L__BB47_64:
	ld.param.u32 	%r2080, [_ZN3cub18CUB_300001_SM_10006detail10radix_sort29DeviceRadixSortOnesweepKernelINS1_5radix10policy_hubIiiyE10Policy1000ELNS0_9SortOrderE0EiiyiiNS1_21identity_decomposer_tEEEvPT5_SB_PT3_PKSC_PT1_PKSG_PT2_PKSK_T4_iiT6__param_8];
	ld.param.u64 	%rd432, [_ZN3cub18CUB_300001_SM_10006detail10radix_sort29DeviceRadixSortOnesweepKernelINS1_5radix10policy_hubIiiyE10Policy1000ELNS0_9SortOrderE0EiiyiiNS1_21identity_decomposer_tEEEvPT5_SB_PT3_PKSC_PT1_PKSG_PT2_PKSK_T4_iiT6__param_2];
	setp.gt.u32 	%p43, %r1, 255;
	setp.lt.s32 	%p44, %r4, %r2080;
	setp.eq.s64 	%p45, %rd432, 0;
	or.pred  	%p46, %p45, %p44;
	or.pred  	%p47, %p43, %p46;
	@%p47 bra 	$L__BB47_66;
	ld.param.u64 	%rd433, [_ZN3cub18CUB_300001_SM_10006detail10radix_sort29DeviceRadixSortOnesweepKernelINS1_5radix10policy_hubIiiyE10Policy1000ELNS0_9SortOrderE0EiiyiiNS1_21identity_decomposer_tEEEvPT5_SB_PT3_PKSC_PT1_PKSG_PT2_PKSK_T4_iiT6__param_2];
	ld.shared.u64 	%rd73, [%r121];
	setp.gt.u32 	%p48, %r1, %r100;
	selp.b64 	%rd74, 6528, 0, %p48;
	cvt.s64.s32 	%rd75, %r2174;
	add.s64 	%rd76, %rd74, %rd75;
	add.s64 	%rd77, %rd76, %rd73;
	cvta.to.global.u64 	%rd78, %rd433;
	shl.b64 	%rd79, %rd9, 3;
	add.s64 	%rd80, %rd78, %rd79;
	st.global.u64 	[%rd80], %rd77;
$L__BB47_66:
	ld.param.u32 	%r2081, [_ZN3cub18CUB_300001_SM_10006detail10radix_sort29DeviceRadixSortOnesweepKernelINS1_5radix10policy_hubIiiyE10Policy1000ELNS0_9SortOrderE0EiiyiiNS1_21identity_decomposer_tEEEvPT5_SB_PT3_PKSC_PT1_PKSG_PT2_PKSK_T4_iiT6__param_8];
	setp.gt.s32 	%p49, %r4, %r2081;
	bar.sync 	0;
	shl.b32 	%r659, %r100, 3;
	add.s32 	%r661, %r651, %r659;
	ld.shared.u64 	%rd14, [%r661+26112];
	@%p49 bra 	$L__BB47_68;
	add.s64 	%rd81, %rd14, %rd7;
	shl.b64 	%rd82, %rd81, 2;
	add.s64 	%rd83, %rd1, %rd82;
	st.global.u32 	[%rd83], %r2165;
	st.global.u32 	[%rd83+128], %r2164;
	st.global.u32 	[%rd83+256], %r2163;
	st.global.u32 	[%rd83+384], %r2162;
	st.global.u32 	[%rd83+512], %r2161;
	st.global.u32 	[%rd83+640], %r2160;
	st.global.u32 	[%rd83+768], %r2159;
	st.global.u32 	[%rd83+896], %r2158;
	st.global.u32 	[%rd83+1024], %r2157;
	st.global.u32 	[%rd83+1152], %r2156;
	st.global.u32 	[%rd83+1280], %r2155;
	st.global.u32 	[%rd83+1408], %r2154;
	st.global.u32 	[%rd83+1536], %r2153;
	st.global.u32 	[%rd83+1664], %r2152;
	st.global.u32 	[%rd83+1792], %r2151;
	st.global.u32 	[%rd83+1920], %r2150;
	st.global.u32 	[%rd83+2048], %r2149;
	bra.uni 	$L__BB47_102;
$L__BB47_68:
	ld.param.u32 	%r2082, [_ZN3cub18CUB_300001_SM_10006detail10radix_sort29DeviceRadixSortOnesweepKernelINS1_5radix10policy_hubIiiyE10Policy1000ELNS0_9SortOrderE0EiiyiiNS1_21identity_decomposer_tEEEvPT5_SB_PT3_PKSC_PT1_PKSG_PT2_PKSK_T4_iiT6__param_8];
	cvt.u32.u64 	%r662, %rd7;
	mad.lo.s32 	%r130, %r3, -6528, %r2082;
	setp.ge.s32 	%p50, %r662, %r130;
	add.s64 	%rd84, %rd14, %rd7;
	shl.b64 	%rd85, %rd84, 2;
	add.s64 	%rd15, %rd1, %rd85;
	@%p50 bra 	$L__BB47_70;
	st.global.u32 	[%rd15], %r2165;
$L__BB47_70:
	add.s32 	%r664, %r662, 32;
	setp.ge.s32 	%p51, %r664, %r130;
	@%p51 bra 	$L__BB47_72;
	st.global.u32 	[%rd15+128], %r2164;
$L__BB47_72:
	add.s32 	%r666, %r662, 64;
	setp.ge.s32 	%p52, %r666, %r130;
	@%p52 bra 	$L__BB47_74;
	st.global.u32 	[%rd15+256], %r2163;
$L__BB47_74:
	add.s32 	%r668, %r662, 96;
	setp.ge.s32 	%p53, %r668, %r130;
	@%p53 bra 	$L__BB47_76;
	st.global.u32 	[%rd15+384], %r2162;
$L__BB47_76:
	add.s32 	%r670, %r662, 128;
	setp.ge.s32 	%p54, %r670, %r130;
	@%p54 bra 	$L__BB47_78;
	st.global.u32 	[%rd15+512], %r2161;
$L__BB47_78:
	add.s32 	%r672, %r662, 160;
	setp.ge.s32 	%p55, %r672, %r130;
	@%p55 bra 	$L__BB47_80;
	st.global.u32 	[%rd15+640], %r2160;
$L__BB47_80:
	add.s32 	%r674, %r662, 192;
	setp.ge.s32 	%p56, %r674, %r130;
	@%p56 bra 	$L__BB47_82;
	st.global.u32 	[%rd15+768], %r2159;
$L__BB47_82:
	add.s32 	%r676, %r662, 224;
	setp.ge.s32 	%p57, %r676, %r130;
	@%p57 bra 	$L__BB47_84;
	st.global.u32 	[%rd15+896], %r2158;
$L__BB47_84:
	add.s32 	%r678, %r662, 256;
	setp.ge.s32 	%p58, %r678, %r130;
	@%p58 bra 	$L__BB47_86;
	st.global.u32 	[%rd15+1024], %r2157;
$L__BB47_86:
	add.s32 	%r680, %r662, 288;
	setp.ge.s32 	%p59, %r680, %r130;
	@%p59 bra 	$L__BB47_88;
	st.global.u32 	[%rd15+1152], %r2156;
$L__BB47_88:
	add.s32 	%r682, %r662, 320;
	setp.ge.s32 	%p60, %r682, %r130;
	@%p60 bra 	$L__BB47_90;
	st.global.u32 	[%rd15+1280], %r2155;
$L__BB47_90:
	add.s32 	%r684, %r662, 352;
	setp.ge.s32 	%p61, %r684, %r130;
	@%p61 bra 	$L__BB47_92;
	st.global.u32 	[%rd15+1408], %r2154;
$L__BB47_92:
	add.s32 	%r686, %r662, 384;
	setp.ge.s32 	%p62, %r686, %r130;
	@%p62 bra 	$L__BB47_94;
	st.global.u32 	[%rd15+1536], %r2153;
$L__BB47_94:
	add.s32 	%r688, %r662, 416;
	setp.ge.s32 	%p63, %r688, %r130;
	@%p63 bra 	$L__BB47_96;
	st.global.u32 	[%rd15+1664], %r2152;
$L__BB47_96:
	add.s32 	%r690, %r662, 448;
	setp.ge.s32 	%p64, %r690, %r130;
	@%p64 bra 	$L__BB47_98;
	st.global.u32 	[%rd15+1792], %r2151;
$L__BB47_98:
	add.s32 	%r692, %r662, 480;
	setp.ge.s32 	%p65, %r692, %r130;
	@%p65 bra 	$L__BB47_100;
	st.global.u32 	[%rd15+1920], %r2150;
$L__BB47_100:
	add.s32 	%r694, %r662, 512;
	setp.ge.s32 	%p66, %r694, %r130;
	@%p66 bra 	$L__BB47_102;
	st.global.u32 	[%rd15+2048], %r2149;
$L__BB47_102:
	ld.param.u32 	%r2083, [_ZN3cub18CUB_300001_SM_10006detail10radix_sort29DeviceRadixSortOnesweepKernelINS1_5radix10policy_hubIiiyE10Policy1000ELNS0_9SortOrderE0EiiyiiNS1_21identity_decomposer_tEEEvPT5_SB_PT3_PKSC_PT1_PKSG_PT2_PKSK_T4_iiT6__param_8];
	setp.gt.s32 	%p67, %r4, %r2083;
	@%p67 bra 	$L__BB47_104;
	ld.global.u32 	%r2211, [%rd8];
	ld.global.u32 	%r2210, [%rd8+128];
	ld.global.u32 	%r2209, [%rd8+256];
	ld.global.u32 	%r2208, [%rd8+384];
	ld.global.u32 	%r2207, [%rd8+512];
	ld.global.u32 	%r2206, [%rd8+640];
	ld.global.u32 	%r2205, [%rd8+768];
	ld.global.u32 	%r2204, [%rd8+896];
	ld.global.u32 	%r2203, [%rd8+1024];
	ld.global.u32 	%r2202, [%rd8+1152];
	ld.global.u32 	%r2201, [%rd8+1280];
	ld.global.u32 	%r2200, [%rd8+1408];
	ld.global.u32 	%r2199, [%rd8+1536];
	ld.global.u32 	%r2198, [%rd8+1664];
	ld.global.u32 	%r2197, [%rd8+1792];
	ld.global.u32 	%r2196, [%rd8+1920];
	ld.global.u32 	%r2195, [%rd8+2048];
	bra.uni 	$L__BB47_138;
$L__BB47_104:
	ld.param.u32 	%r2084, [_ZN3cub18CUB_300001_SM_10006detail10radix_sort29DeviceRadixSortOnesweepKernelINS1_5radix10policy_hubIiiyE10Policy1000ELNS0_9SortOrderE0EiiyiiNS1_21identity_decomposer_tEEEvPT5_SB_PT3_PKSC_PT1_PKSG_PT2_PKSK_T4_iiT6__param_8];
	cvt.u32.u64 	%r696, %rd7;
	sub.s32 	%r148, %r2084, %r649;
	setp.ge.s32 	%p68, %r696, %r148;
	@%p68 bra 	$L__BB47_106;
	ld.global.u32 	%r2211, [%rd8];
$L__BB47_106:
	add.s32 	%r700, %r696, 32;
	setp.ge.s32 	%p69, %r700, %r148;
	@%p69 bra 	$L__BB47_108;
	ld.global.u32 	%r2210, [%rd8+128];
$L__BB47_108:
	add.s32 	%r703, %r696, 64;
	setp.ge.s32 	%p70, %r703, %r148;
	@%p70 bra 	$L__BB47_110;
	ld.global.u32 	%r2209, [%rd8+256];
$L__BB47_110:
	add.s32 	%r706, %r696, 96;
	setp.ge.s32 	%p71, %r706, %r148;
	@%p71 bra 	$L__BB47_112;
	ld.global.u32 	%r2208, [%rd8+384];
$L__BB47_112:
	add.s32 	%r709, %r696, 128;
	setp.ge.s32 	%p72, %r709, %r148;
	@%p72 bra 	$L__BB47_114;
	ld.global.u32 	%r2207, [%rd8+512];
$L__BB47_114:
	add.s32 	%r712, %r696, 160;
	setp.ge.s32 	%p73, %r712, %r148;
	@%p73 bra 	$L__BB47_116;
	ld.global.u32 	%r2206, [%rd8+640];
$L__BB47_116:
	add.s32 	%r715, %r696, 192;
	setp.ge.s32 	%p74, %r715, %r148;
	@%p74 bra 	$L__BB47_118;
	ld.global.u32 	%r2205, [%rd8+768];
$L__BB47_118:
	add.s32 	%r718, %r696, 224;
	setp.ge.s32 	%p75, %r718, %r148;
	@%p75 bra 	$L__BB47_120;
	ld.global.u32 	%r2204, [%rd8+896];
$L__BB47_120:
	add.s32 	%r721, %r696, 256;
	setp.ge.s32 	%p76, %r721, %r148;
	@%p76 bra 	$L__BB47_122;
	ld.global.u32 	%r2203, [%rd8+1024];
$L__BB47_122:
	add.s32 	%r724, %r696, 288;
	setp.ge.s32 	%p77, %r724, %r148;
	@%p77 bra 	$L__BB47_124;
	ld.global.u32 	%r2202, [%rd8+1152];
$L__BB47_124:
	add.s32 	%r727, %r696, 320;
	setp.ge.s32 	%p78, %r727, %r148;
	@%p78 bra 	$L__BB47_126;
	ld.global.u32 	%r2201, [%rd8+1280];
$L__BB47_126:
	add.s32 	%r730, %r696, 352;
	setp.ge.s32 	%p79, %r730, %r148;
	@%p79 bra 	$L__BB47_128;
	ld.global.u32 	%r2200, [%rd8+1408];
$L__BB47_128:
	add.s32 	%r733, %r696, 384;
	setp.ge.s32 	%p80, %r733, %r148;
	@%p80 bra 	$L__BB47_130;
	ld.global.u32 	%r2199, [%rd8+1536];
$L__BB47_130:
	add.s32 	%r736, %r696, 416;
	setp.ge.s32 	%p81, %r736, %r148;
	@%p81 bra 	$L__BB47_132;
	ld.global.u32 	%r2198, [%rd8+1664];
$L__BB47_132:
	add.s32 	%r739, %r696, 448;
	setp.ge.s32 	%p82, %r739, %r148;
	@%p82 bra 	$L__BB47_134;
	ld.global.u32 	%r2197, [%rd8+1792];
$L__BB47_134:
	add.s32 	%r742, %r696, 480;
	setp.ge.s32 	%p83, %r742, %r148;
	@%p83 bra 	$L__BB47_136;
	ld.global.u32 	%r2196, [%rd8+1920];
$L__BB47_136:
	add.s32 	%r745, %r696, 512;
	setp.ge.s32 	%p84, %r745, %r148;
	@%p84 bra 	$L__BB47_138;
	ld.global.u32 	%r2195, [%rd8+2048];
$L__BB47_138:
	ld.param.u32 	%r2085, [_ZN3cub18CUB_300001_SM_10006detail10radix_sort29DeviceRadixSortOnesweepKernelINS1_5radix10policy_hubIiiyE10Policy1000ELNS0_9SortOrderE0EiiyiiNS1_21identity_decomposer_tEEEvPT5_SB_PT3_PKSC_PT1_PKSG_PT2_PKSK_T4_iiT6__param_8];
	mad.lo.s32 	%r746, %r3, 6528, 6528;
	setp.gt.s32 	%p85, %r746, %r2085;
	@%p85 bra 	$L__BB47_140;
	ld.param.u64 	%rd439, [_ZN3cub18CUB_300001_SM_10006detail10radix_sort29DeviceRadixSortOnesweepKernelINS1_5radix10policy_hubIiiyE10Policy1000ELNS0_9SortOrderE0EiiyiiNS1_21identity_decomposer_tEEEvPT5_SB_PT3_PKSC_PT1_PKSG_PT2_PKSK_T4_iiT6__param_6];
	add.s64 	%rd86, %rd14, %rd7;
	cvta.to.global.u64 	%rd87, %rd439;
	shl.b64 	%rd88, %rd86, 2;
	add.s64 	%rd89, %rd87, %rd88;
	st.global.u32 	[%rd89], %r2211;
	st.global.u32 	[%rd89+128], %r2210;
	st.global.u32 	[%rd89+256], %r2209;
	st.global.u32 	[%rd89+384], %r2208;
	st.global.u32 	[%rd89+512], %r2207;
	st.global.u32 	[%rd89+640], %r2206;
	st.global.u32 	[%rd89+768], %r2205;
	st.global.u32 	[%rd89+896], %r2204;
	st.global.u32 	[%rd89+1024], %r2203;
	st.global.u32 	[%rd89+1152], %r2202;
	st.global.u32 	[%rd89+1280], %r2201;
	st.global.u32 	[%rd89+1408], %r2200;
	st.global.u32 	[%rd89+1536], %r2199;
	st.global.u32 	[%rd89+1664], %r2198;
	st.global.u32 	[%rd89+1792], %r2197;
	st.global.u32 	[%rd89+1920], %r2196;
	st.global.u32 	[%rd89+2048], %r2195;
	bra.uni 	$L__BB47_174;
$L__BB47_140:
	ld.param.u32 	%r2086, [_ZN3cub18CUB_300001_SM_10006detail10radix_sort29DeviceRadixSortOnesweepKernelINS1_5radix10policy_hubIiiyE10Policy1000ELNS0_9SortOrderE0EiiyiiNS1_21identity_decomposer_tEEEvPT5_SB_PT3_PKSC_PT1_PKSG_PT2_PKSK_T4_iiT6__param_8];
	ld.param.u64 	%rd440, [_ZN3cub18CUB_300001_SM_10006detail10radix_sort29DeviceRadixSortOnesweepKernelINS1_5radix10policy_hubIiiyE10Policy1000ELNS0_9SortOrderE0EiiyiiNS1_21identity_decomposer_tEEEvPT5_SB_PT3_PKSC_PT1_PKSG_PT2_PKSK_T4_iiT6__param_6];
	cvt.u32.u64 	%r747, %rd7;
	mad.lo.s32 	%r199, %r3, -6528, %r2086;
	setp.ge.s32 	%p86, %r747, %r199;
	add.s64 	%rd90, %rd14, %rd7;
	cvta.to.global.u64 	%rd91, %rd440;
	shl.b64 	%rd92, %rd90, 2;
	add.s64 	%rd16, %rd91, %rd92;
	@%p86 bra 	$L__BB47_142;
	st.global.u32 	[%rd16], %r2211;
$L__BB47_142:
	add.s32 	%r749, %r747, 32;
	setp.ge.s32 	%p87, %r749, %r199;
	@%p87 bra 	$L__BB47_144;
	st.global.u32 	[%rd16+128], %r2210;
$L__BB47_144:
	add.s32 	%r751, %r747, 64;
	setp.ge.s32 	%p88, %r751, %r199;
	@%p88 bra 	$L__BB47_146;
	st.global.u32 	[%rd16+256], %r2209;
$L__BB47_146:
	add.s32 	%r753, %r747, 96;
	setp.ge.s32 	%p89, %r753, %r199;
	@%p89 bra 	$L__BB47_148;
	st.global.u32 	[%rd16+384], %r2208;
$L__BB47_148:
	add.s32 	%r755, %r747, 128;
	setp.ge.s32 	%p90, %r755, %r199;
	@%p90 bra 	$L__BB47_150;
	st.global.u32 	[%rd16+512], %r2207;
$L__BB47_150:
	add.s32 	%r757, %r747, 160;
	setp.ge.s32 	%p91, %r757, %r199;
	@%p91 bra 	$L__BB47_152;
	st.global.u32 	[%rd16+640], %r2206;
$L__BB47_152:
	add.s32 	%r759, %r747, 192;
	setp.ge.s32 	%p92, %r759, %r199;
	@%p92 bra 	$L__BB47_154;
	st.global.u32 	[%rd16+768], %r2205;
$L__BB47_154:
	add.s32 	%r761, %r747, 224;
	setp.ge.s32 	%p93, %r761, %r199;
	@%p93 bra 	$L__BB47_156;
	st.global.u32 	[%rd16+896], %r2204;
$L__BB47_156:
	add.s32 	%r763, %r747, 256;
	setp.ge.s32 	%p94, %r763, %r199;
	@%p94 bra 	$L__BB47_158;
	st.global.u32 	[%rd16+1024], %r2203;
$L__BB47_158:
	add.s32 	%r765, %r747, 288;
	setp.ge.s32 	%p95, %r765, %r199;
	@%p95 bra 	$L__BB47_160;
	st.global.u32 	[%rd16+1152], %r2202;
$L__BB47_160:
	add.s32 	%r767, %r747, 320;
	setp.ge.s32 	%p96, %r767, %r199;
	@%p96 bra 	$L__BB47_162;
	st.global.u32 	[%rd16+1280], %r2201;
$L__BB47_162:
	add.s32 	%r769, %r747, 352;
	setp.ge.s32 	%p97, %r769, %r199;
	@%p97 bra 	$L__BB47_164;
	st.global.u32 	[%rd16+1408], %r2200;
$L__BB47_164:
	add.s32 	%r771, %r747, 384;
	setp.ge.s32 	%p98, %r771, %r199;
	@%p98 bra 	$L__BB47_166;
	st.global.u32 	[%rd16+1536], %r2199;
$L__BB47_166:
	add.s32 	%r773, %r747, 416;
	setp.ge.s32 	%p99, %r773, %r199;
	@%p99 bra 	$L__BB47_168;
	st.global.u32 	[%rd16+1664], %r2198;
$L__BB47_168:
	add.s32 	%r775, %r747, 448;
	setp.ge.s32 	%p100, %r775, %r199;
	@%p100 bra 	$L__BB47_170;
	st.global.u32 	[%rd16+1792], %r2197;
$L__BB47_170:
	add.s32 	%r777, %r747, 480;
	setp.ge.s32 	%p101, %r777, %r199;
	@%p101 bra 	$L__BB47_172;
	st.global.u32 	[%rd16+1920], %r2196;
$L__BB47_172:
	add.s32 	%r779, %r747, 512;
	setp.ge.s32 	%p102, %r779, %r199;
	@%p102 bra 	$L__BB47_174;
	st.global.u32 	[%rd16+2048], %r2195;
$L__BB47_174:
	// begin inline asm
	exit;
	// end inline asm
	mov.u32 	%r2212, %r2149;
	mov.u32 	%r2213, %r2150;
	mov.u32 	%r2214, %r2151;
	mov.u32 	%r2215, %r2152;
	mov.u32 	%r2216, %r2153;
	mov.u32 	%r2217, %r2154;
	mov.u32 	%r2218, %r2155;
	mov.u32 	%r2219, %r2156;
	mov.u32 	%r2220, %r2157;
	mov.u32 	%r2221, %r2158;
	mov.u32 	%r2222, %r2159;
	mov.u32 	%r2223, %r2160;
	mov.u32 	%r2224, %r2161;
	mov.u32 	%r2225, %r2162;
	mov.u32 	%r2226, %r2163;
	mov.u32 	%r2227, %r2164;
	mov.u32 	%r2228, %r2165;
$L__BB47_175:
	mul.hi.u32 	%r780, %r1, 357913942;
	add.s32 	%r781, %r780, %r1;
	shl.b32 	%r782, %r781, 2;
	mov.u32 	%r783, _ZZN3cub18CUB_300001_SM_10006detail10radix_sort29DeviceRadixSortOnesweepKernelINS1_5radix10policy_hubIiiyE10Policy1000ELNS0_9SortOrderE0EiiyiiNS1_21identity_decomposer_tEEEvPT5_SB_PT3_PKSC_PT1_PKSG_PT2_PKSK_T4_iiT6_E1s;
	add.s32 	%r784, %r783, %r782;
	add.s32 	%r217, %r784, 13328;
	st.shared.u32 	[%r784+13328], %r2174;
	bar.sync 	0;
	setp.gt.u32 	%p103, %r1, 31;
	@%p103 bra 	$L__BB47_177;
	mad.lo.s32 	%r816, %r1, 52, %r783;
	ld.shared.u32 	%r817, [%r816+13328];
	ld.shared.u32 	%r818, [%r816+13332];
	ld.shared.u32 	%r819, [%r816+13336];
	ld.shared.u32 	%r820, [%r816+13340];
	ld.shared.u32 	%r821, [%r816+13344];
	ld.shared.u32 	%r822, [%r816+13348];
	ld.shared.u32 	%r823, [%r816+13352];
	ld.shared.u32 	%r824, [%r816+13356];
	ld.shared.u32 	%r825, [%r816+13360];
	ld.shared.u32 	%r826, [%r816+13364];
	ld.shared.u32 	%r827, [%r816+13368];
	ld.shared.u32 	%r828, [%r816+13372];
	add.s32 	%r829, %r818, %r817;
	add.s32 	%r830, %r829, %r819;
	add.s32 	%r831, %r830, %r820;
	add.s32 	%r832, %r831, %r821;
	add.s32 	%r833, %r832, %r822;
	add.s32 	%r834, %r833, %r823;
	add.s32 	%r835, %r834, %r824;
	add.s32 	%r836, %r835, %r825;
	add.s32 	%r837, %r836, %r826;
	add.s32 	%r838, %r837, %r827;
	add.s32 	%r789, %r838, %r828;
	mov.b32 	%r787, 1;
	mov.b32 	%r812, 0;
	mov.b32 	%r814, -1;
	// begin inline asm
	{  .reg .s32 r0;  .reg .pred p;  shfl.sync.up.b32 r0|p, %r789, %r787, %r812, %r814;  @p add.s32 r0, r0, %r789;  mov.s32 %r785, r0;}
	// end inline asm
	mov.b32 	%r793, 2;
	// begin inline asm
	{  .reg .s32 r0;  .reg .pred p;  shfl.sync.up.b32 r0|p, %r785, %r793, %r812, %r814;  @p add.s32 r0, r0, %r785;  mov.s32 %r791, r0;}
	// end inline asm
	mov.b32 	%r799, 4;
	// begin inline asm
	{  .reg .s32 r0;  .reg .pred p;  shfl.sync.up.b32 r0|p, %r791, %r799, %r812, %r814;  @p add.s32 r0, r0, %r791;  mov.s32 %r797, r0;}
	// end inline asm
	mov.b32 	%r805, 8;
	// begin inline asm
	{  .reg .s32 r0;  .reg .pred p;  shfl.sync.up.b32 r0|p, %r797, %r805, %r812, %r814;  @p add.s32 r0, r0, %r797;  mov.s32 %r803, r0;}
	// end inline asm
	mov.b32 	%r811, 16;
	// begin inline asm
	{  .reg .s32 r0;  .reg .pred p;  shfl.sync.up.b32 r0|p, %r803, %r811, %r812, %r814;  @p add.s32 r0, r0, %r803;  mov.s32 %r809, r0;}
	// end inline asm
	sub.s32 	%r839, %r809, %r789;
	add.s32 	%r840, %r817, %r839;
	add.s32 	%r841, %r818, %r840;
	add.s32 	%r842, %r819, %r841;
	add.s32 	%r843, %r820, %r842;
	add.s32 	%r844, %r821, %r843;
	add.s32 	%r845, %r822, %r844;
	add.s32 	%r846, %r823, %r845;
	add.s32 	%r847, %r824, %r846;
	add.s32 	%r848, %r825, %r847;
	add.s32 	%r849, %r826, %r848;
	add.s32 	%r850, %r827, %r849;
	st.shared.u32 	[%r816+13328], %r839;
	st.shared.u32 	[%r816+13332], %r840;
	st.shared.u32 	[%r816+13336], %r841;
	st.shared.u32 	[%r816+13340], %r842;
	st.shared.u32 	[%r816+13344], %r843;
	st.shared.u32 	[%r816+13348], %r844;
	st.shared.u32 	[%r816+13352], %r845;
	st.shared.u32 	[%r816+13356], %r846;
	st.shared.u32 	[%r816+13360], %r847;
	st.shared.u32 	[%r816+13364], %r848;
	st.shared.u32 	[%r816+13368], %r849;
	st.shared.u32 	[%r816+13372], %r850;
$L__BB47_177:
	setp.gt.u32 	%p104, %r1, 255;
	bar.sync 	0;
	ld.shared.u32 	%r218, [%r217];
	@%p104 bra 	$L__BB47_179;
	shl.b32 	%r851, %r1, 2;
	add.s32 	%r853, %r783, %r851;
	ld.shared.u32 	%r854, [%r853];
	add.s32 	%r855, %r854, %r218;
	st.shared.u32 	[%r853], %r855;
	ld.shared.u32 	%r856, [%r853+1024];
	add.s32 	%r857, %r856, %r218;
	st.shared.u32 	[%r853+1024], %r857;
	ld.shared.u32 	%r858, [%r853+2048];
	add.s32 	%r859, %r858, %r218;
	st.shared.u32 	[%r853+2048], %r859;
	ld.shared.u32 	%r860, [%r853+3072];
	add.s32 	%r861, %r860, %r218;
	st.shared.u32 	[%r853+3072], %r861;
	ld.shared.u32 	%r862, [%r853+4096];
	add.s32 	%r863, %r862, %r218;
	st.shared.u32 	[%r853+4096], %r863;
	ld.shared.u32 	%r864, [%r853+5120];
	add.s32 	%r865, %r864, %r218;
	st.shared.u32 	[%r853+5120], %r865;
	ld.shared.u32 	%r866, [%r853+6144];
	add.s32 	%r867, %r866, %r218;
	st.shared.u32 	[%r853+6144], %r867;
	ld.shared.u32 	%r868, [%r853+7168];
	add.s32 	%r869, %r868, %r218;
	st.shared.u32 	[%r853+7168], %r869;
	ld.shared.u32 	%r870, [%r853+8192];
	add.s32 	%r871, %r870, %r218;
	st.shared.u32 	[%r853+8192], %r871;
	ld.shared.u32 	%r872, [%r853+9216];
	add.s32 	%r873, %r872, %r218;
	st.shared.u32 	[%r853+9216], %r873;
	ld.shared.u32 	%r874, [%r853+10240];
	add.s32 	%r875, %r874, %r218;
	st.shared.u32 	[%r853+10240], %r875;
	ld.shared.u32 	%r876, [%r853+11264];
	add.s32 	%r877, %r876, %r218;
	st.shared.u32 	[%r853+11264], %r877;
$L__BB47_179:
	ld.param.u32 	%r2132, [_ZN3cub18CUB_300001_SM_10006detail10radix_sort29DeviceRadixSortOnesweepKernelINS1_5radix10policy_hubIiiyE10Policy1000ELNS0_9SortOrderE0EiiyiiNS1_21identity_decomposer_tEEEvPT5_SB_PT3_PKSC_PT1_PKSG_PT2_PKSK_T4_iiT6__param_10];
	ld.param.u32 	%r2095, [_ZN3cub18CUB_300001_SM_10006detail10radix_sort29DeviceRadixSortOnesweepKernelINS1_5radix10policy_hubIiiyE10Policy1000ELNS0_9SortOrderE0EiiyiiNS1_21identity_decomposer_tEEEvPT5_SB_PT3_PKSC_PT1_PKSG_PT2_PKSK_T4_iiT6__param_9];
	shl.b32 	%r904, %r1, 5;
	and.b32  	%r905, %r904, 31744;
	add.s32 	%r219, %r783, %r905;
	bar.sync 	0;
	// begin inline asm
	mov.u32 %r878, %lanemask_le;
	// end inline asm
	shr.u32 	%r907, %r2228, %r2095;
	mov.b32 	%r908, -1;
	shl.b32 	%r909, %r908, %r2132;
	not.b32 	%r221, %r909;
	and.b32  	%r901, %r907, %r221;
	mov.b32 	%r881, 1;
	// begin inline asm
	{
    .reg .pred p;
    and.b32 %r879, %r901, %r881;    setp.ne.u32 p, %r879, 0;
    vote.ballot.sync.b32 %r879, p, 0xffffffff;
    @!p not.b32 %r879, %r879;
}

	// end inline asm
	mov.b32 	%r884, 2;
	// begin inline asm
	{
    .reg .pred p;
    and.b32 %r882, %r901, %r884;    setp.ne.u32 p, %r882, 0;
    vote.ballot.sync.b32 %r882, p, 0xffffffff;
    @!p not.b32 %r882, %r882;
}

	// end inline asm
	and.b32  	%r910, %r882, %r879;
	mov.b32 	%r887, 4;
	// begin inline asm
	{
    .reg .pred p;
    and.b32 %r885, %r901, %r887;    setp.ne.u32 p, %r885, 0;
    vote.ballot.sync.b32 %r885, p, 0xffffffff;
    @!p not.b32 %r885, %r885;
}

	// end inline asm
	and.b32  	%r911, %r885, %r910;
	mov.b32 	%r890, 8;
	// begin inline asm
	{
    .reg .pred p;
    and.b32 %r888, %r901, %r890;    setp.ne.u32 p, %r888, 0;
    vote.ballot.sync.b32 %r888, p, 0xffffffff;
    @!p not.b32 %r888, %r888;
}

	// end inline asm
	and.b32  	%r912, %r888, %r911;
	mov.b32 	%r893, 16;
	// begin inline asm
	{
    .reg .pred p;
    and.b32 %r891, %r901, %r893;    setp.ne.u32 p, %r891, 0;
    vote.ballot.sync.b32 %r891, p, 0xffffffff;
    @!p not.b32 %r891, %r891;
}

	// end inline asm
	and.b32  	%r913, %r891, %r912;
	mov.b32 	%r896, 32;
	// begin inline asm
	{
    .reg .pred p;
    and.b32 %r894, %r901, %r896;    setp.ne.u32 p, %r894, 0;
    vote.ballot.sync.b32 %r894, p, 0xffffffff;
    @!p not.b32 %r894, %r894;
}

	// end inline asm
	and.b32  	%r914, %r894, %r913;
	mov.b32 	%r899, 64;
	// begin inline asm
	{
    .reg .pred p;
    and.b32 %r897, %r901, %r899;    setp.ne.u32 p, %r897, 0;
    vote.ballot.sync.b32 %r897, p, 0xffffffff;
    @!p not.b32 %r897, %r897;
}

	// end inline asm
	and.b32  	%r915, %r897, %r914;
	mov.b32 	%r902, 128;
	// begin inline asm
	{
    .reg .pred p;
    and.b32 %r900, %r901, %r902;    setp.ne.u32 p, %r900, 0;
    vote.ballot.sync.b32 %r900, p, 0xffffffff;
    @!p not.b32 %r900, %r900;
}

	// end inline asm
	and.b32  	%r916, %r900, %r915;
	clz.b32 	%r917, %r916;
	sub.s32 	%r223, 31, %r917;
	and.b32  	%r918, %r878, %r916;
	popc.b32 	%r224, %r918;
	setp.ne.s32 	%p105, %r443, %r223;
	mov.b32 	%r2229, 0;
	@%p105 bra 	$L__BB47_181;
	shl.b32 	%r919, %r901, 2;
	add.s32 	%r920, %r219, %r919;
	atom.shared.add.u32 	%r2229, [%r920], %r224;
$L__BB47_181:
	ld.param.u32 	%r2096, [_ZN3cub18CUB_300001_SM_10006detail10radix_sort29DeviceRadixSortOnesweepKernelINS1_5radix10policy_hubIiiyE10Policy1000ELNS0_9SortOrderE0EiiyiiNS1_21identity_decomposer_tEEEvPT5_SB_PT3_PKSC_PT1_PKSG_PT2_PKSK_T4_iiT6__param_9];
	shfl.sync.idx.b32	%r946|%p106, %r2229, %r223, 31, -1;
	add.s32 	%r227, %r224, %r946;
	shr.u32 	%r947, %r2227, %r2096;
	and.b32  	%r943, %r947, %r221;
	mov.b32 	%r923, 1;
	// begin inline asm
	{
    .reg .pred p;
    and.b32 %r921, %r943, %r923;    setp.ne.u32 p, %r921, 0;
    vote.ballot.sync.b32 %r921, p, 0xffffffff;
    @!p not.b32 %r921, %r921;
}

	// end inline asm
	mov.b32 	%r926, 2;
	// begin inline asm
	{
    .reg .pred p;
    and.b32 %r924, %r943, %r926;    setp.ne.u32 p, %r924, 0;
    vote.ballot.sync.b32 %r924, p, 0xffffffff;
    @!p not.b32 %r924, %r924;
}

	// end inline asm
	and.b32  	%r948, %r924, %r921;
	mov.b32 	%r929, 4;
	// begin inline asm
	{
    .reg .pred p;
    and.b32 %r927, %r943, %r929;    setp.ne.u32 p, %r927, 0;
    vote.ballot.sync.b32 %r927, p, 0xffffffff;
    @!p not.b32 %r927, %r927;
}

	// end inline asm
	and.b32  	%r949, %r927, %r948;
	mov.b32 	%r932, 8;
	// begin inline asm
	{
    .reg .pred p;
    and.b32 %r930, %r943, %r932;    setp.ne.u32 p, %r930, 0;
    vote.ballot.sync.b32 %r930, p, 0xffffffff;
    @!p not.b32 %r930, %r930;
}

	// end inline asm
	and.b32  	%r950, %r930, %r949;
	mov.b32 	%r935, 16;
	// begin inline asm
	{
    .reg .pred p;
    and.b32 %r933, %r943, %r935;    setp.ne.u32 p, %r933, 0;
    vote.ballot.sync.b32 %r933, p, 0xffffffff;
    @!p not.b32 %r933, %r933;
}

	// end inline asm
	and.b32  	%r951, %r933, %r950;
	mov.b32 	%r938, 32;
	// begin inline asm
	{
    .reg .pred p;
    and.b32 %r936, %r943, %r938;    setp.ne.u32 p, %r936, 0;
    vote.ballot.sync.b32 %r936, p, 0xffffffff;
    @!p not.b32 %r936, %r936;
}

	// end inline asm
	and.b32  	%r952, %r936, %r951;
	mov.b32 	%r941, 64;
	// begin inline asm
	{
    .reg .pred p;
    and.b32 %r939, %r943, %r941;    setp.ne.u32 p, %r939, 0;
    vote.ballot.sync.b32 %r939, p, 0xffffffff;
    @!p not.b32 %r939, %r939;
}

	// end inline asm
	and.b32  	%r953, %r939, %r952;
	mov.b32 	%r944, 128;
	// begin inline asm
	{
    .reg .pred p;
    and.b32 %r942, %r943, %r944;    setp.ne.u32 p, %r942, 0;
    vote.ballot.sync.b32 %r942, p, 0xffffffff;
    @!p not.b32 %r942, %r942;
}

	// end inline asm
	and.b32  	%r954, %r942, %r953;
	clz.b32 	%r955, %r954;
	sub.s32 	%r229, 31, %r955;
	and.b32  	%r956, %r878, %r954;
	popc.b32 	%r230, %r956;
	setp.ne.s32 	%p107, %r443, %r229;
	mov.b32 	%r2230, 0;
	@%p107 bra 	$L__BB47_183;
	shl.b32 	%r957, %r943, 2;
	add.s32 	%r958, %r219, %r957;
	atom.shared.add.u32 	%r2230, [%r958], %r230;
$L__BB47_183:
	ld.param.u32 	%r2097, [_ZN3cub18CUB_300001_SM_10006detail10radix_sort29DeviceRadixSortOnesweepKernelINS1_5radix10policy_hubIiiyE10Policy1000ELNS0_9SortOrderE0EiiyiiNS1_21identity_decomposer_tEEEvPT5_SB_PT3_PKSC_PT1_PKSG_PT2_PKSK_T4_iiT6__param_9];
	shfl.sync.idx.b32	%r984|%p108, %r2230, %r229, 31, -1;
	add.s32 	%r233, %r230, %r984;
	shr.u32 	%r985, %r2226, %r2097;
	and.b32  	%r981, %r985, %r221;
	mov.b32 	%r961, 1;
	// begin inline asm
	{
    .reg .pred p;
    and.b32 %r959, %r981, %r961;    setp.ne.u32 p, %r959, 0;
    vote.ballot.sync.b32 %r959, p, 0xffffffff;
    @!p not.b32 %r959, %r959;
}

	// end inline asm
	mov.b32 	%r964, 2;
	// begin inline asm
	{
    .reg .pred p;
    and.b32 %r962, %r981, %r964;    setp.ne.u32 p, %r962, 0;
    vote.ballot.sync.b32 %r962, p, 0xffffffff;
    @!p not.b32 %r962, %r962;
}

	// end inline asm
	and.b32  	%r986, %r962, %r959;
	mov.b32 	%r967, 4;
	// begin inline asm
	{
    .reg .pred p;
    and.b32 %r965, %r981, %r967;    setp.ne.u32 p, %r965, 0;
    vote.ballot.sync.b32 %r965, p, 0xffffffff;
    @!p not.b32 %r965, %r965;
}

	// end inline asm
	and.b32  	%r987, %r965, %r986;
	mov.b32 	%r970, 8;
	// begin inline asm
	{
    .reg .pred p;
    and.b32 %r968, %r981, %r970;    setp.ne.u32 p, %r968, 0;
    vote.ballot.sync.b32 %r968, p, 0xffffffff;
    @!p not.b32 %r968, %r968;
}

	// end inline asm
	and.b32  	%r988, %r968, %r987;
	mov.b32 	%r973, 16;
	// begin inline asm
	{
    .reg .pred p;
    and.b32 %r971, %r981, %r973;    setp.ne.u32 p, %r971, 0;
    vote.ballot.sync.b32 %r971, p, 0xffffffff;
    @!p not.b32 %r971, %r971;
}

	// end inline asm
	and.b32  	%r989, %r971, %r988;
	mov.b32 	%r976, 32;
	// begin inline asm
	{
    .reg .pred p;
    and.b32 %r974, %r981, %r976;    setp.ne.u32 p, %r974, 0;
    vote.ballot.sync.b32 %r974, p, 0xffffffff;
    @!p not.b32 %r974, %r974;
}

	// end inline asm
	and.b32  	%r990, %r974, %r989;
	mov.b32 	%r979, 64;
	// begin inline asm
	{
    .reg .pred p;
    and.b32 %r977, %r981, %r979;    setp.ne.u32 p, %r977, 0;
    vote.ballot.sync.b32 %r977, p, 0xffffffff;
    @!p not.b32 %r977, %r977;
}

	// end inline asm
	and.b32  	%r991, %r977, %r990;
	mov.b32 	%r982, 128;
	// begin inline asm
	{
    .reg .pred p;
    and.b32 %r980, %r981, %r982;    setp.ne.u32 p, %r980, 0;
    vote.ballot.sync.b32 %r980, p, 0xffffffff;
    @!p not.b32 %r980, %r980;
}

	// end inline asm
	and.b32  	%r992, %r980, %r991;
	clz.b32 	%r993, %r992;
	sub.s32 	%r235, 31, %r993;
	and.b32  	%r994, %r878, %r992;
	popc.b32 	%r236, %r994;
	setp.ne.s32 	%p109, %r443, %r235;
	mov.b32 	%r2231, 0;
	@%p109 bra 	$L__BB47_185;
	shl.b32 	%r995, %r981, 2;
	add.s32 	%r996, %r219, %r995;
	atom.shared.add.u32 	%r2231, [%r996], %r236;
$L__BB47_185:
	ld.param.u32 	%r2098, [_ZN3cub18CUB_300001_SM_10006detail10radix_sort29DeviceRadixSortOnesweepKernelINS1_5radix10policy_hubIiiyE10Policy1000ELNS0_9SortOrderE0EiiyiiNS1_21identity_decomposer_tEEEvPT5_SB_PT3_PKSC_PT1_PKSG_PT2_PKSK_T4_iiT6__param_9];
	shfl.sync.idx.b32	%r1022|%p110, %r2231, %r235, 31, -1;
	add.s32 	%r239, %r236, %r1022;
	shr.u32 	%r1023, %r2225, %r2098;
	and.b32  	%r1019, %r1023, %r221;
	mov.b32 	%r999, 1;
	// begin inline asm
	{
    .reg .pred p;
    and.b32 %r997, %r1019, %r999;    setp.ne.u32 p, %r997, 0;
    vote.ballot.sync.b32 %r997, p, 0xffffffff;
    @!p not.b32 %r997, %r997;
}

	// end inline asm
	mov.b32 	%r1002, 2;
	// begin inline asm
	{
    .reg .pred p;
    and.b32 %r1000, %r1019, %r1002;    setp.ne.u32 p, %r1000, 0;
    vote.ballot.sync.b32 %r1000, p, 0xffffffff;
    @!p not.b32 %r1000, %r1000;
}

	// end inline asm
	and.b32  	%r1024, %r1000, %r997;
	mov.b32 	%r1005, 4;
	// begin inline asm
	{
    .reg .pred p;
    and.b32 %r1003, %r1019, %r1005;    setp.ne.u32 p, %r1003, 0;
    vote.ballot.sync.b32 %r1003, p, 0xffffffff;
    @!p not.b32 %r1003, %r1003;
}

	// end inline asm
	and.b32  	%r1025, %r1003, %r1024;
	mov.b32 	%r1008, 8;
	// begin inline asm
	{
    .reg .pred p;
    and.b32 %r1006, %r1019, %r1008;    setp.ne.u32 p, %r1006, 0;
    vote.ballot.sync.b32 %r1006, p, 0xffffffff;
    @!p not.b32 %r1006, %r1006;
}

	// end inline asm
	and.b32  	%r1026, %r1006, %r1025;
	mov.b32 	%r1011, 16;
	// begin inline asm
	{
    .reg .pred p;
    and.b32 %r1009, %r1019, %r1011;    setp.ne.u32 p, %r1009, 0;
    vote.ballot.sync.b32 %r1009, p, 0xffffffff;
    @!p not.b32 %r1009, %r1009;
}

	// end inline asm
	and.b32  	%r1027, %r1009, %r1026;
	mov.b32 	%r1014, 32;
	// begin inline asm
	{
    .reg .pred p;
    and.b32 %r1012, %r1019, %r1014;    setp.ne.u32 p, %r1012, 0;
    vote.ballot.sync.b32 %r1012, p, 0xffffffff;
    @!p not.b32 %r1012, %r1012;
}

	// end inline asm
	and.b32  	%r1028, %r1012, %r1027;
	mov.b32 	%r1017, 64;
	// begin inline asm
	{
    .reg .pred p;
    and.b32 %r1015, %r1019, %r1017;    setp.ne.u32 p, %r1015, 0;
    vote.ballot.sync.b32 %r1015, p, 0xffffffff;
    @!p not.b32 %r1015, %r1015;
}

	// end inline asm
	and.b32  	%r1029, %r1015, %r1028;
	mov.b32 	%r1020, 128;
	// begin inline asm
	{
    .reg .pred p;
    and.b32 %r1018, %r1019, %r1020;    setp.ne.u32 p, %r1018, 0;
    vote.ballot.sync.b32 %r1018, p, 0xffffffff;
    @!p not.b32 %r1018, %r1018;
}

	// end inline asm
	and.b32  	%r1030, %r1018, %r1029;
	clz.b32 	%r1031, %r1030;
	sub.s32 	%r241, 31, %r1031;
	and.b32  	%r1032, %r878, %r1030;
	popc.b32 	%r242, %r1032;
	setp.ne.s32 	%p111, %r443, %r241;
	mov.b32 	%r2232, 0;
	@%p111 bra 	$L__BB47_187;
	shl.b32 	%r1033, %r1019, 2;
	add.s32 	%r1034, %r219, %r1033;
	atom.shared.add.u32 	%r2232, [%r1034], %r242;
$L__BB47_187:
	ld.param.u32 	%r2099, [_ZN3cub18CUB_300001_SM_10006detail10radix_sort29DeviceRadixSortOnesweepKernelINS1_5radix10policy_hubIiiyE10Policy1000ELNS0_9SortOrderE0EiiyiiNS1_21identity_decomposer_tEEEvPT5_SB_PT3_PKSC_PT1_PKSG_PT2_PKSK_T4_iiT6__param_9];
	shfl.sync.idx.b32	%r1060|%p112, %r2232, %r241, 31, -1;
	add.s32 	%r245, %r242, %r1060;
	shr.u32 	%r1061, %r2224, %r2099;
	and.b32  	%r1057, %r1061, %r221;
	mov.b32 	%r1037, 1;
	// begin inline asm
	{
    .reg .pred p;
    and.b32 %r1035, %r1057, %r1037;    setp.ne.u32 p, %r1035, 0;
    vote.ballot.sync.b32 %r1035, p, 0xffffffff;
    @!p not.b32 %r1035, %r1035;
}

	// end inline asm
	mov.b32 	%r1040, 2;
	// begin inline asm
	{
    .reg .pred p;
    and.b32 %r1038, %r1057, %r1040;    setp.ne.u32 p, %r1038, 0;
    vote.ballot.sync.b32 %r1038, p, 0xffffffff;
    @!p not.b32 %r1038, %r1038;
}

	// end inline asm
	and.b32  	%r1062, %r1038, %r1035;
	mov.b32 	%r1043, 4;
	// begin inline asm
	{
    .reg .pred p;
    and.b32 %r1041, %r1057, %r1043;    setp.ne.u32 p, %r1041, 0;
    vote.ballot.sync.b32 %r1041, p, 0xffffffff;
    @!p not.b32 %r1041, %r1041;
}

	// end inline asm
	and.b32  	%r1063, %r1041, %r1062;
	mov.b32 	%r1046, 8;
	// begin inline asm
	{
    .reg .pred p;
    and.b32 %r1044, %r1057, %r1046;    setp.ne.u32 p, %r1044, 0;
    vote.ballot.sync.b32 %r1044, p, 0xffffffff;
    @!p not.b32 %r1044, %r1044;
}

	// end inline asm
	and.b32  	%r1064, %r1044, %r1063;
	mov.b32 	%r1049, 16;
	// begin inline asm
	{
    .reg .pred p;
    and.b32 %r1047, %r1057, %r1049;    setp.ne.u32 p, %r1047, 0;
    vote.ballot.sync.b32 %r1047, p, 0xffffffff;
    @!p not.b32 %r1047, %r1047;
}

	// end inline asm
	and.b32  	%r1065, %r1047, %r1064;
	mov.b32 	%r1052, 32;
	// begin inline asm
	{
    .reg .pred p;
    and.b32 %r1050, %r1057, %r1052;    setp.ne.u32 p, %r1050, 0;
    vote.ballot.sync.b32 %r1050, p, 0xffffffff;
    @!p not.b32 %r1050, %r1050;
}

	// end inline asm
	and.b32  	%r1066, %r1050, %r1065;
	mov.b32 	%r1055, 64;
	// begin inline asm
	{
    .reg .pred p;
    and.b32 %r1053, %r1057, %r1055;    setp.ne.u32 p, %r1053, 0;
    vote.ballot.sync.b32 %r1053, p, 0xffffffff;
    @!p not.b32 %r1053, %r1053;
}

	// end inline asm
	and.b32  	%r1067, %r1053, %r1066;
	mov.b32 	%r1058, 128;
	// begin inline asm
	{
    .reg .pred p;
    and.b32 %r1056, %r1057, %r1058;    setp.ne.u32 p, %r1056, 0;
    vote.ballot.sync.b32 %r1056, p, 0xffffffff;
    @!p not.b32 %r1056, %r1056;
}

	// end inline asm
	and.b32  	%r1068, %r1056, %r1067;
	clz.b32 	%r1069, %r1068;
	sub.s32 	%r247, 31, %r1069;
	and.b32  	%r1070, %r878, %r1068;
	popc.b32 	%r248, %r1070;
	setp.ne.s32 	%p113, %r443, %r247;
	mov.b32 	%r2233, 0;
	@%p113 bra 	$L__BB47_189;
	shl.b32 	%r1071, %r1057, 2;
	add.s32 	%r1072, %r219, %r1071;
	atom.shared.add.u32 	%r2233, [%r1072], %r248;
$L__BB47_189:
	ld.param.u32 	%r2100, [_ZN3cub18CUB_300001_SM_10006detail10radix_sort29DeviceRadixSortOnesweepKernelINS1_5radix10policy_hubIiiyE10Policy1000ELNS0_9SortOrderE0EiiyiiNS1_21identity_decomposer_tEEEvPT5_SB_PT3_PKSC_PT1_PKSG_PT2_PKSK_T4_iiT6__param_9];
	shfl.sync.idx.b32	%r1098|%p114, %r2233, %r247, 31, -1;
	add.s32 	%r251, %r248, %r1098;
	shr.u32 	%r1099, %r2223, %r2100;
	and.b32  	%r1095, %r1099, %r221;
	mov.b32 	%r1075, 1;
	// begin inline asm
	{
    .reg .pred p;
    and.b32 %r1073, %r1095, %r1075;    setp.ne.u32 p, %r1073, 0;
    vote.ballot.sync.b32 %r1073, p, 0xffffffff;
    @!p not.b32 %r1073, %r1073;
}

	// end inline asm
	mov.b32 	%r1078, 2;
	// begin inline asm
	{
    .reg .pred p;
    and.b32 %r1076, %r1095, %r1078;    setp.ne.u32 p, %r1076, 0;
    vote.ballot.sync.b32 %r1076, p, 0xffffffff;
    @!p not.b32 %r1076, %r1076;
}

	// end inline asm
	and.b32  	%r1100, %r1076, %r1073;
	mov.b32 	%r1081, 4;
	// begin inline asm
	{
    .reg .pred p;
    and.b32 %r1079, %r1095, %r1081;    setp.ne.u32 p, %r1079, 0;
    vote.ballot.sync.b32 %r1079, p, 0xffffffff;
    @!p not.b32 %r1079, %r1079;
}

	// end inline asm
	and.b32  	%r1101, %r1079, %r1100;
	mov.b32 	%r1084, 8;
	// begin inline asm
	{
    .reg .pred p;
    and.b32 %r1082, %r1095, %r1084;    setp.ne.u32 p, %r1082, 0;
    vote.ballot.sync.b32 %r1082, p, 0xffffffff;
    @!p not.b32 %r1082, %r1082;
}

	// end inline asm
	and.b32  	%r1102, %r1082, %r1101;
	mov.b32 	%r1087, 16;
	// begin inline asm
	{
    .reg .pred p;
    and.b32 %r1085, %r1095, %r1087;    setp.ne.u32 p, %r1085, 0;
    vote.ballot.sync.b32 %r1085, p, 0xffffffff;
    @!p not.b32 %r1085, %r1085;
}

	// end inline asm
	and.b32  	%r1103, %r1085, %r1102;
	mov.b32 	%r1090, 32;
	// begin inline asm
	{
    .reg .pred p;
    and.b32 %r1088, %r1095, %r1090;    setp.ne.u32 p, %r1088, 0;
    vote.ballot.sync.b32 %r1088, p, 0xffffffff;
    @!p not.b32 %r1088, %r1088;
}

	// end inline asm
	and.b32  	%r1104, %r1088, %r1103;
	mov.b32 	%r1093, 64;
	// begin inline asm
	{
    .reg .pred p;
    and.b32 %r1091, %r1095, %r1093;    setp.ne.u32 p, %r1091, 0;
    vote.ballot.sync.b32 %r1091, p, 0xffffffff;
    @!p not.b32 %r1091, %r1091;
}

	// end inline asm
	and.b32  	%r1105, %r1091, %r1104;
	mov.b32 	%r1096, 128;
	// begin inline asm
	{
    .reg .pred p;
    and.b32 %r1094, %r1095, %r1096;    setp.ne.u32 p, %r1094, 0;
    vote.ballot.sync.b32 %r1094, p, 0xffffffff;
    @!p not.b32 %r1094, %r1094;
}

	// end inline asm
	and.b32  	%r1106, %r1094, %r1105;
	clz.b32 	%r1107, %r1106;
	sub.s32 	%r253, 31, %r1107;
	and.b32  	%r1108, %r878, %r1106;
	popc.b32 	%r254, %r1108;
	setp.ne.s32 	%p115, %r443, %r253;
	mov.b32 	%r2234, 0;
	@%p115 bra 	$L__BB47_191;
	shl.b32 	%r1109, %r1095, 2;
	add.s32 	%r1110, %r219, %r1109;
	atom.shared.add.u32 	%r2234, [%r1110], %r254;
$L__BB47_191:
	ld.param.u32 	%r2101, [_ZN3cub18CUB_300001_SM_10006detail10radix_sort29DeviceRadixSortOnesweepKernelINS1_5radix10policy_hubIiiyE10Policy1000ELNS0_9SortOrderE0EiiyiiNS1_21identity_decomposer_tEEEvPT5_SB_PT3_PKSC_PT1_PKSG_PT2_PKSK_T4_iiT6__param_9];
	shfl.sync.idx.b32	%r1136|%p116, %r2234, %r253, 31, -1;
	add.s32 	%r257, %r254, %r1136;
	shr.u32 	%r1137, %r2222, %r2101;
	and.b32  	%r1133, %r1137, %r221;
	mov.b32 	%r1113, 1;
	// begin inline asm
	{
    .reg .pred p;
    and.b32 %r1111, %r1133, %r1113;    setp.ne.u32 p, %r1111, 0;
    vote.ballot.sync.b32 %r1111, p, 0xffffffff;
    @!p not.b32 %r1111, %r1111;
}

	// end inline asm
	mov.b32 	%r1116, 2;
	// begin inline asm
	{
    .reg .pred p;
    and.b32 %r1114, %r1133, %r1116;    setp.ne.u32 p, %r1114, 0;
    vote.ballot.sync.b32 %r1114, p, 0xffffffff;
    @!p not.b32 %r1114, %r1114;
}

	// end inline asm
	and.b32  	%r1138, %r1114, %r1111;
	mov.b32 	%r1119, 4;
	// begin inline asm
	{
    .reg .pred p;
    and.b32 %r1117, %r1133, %r1119;    setp.ne.u32 p, %r1117, 0;
    vote.ballot.sync.b32 %r1117, p, 0xffffffff;
    @!p not.b32 %r1117, %r1117;
}

	// end inline asm
	and.b32  	%r1139, %r1117, %r1138;
	mov.b32 	%r1122, 8;
	// begin inline asm
	{
    .reg .pred p;
    and.b32 %r1120, %r1133, %r1122;    setp.ne.u32 p, %r1120, 0;
    vote.ballot.sync.b32 %r1120, p, 0xffffffff;
    @!p not.b32 %r1120, %r1120;
}

	// end inline asm
	and.b32  	%r1140, %r1120, %r1139;
	mov.b32 	%r1125, 16;
	// begin inline asm
	{
    .reg .pred p;
    and.b32 %r1123, %r1133, %r1125;    setp.ne.u32 p, %r1123, 0;
    vote.ballot.sync.b32 %r1123, p, 0xffffffff;
    @!p not.b32 %r1123, %r1123;
}

	// end inline asm
	and.b32  	%r1141, %r1123, %r1140;
	mov.b32 	%r1128, 32;
	// begin inline asm
	{
    .reg .pred p;
    and.b32 %r1126, %r1133, %r1128;    setp.ne.u32 p, %r1126, 0;
    vote.ballot.sync.b32 %r1126, p, 0xffffffff;
    @!p not.b32 %r1126, %r1126;
}

	// end inline asm
	and.b32  	%r1142, %r1126, %r1141;
	mov.b32 	%r1131, 64;
	// begin inline asm
	{
    .reg .pred p;
    and.b32 %r1129, %r1133, %r1131;    setp.ne.u32 p, %r1129, 0;
    vote.ballot.sync.b32 %r1129, p, 0xffffffff;
    @!p not.b32 %r1129, %r1129;
}

	// end inline asm
	and.b32  	%r1143, %r1129, %r1142;
	mov.b32 	%r1134, 128;
	// begin inline asm
	{
    .reg .pred p;
    and.b32 %r1132, %r1133, %r1134;    setp.ne.u32 p, %r1132, 0;
    vote.ballot.sync.b32 %r1132, p, 0xffffffff;
    @!p not.b32 %r1132, %r1132;
}

	// end inline asm
	and.b32  	%r1144, %r1132, %r1143;
	clz.b32 	%r1145, %r1144;
	sub.s32 	%r259, 31, %r1145;
	and.b32  	%r1146, %r878, %r1144;
	popc.b32 	%r260, %r1146;
	setp.ne.s32 	%p117, %r443, %r259;
	mov.b32 	%r2235, 0;
	@%p117 bra 	$L__BB47_193;
	shl.b32 	%r1147, %r1133, 2;
	add.s32 	%r1148, %r219, %r1147;
	atom.shared.add.u32 	%r2235, [%r1148], %r260;
$L__BB47_193:
	ld.param.u32 	%r2102, [_ZN3cub18CUB_300001_SM_10006detail10radix_sort29DeviceRadixSortOnesweepKernelINS1_5radix10policy_hubIiiyE10Policy1000ELNS0_9SortOrderE0EiiyiiNS1_21identity_decomposer_tEEEvPT5_SB_PT3_PKSC_PT1_PKSG_PT2_PKSK_T4_iiT6__param_9];
	shfl.sync.idx.b32	%r1174|%p118, %r2235, %r259, 31, -1;
	add.s32 	%r263, %r260, %r1174;
	shr.u32 	%r1175, %r2221, %r2102;
	and.b32  	%r1171, %r1175, %r221;
	mov.b32 	%r1151, 1;
	// begin inline asm
	{
    .reg .pred p;
    and.b32 %r1149, %r1171, %r1151;    setp.ne.u32 p, %r1149, 0;
    vote.ballot.sync.b32 %r1149, p, 0xffffffff;
    @!p not.b32 %r1149, %r1149;
}

	// end inline asm
	mov.b32 	%r1154, 2;
	// begin inline asm
	{
    .reg .pred p;
    and.b32 %r1152, %r1171, %r1154;    setp.ne.u32 p, %r1152, 0;
    vote.ballot.sync.b32 %r1152, p, 0xffffffff;
    @!p not.b32 %r1152, %r1152;
}

	// end inline asm
	and.b32  	%r1176, %r1152, %r1149;
	mov.b32 	%r1157, 4;
	// begin inline asm
	{
    .reg .pred p;
    and.b32 %r1155, %r1171, %r1157;    setp.ne.u32 p, %r1155, 0;
    vote.ballot.sync.b32 %r1155, p, 0xffffffff;
    @!p not.b32 %r1155, %r1155;
}

	// end inline asm
	and.b32  	%r1177, %r1155, %r1176;
	mov.b32 	%r1160, 8;
	// begin inline asm
	{
    .reg .pred p;
    and.b32 %r1158, %r1171, %r1160;    setp.ne.u32 p, %r1158, 0;
    vote.ballot.sync.b32 %r1158, p, 0xffffffff;
    @!p not.b32 %r1158, %r1158;
}

	// end inline asm
	and.b32  	%r1178, %r1158, %r1177;
	mov.b32 	%r1163, 16;
	// begin inline asm
	{
    .reg .pred p;
    and.b32 %r1161, %r1171, %r1163;    setp.ne.u32 p, %r1161, 0;
    vote.ballot.sync.b32 %r1161, p, 0xffffffff;
    @!p not.b32 %r1161, %r1161;
}

	// end inline asm
	and.b32  	%r1179, %r1161, %r1178;
	mov.b32 	%r1166, 32;
	// begin inline asm
	{
    .reg .pred p;
    and.b32 %r1164, %r1171, %r1166;    setp.ne.u32 p, %r1164, 0;
    vote.ballot.sync.b32 %r1164, p, 0xffffffff;
    @!p not.b32 %r1164, %r1164;
}

	// end inline asm
	and.b32  	%r1180, %r1164, %r1179;
	mov.b32 	%r1169, 64;
	// begin inline asm
	{
    .reg .pred p;
    and.b32 %r1167, %r1171, %r1169;    setp.ne.u32 p, %r1167, 0;
    vote.ballot.sync.b32 %r1167, p, 0xffffffff;
    @!p not.b32 %r1167, %r1167;
}

	// end inline asm
	and.b32  	%r1181, %r1167, %r1180;
	mov.b32 	%r1172, 128;
	// begin inline asm
	{
    .reg .pred p;
    and.b32 %r1170, %r1171, %r1172;    setp.ne.u32 p, %r1170, 0;
    vote.ballot.sync.b32 %r1170, p, 0xffffffff;
    @!p not.b32 %r1170, %r1170;
}

	// end inline asm
	and.b32  	%r1182, %r1170, %r1181;
	clz.b32 	%r1183, %r1182;
	sub.s32 	%r265, 31, %r1183;
	and.b32  	%r1184, %r878, %r1182;
	popc.b32 	%r266, %r1184;
	setp.ne.s32 	%p119, %r443, %r265;
	mov.b32 	%r2236, 0;
	@%p119 bra 	$L__BB47_195;
	shl.b32 	%r1185, %r1171, 2;
	add.s32 	%r1186, %r219, %r1185;
	atom.shared.add.u32 	%r2236, [%r1186], %r266;
$L__BB47_195:
	ld.param.u32 	%r2103, [_ZN3cub18CUB_300001_SM_10006detail10radix_sort29DeviceRadixSortOnesweepKernelINS1_5radix10policy_hubIiiyE10Policy1000ELNS0_9SortOrderE0EiiyiiNS1_21identity_decomposer_tEEEvPT5_SB_PT3_PKSC_PT1_PKSG_PT2_PKSK_T4_iiT6__param_9];
	shfl.sync.idx.b32	%r1212|%p120, %r2236, %r265, 31, -1;
	add.s32 	%r269, %r266, %r1212;
	shr.u32 	%r1213, %r2220, %r2103;
	and.b32  	%r1209, %r1213, %r221;
	mov.b32 	%r1189, 1;
	// begin inline asm
	{
    .reg .pred p;
    and.b32 %r1187, %r1209, %r1189;    setp.ne.u32 p, %r1187, 0;
    vote.ballot.sync.b32 %r1187, p, 0xffffffff;
    @!p not.b32 %r1187, %r1187;
}

	// end inline asm
	mov.b32 	%r1192, 2;
	// begin inline asm
	{
    .reg .pred p;
    and.b32 %r1190, %r1209, %r1192;    setp.ne.u32 p, %r1190, 0;
    vote.ballot.sync.b32 %r1190, p, 0xffffffff;
    @!p not.b32 %r1190, %r1190;
}

	// end inline asm
	and.b32  	%r1214, %r1190, %r1187;
	mov.b32 	%r1195, 4;
	// begin inline asm
	{
    .reg .pred p;
    and.b32 %r1193, %r1209, %r1195;    setp.ne.u32 p, %r1193, 0;
    vote.ballot.sync.b32 %r1193, p, 0xffffffff;
    @!p not.b32 %r1193, %r1193;
}

	// end inline asm
	and.b32  	%r1215, %r1193, %r1214;
	mov.b32 	%r1198, 8;
	// begin inline asm
	{
    .reg .pred p;
    and.b32 %r1196, %r1209, %r1198;    setp.ne.u32 p, %r1196, 0;
    vote.ballot.sync.b32 %r1196, p, 0xffffffff;
    @!p not.b32 %r1196, %r1196;
}

	// end inline asm
	and.b32  	%r1216, %r1196, %r1215;
	mov.b32 	%r1201, 16;
	// begin inline asm
	{
    .reg .pred p;
    and.b32 %r1199, %r1209, %r1201;    setp.ne.u32 p, %r1199, 0;
    vote.ballot.sync.b32 %r1199, p, 0xffffffff;
    @!p not.b32 %r1199, %r1199;
}

	// end inline asm
	and.b32  	%r1217, %r1199, %r1216;
	mov.b32 	%r1204, 32;
	// begin inline asm
	{
    .reg .pred p;
    and.b32 %r1202, %r1209, %r1204;    setp.ne.u32 p, %r1202, 0;
    vote.ballot.sync.b32 %r1202, p, 0xffffffff;
    @!p not.b32 %r1202, %r1202;
}

	// end inline asm
	and.b32  	%r1218, %r1202, %r1217;
	mov.b32 	%r1207, 64;
	// begin inline asm
	{
    .reg .pred p;
    and.b32 %r1205, %r1209, %r1207;    setp.ne.u32 p, %r1205, 0;
    vote.ballot.sync.b32 %r1205, p, 0xffffffff;
    @!p not.b32 %r1205, %r1205;
}

	// end inline asm
	and.b32  	%r1219, %r1205, %r1218;
	mov.b32 	%r1210, 128;
	// begin inline asm
	{
    .reg .pred p;
    and.b32 %r1208, %r1209, %r1210;    setp.ne.u32 p, %r1208, 0;
    vote.ballot.sync.b32 %r1208, p, 0xffffffff;
    @!p not.b32 %r1208, %r1208;
}

	// end inline asm
	and.b32  	%r1220, %r1208, %r1219;
	clz.b32 	%r1221, %r1220;
	sub.s32 	%r271, 31, %r1221;
	and.b32  	%r1222, %r878, %r1220;
	popc.b32 	%r272, %r1222;
	setp.ne.s32 	%p121, %r443, %r271;
	mov.b32 	%r2237, 0;
	@%p121 bra 	$L__BB47_197;
	shl.b32 	%r1223, %r1209, 2;
	add.s32 	%r1224, %r219, %r1223;
	atom.shared.add.u32 	%r2237, [%r1224], %r272;
$L__BB47_197:
	ld.param.u32 	%r2104, [_ZN3cub18CUB_300001_SM_10006detail10radix_sort29DeviceRadixSortOnesweepKernelINS1_5radix10policy_hubIiiyE10Policy1000ELNS0_9SortOrderE0EiiyiiNS1_21identity_decomposer_tEEEvPT5_SB_PT3_PKSC_PT1_PKSG_PT2_PKSK_T4_iiT6__param_9];
	shfl.sync.idx.b32	%r1250|%p122, %r2237, %r271, 31, -1;
	add.s32 	%r275, %r272, %r1250;
	shr.u32 	%r1251, %r2219, %r2104;
	and.b32  	%r1247, %r1251, %r221;
	mov.b32 	%r1227, 1;
	// begin inline asm
	{
    .reg .pred p;
    and.b32 %r1225, %r1247, %r1227;    setp.ne.u32 p, %r1225, 0;
    vote.ballot.sync.b32 %r1225, p, 0xffffffff;
    @!p not.b32 %r1225, %r1225;
}

	// end inline asm
	mov.b32 	%r1230, 2;
	// begin inline asm
	{
    .reg .pred p;
    and.b32 %r1228, %r1247, %r1230;    setp.ne.u32 p, %r1228, 0;
    vote.ballot.sync.b32 %r1228, p, 0xffffffff;
    @!p not.b32 %r1228, %r1228;
}

	// end inline asm
	and.b32  	%r1252, %r1228, %r1225;
	mov.b32 	%r1233, 4;
	// begin inline asm
	{
    .reg .pred p;
    and.b32 %r1231, %r1247, %r1233;    setp.ne.u32 p, %r1231, 0;
    vote.ballot.sync.b32 %r1231, p, 0xffffffff;
    @!p not.b32 %r1231, %r1231;
}

	// end inline asm
	and.b32  	%r1253, %r1231, %r1252;
	mov.b32 	%r1236, 8;
	// begin inline asm
	{
    .reg .pred p;
    and.b32 %r1234, %r1247, %r1236;    setp.ne.u32 p, %r1234, 0;
    vote.ballot.sync.b32 %r1234, p, 0xffffffff;
    @!p not.b32 %r1234, %r1234;
}

	// end inline asm
	and.b32  	%r1254, %r1234, %r1253;
	mov.b32 	%r1239, 16;
	// begin inline asm
	{
    .reg .pred p;
    and.b32 %r1237, %r1247, %r1239;    setp.ne.u32 p, %r1237, 0;
    vote.ballot.sync.b32 %r1237, p, 0xffffffff;
    @!p not.b32 %r1237, %r1237;
}

	// end inline asm
	and.b32  	%r1255, %r1237, %r1254;
	mov.b32 	%r1242, 32;
	// begin inline asm
	{
    .reg .pred p;
    and.b32 %r1240, %r1247, %r1242;    setp.ne.u32 p, %r1240, 0;
    vote.ballot.sync.b32 %r1240, p, 0xffffffff;
    @!p not.b32 %r1240, %r1240;
}

	// end inline asm
	and.b32  	%r1256, %r1240, %r1255;
	mov.b32 	%r1245, 64;
	// begin inline asm
	{
    .reg .pred p;
    and.b32 %r1243, %r1247, %r1245;    setp.ne.u32 p, %r1243, 0;
    vote.ballot.sync.b32 %r1243, p, 0xffffffff;
    @!p not.b32 %r1243, %r1243;
}

	// end inline asm
	and.b32  	%r1257, %r1243, %r1256;
	mov.b32 	%r1248, 128;
	// begin inline asm
	{
    .reg .pred p;
    and.b32 %r1246, %r1247, %r1248;    setp.ne.u32 p, %r1246, 0;
    vote.ballot.sync.b32 %r1246, p, 0xffffffff;
    @!p not.b32 %r1246, %r1246;
}

	// end inline asm
	and.b32  	%r1258, %r1246, %r1257;
	clz.b32 	%r1259, %r1258;
	sub.s32 	%r277, 31, %r1259;
	and.b32  	%r1260, %r878, %r1258;
	popc.b32 	%r278, %r1260;
	setp.ne.s32 	%p123, %r443, %r277;
	mov.b32 	%r2238, 0;
	@%p123 bra 	$L__BB47_199;
	shl.b32 	%r1265, %r1247, 2;
	add.s32 	%r1266, %r219, %r1265;
	atom.shared.add.u32 	%r2238, [%r1266], %r278;
$L__BB47_199:
	ld.param.u32 	%r2105, [_ZN3cub18CUB_300001_SM_10006detail10radix_sort29DeviceRadixSortOnesweepKernelINS1_5radix10policy_hubIiiyE10Policy1000ELNS0_9SortOrderE0EiiyiiNS1_21identity_decomposer_tEEEvPT5_SB_PT3_PKSC_PT1_PKSG_PT2_PKSK_T4_iiT6__param_9];
	shfl.sync.idx.b32	%r1292|%p124, %r2238, %r277, 31, -1;
	add.s32 	%r281, %r278, %r1292;
	shr.u32 	%r1293, %r2218, %r2105;
	and.b32  	%r1289, %r1293, %r221;
	mov.b32 	%r1269, 1;
	// begin inline asm
	{
    .reg .pred p;
    and.b32 %r1267, %r1289, %r1269;    setp.ne.u32 p, %r1267, 0;
    vote.ballot.sync.b32 %r1267, p, 0xffffffff;
    @!p not.b32 %r1267, %r1267;
}

	// end inline asm
	mov.b32 	%r1272, 2;
	// begin inline asm
	{
    .reg .pred p;
    and.b32 %r1270, %r1289, %r1272;    setp.ne.u32 p, %r1270, 0;
    vote.ballot.sync.b32 %r1270, p, 0xffffffff;
    @!p not.b32 %r1270, %r1270;
}

	// end inline asm
	and.b32  	%r1294, %r1270, %r1267;
	mov.b32 	%r1275, 4;
	// begin inline asm
	{
    .reg .pred p;
    and.b32 %r1273, %r1289, %r1275;    setp.ne.u32 p, %r1273, 0;
    vote.ballot.sync.b32 %r1273, p, 0xffffffff;
    @!p not.b32 %r1273, %r1273;
}

	// end inline asm
	and.b32  	%r1295, %r1273, %r1294;
	mov.b32 	%r1278, 8;
	// begin inline asm
	{
    .reg .pred p;
    and.b32 %r1276, %r1289, %r1278;    setp.ne.u32 p, %r1276, 0;
    vote.ballot.sync.b32 %r1276, p, 0xffffffff;
    @!p not.b32 %r1276, %r1276;
}

	// end inline asm
	and.b32  	%r1296, %r1276, %r1295;
	mov.b32 	%r1281, 16;
	// begin inline asm
	{
    .reg .pred p;
    and.b32 %r1279, %r1289, %r1281;    setp.ne.u32 p, %r1279, 0;
    vote.ballot.sync.b32 %r1279, p, 0xffffffff;
    @!p not.b32 %r1279, %r1279;
}

	// end inline asm
	and.b32  	%r1297, %r1279, %r1296;
	mov.b32 	%r1284, 32;
	// begin inline asm
	{
    .reg .pred p;
    and.b32 %r1282, %r1289, %r1284;    setp.ne.u32 p, %r1282, 0;
    vote.ballot.sync.b32 %r1282, p, 0xffffffff;
    @!p not.b32 %r1282, %r1282;
}

	// end inline asm
	and.b32  	%r1298, %r1282, %r1297;
	mov.b32 	%r1287, 64;
	// begin inline asm
	{
    .reg .pred p;
    and.b32 %r1285, %r1289, %r1287;    setp.ne.u32 p, %r1285, 0;
    vote.ballot.sync.b32 %r1285, p, 0xffffffff;
    @!p not.b32 %r1285, %r1285;
}

	// end inline asm
	and.b32  	%r1299, %r1285, %r1298;
	mov.b32 	%r1290, 128;
	// begin inline asm
	{
    .reg .pred p;
    and.b32 %r1288, %r1289, %r1290;    setp.ne.u32 p, %r1288, 0;
    vote.ballot.sync.b32 %r1288, p, 0xffffffff;
    @!p not.b32 %r1288, %r1288;
}

	// end inline asm
	and.b32  	%r1300, %r1288, %r1299;
	clz.b32 	%r1301, %r1300;
	sub.s32 	%r283, 31, %r1301;
	and.b32  	%r1302, %r878, %r1300;
	popc.b32 	%r284, %r1302;
	setp.ne.s32 	%p125, %r443, %r283;
	mov.b32 	%r2239, 0;
	@%p125 bra 	$L__BB47_201;
	shl.b32 	%r1307, %r1289, 2;
	add.s32 	%r1308, %r219, %r1307;
	atom.shared.add.u32 	%r2239, [%r1308], %r284;
$L__BB47_201:
	ld.param.u32 	%r2106, [_ZN3cub18CUB_300001_SM_10006detail10radix_sort29DeviceRadixSortOnesweepKernelINS1_5radix10policy_hubIiiyE10Policy1000ELNS0_9SortOrderE0EiiyiiNS1_21identity_decomposer_tEEEvPT5_SB_PT3_PKSC_PT1_PKSG_PT2_PKSK_T4_iiT6__param_9];
	shfl.sync.idx.b32	%r1334|%p126, %r2239, %r283, 31, -1;
	add.s32 	%r287, %r284, %r1334;
	shr.u32 	%r1335, %r2217, %r2106;
	and.b32  	%r1331, %r1335, %r221;
	mov.b32 	%r1311, 1;
	// begin inline asm
	{
    .reg .pred p;
    and.b32 %r1309, %r1331, %r1311;    setp.ne.u32 p, %r1309, 0;
    vote.ballot.sync.b32 %r1309, p, 0xffffffff;
    @!p not.b32 %r1309, %r1309;
}

	// end inline asm
	mov.b32 	%r1314, 2;
	// begin inline asm
	{
    .reg .pred p;
    and.b32 %r1312, %r1331, %r1314;    setp.ne.u32 p, %r1312, 0;
    vote.ballot.sync.b32 %r1312, p, 0xffffffff;
    @!p not.b32 %r1312, %r1312;
}

	// end inline asm
	and.b32  	%r1336, %r1312, %r1309;
	mov.b32 	%r1317, 4;
	// begin inline asm
	{
    .reg .pred p;
    and.b32 %r1315, %r1331, %r1317;    setp.ne.u32 p, %r1315, 0;
    vote.ballot.sync.b32 %r1315, p, 0xffffffff;
    @!p not.b32 %r1315, %r1315;
}

	// end inline asm
	and.b32  	%r1337, %r1315, %r1336;
	mov.b32 	%r1320, 8;
	// begin inline asm
	{
    .reg .pred p;
    and.b32 %r1318, %r1331, %r1320;    setp.ne.u32 p, %r1318, 0;
    vote.ballot.sync.b32 %r1318, p, 0xffffffff;
    @!p not.b32 %r1318, %r1318;
}

	// end inline asm
	and.b32  	%r1338, %r1318, %r1337;
	mov.b32 	%r1323, 16;
	// begin inline asm
	{
    .reg .pred p;
    and.b32 %r1321, %r1331, %r1323;    setp.ne.u32 p, %r1321, 0;
    vote.ballot.sync.b32 %r1321, p, 0xffffffff;
    @!p not.b32 %r1321, %r1321;
}

	// end inline asm
	and.b32  	%r1339, %r1321, %r1338;
	mov.b32 	%r1326, 32;
	// begin inline asm
	{
    .reg .pred p;
    and.b32 %r1324, %r1331, %r1326;    setp.ne.u32 p, %r1324, 0;
    vote.ballot.sync.b32 %r1324, p, 0xffffffff;
    @!p not.b32 %r1324, %r1324;
}

	// end inline asm
	and.b32  	%r1340, %r1324, %r1339;
	mov.b32 	%r1329, 64;
	// begin inline asm
	{
    .reg .pred p;
    and.b32 %r1327, %r1331, %r1329;    setp.ne.u32 p, %r1327, 0;
    vote.ballot.sync.b32 %r1327, p, 0xffffffff;
    @!p not.b32 %r1327, %r1327;
}

	// end inline asm
	and.b32  	%r1341, %r1327, %r1340;
	mov.b32 	%r1332, 128;
	// begin inline asm
	{
    .reg .pred p;
    and.b32 %r1330, %r1331, %r1332;    setp.ne.u32 p, %r1330, 0;
    vote.ballot.sync.b32 %r1330, p, 0xffffffff;
    @!p not.b32 %r1330, %r1330;
}

	// end inline asm
	and.b32  	%r1342, %r1330, %r1341;
	clz.b32 	%r1343, %r1342;
	sub.s32 	%r289, 31, %r1343;
	and.b32  	%r1344, %r878, %r1342;
	popc.b32 	%r290, %r1344;
	setp.ne.s32 	%p127, %r443, %r289;
	mov.b32 	%r2240, 0;
	@%p127 bra 	$L__BB47_203;
	shl.b32 	%r1349, %r1331, 2;
	add.s32 	%r1350, %r219, %r1349;
	atom.shared.add.u32 	%r2240, [%r1350], %r290;
$L__BB47_203:
	ld.param.u32 	%r2107, [_ZN3cub18CUB_300001_SM_10006detail10radix_sort29DeviceRadixSortOnesweepKernelINS1_5radix10policy_hubIiiyE10Policy1000ELNS0_9SortOrderE0EiiyiiNS1_21identity_decomposer_tEEEvPT5_SB_PT3_PKSC_PT1_PKSG_PT2_PKSK_T4_iiT6__param_9];
	shfl.sync.idx.b32	%r1376|%p128, %r2240, %r289, 31, -1;
	add.s32 	%r293, %r290, %r1376;
	shr.u32 	%r1377, %r2216, %r2107;
	and.b32  	%r1373, %r1377, %r221;
	mov.b32 	%r1353, 1;
	// begin inline asm
	{
    .reg .pred p;
    and.b32 %r1351, %r1373, %r1353;    setp.ne.u32 p, %r1351, 0;
    vote.ballot.sync.b32 %r1351, p, 0xffffffff;
    @!p not.b32 %r1351, %r1351;
}

	// end inline asm
	mov.b32 	%r1356, 2;
	// begin inline asm
	{
    .reg .pred p;
    and.b32 %r1354, %r1373, %r1356;    setp.ne.u32 p, %r1354, 0;
    vote.ballot.sync.b32 %r1354, p, 0xffffffff;
    @!p not.b32 %r1354, %r1354;
}

	// end inline asm
	and.b32  	%r1378, %r1354, %r1351;
	mov.b32 	%r1359, 4;
	// begin inline asm
	{
    .reg .pred p;
    and.b32 %r1357, %r1373, %r1359;    setp.ne.u32 p, %r1357, 0;
    vote.ballot.sync.b32 %r1357, p, 0xffffffff;
    @!p not.b32 %r1357, %r1357;
}

	// end inline asm
	and.b32  	%r1379, %r1357, %r1378;
	mov.b32 	%r1362, 8;
	// begin inline asm
	{
    .reg .pred p;
    and.b32 %r1360, %r1373, %r1362;    setp.ne.u32 p, %r1360, 0;
    vote.ballot.sync.b32 %r1360, p, 0xffffffff;
    @!p not.b32 %r1360, %r1360;
}

	// end inline asm
	and.b32  	%r1380, %r1360, %r1379;
	mov.b32 	%r1365, 16;
	// begin inline asm
	{
    .reg .pred p;
    and.b32 %r1363, %r1373, %r1365;    setp.ne.u32 p, %r1363, 0;
    vote.ballot.sync.b32 %r1363, p, 0xffffffff;
    @!p not.b32 %r1363, %r1363;
}

	// end inline asm
	and.b32  	%r1381, %r1363, %r1380;
	mov.b32 	%r1368, 32;
	// begin inline asm
	{
    .reg .pred p;
    and.b32 %r1366, %r1373, %r1368;    setp.ne.u32 p, %r1366, 0;
    vote.ballot.sync.b32 %r1366, p, 0xffffffff;
    @!p not.b32 %r1366, %r1366;
}

	// end inline asm
	and.b32  	%r1382, %r1366, %r1381;
	mov.b32 	%r1371, 64;
	// begin inline asm
	{
    .reg .pred p;
    and.b32 %r1369, %r1373, %r1371;    setp.ne.u32 p, %r1369, 0;
    vote.ballot.sync.b32 %r1369, p, 0xffffffff;
    @!p not.b32 %r1369, %r1369;
}

	// end inline asm
	and.b32  	%r1383, %r1369, %r1382;
	mov.b32 	%r1374, 128;
	// begin inline asm
	{
    .reg .pred p;
    and.b32 %r1372, %r1373, %r1374;    setp.ne.u32 p, %r1372, 0;
    vote.ballot.sync.b32 %r1372, p, 0xffffffff;
    @!p not.b32 %r1372, %r1372;
}

	// end inline asm
	and.b32  	%r1384, %r1372, %r1383;
	clz.b32 	%r1385, %r1384;
	sub.s32 	%r295, 31, %r1385;
	and.b32  	%r1386, %r878, %r1384;
	popc.b32 	%r296, %r1386;
	setp.ne.s32 	%p129, %r443, %r295;
	mov.b32 	%r2241, 0;
	@%p129 bra 	$L__BB47_205;
	shl.b32 	%r1391, %r1373, 2;
	add.s32 	%r1392, %r219, %r1391;
	atom.shared.add.u32 	%r2241, [%r1392], %r296;
$L__BB47_205:
	ld.param.u32 	%r2108, [_ZN3cub18CUB_300001_SM_10006detail10radix_sort29DeviceRadixSortOnesweepKernelINS1_5radix10policy_hubIiiyE10Policy1000ELNS0_9SortOrderE0EiiyiiNS1_21identity_decomposer_tEEEvPT5_SB_PT3_PKSC_PT1_PKSG_PT2_PKSK_T4_iiT6__param_9];
	shfl.sync.idx.b32	%r1418|%p130, %r2241, %r295, 31, -1;
	add.s32 	%r299, %r296, %r1418;
	shr.u32 	%r1419, %r2215, %r2108;
	and.b32  	%r1415, %r1419, %r221;
	mov.b32 	%r1395, 1;
	// begin inline asm
	{
    .reg .pred p;
    and.b32 %r1393, %r1415, %r1395;    setp.ne.u32 p, %r1393, 0;
    vote.ballot.sync.b32 %r1393, p, 0xffffffff;
    @!p not.b32 %r1393, %r1393;
}

	// end inline asm
	mov.b32 	%r1398, 2;
	// begin inline asm
	{
    .reg .pred p;
    and.b32 %r1396, %r1415, %r1398;    setp.ne.u32 p, %r1396, 0;
    vote.ballot.sync.b32 %r1396, p, 0xffffffff;
    @!p not.b32 %r1396, %r1396;
}

	// end inline asm
	and.b32  	%r1420, %r1396, %r1393;
	mov.b32 	%r1401, 4;
	// begin inline asm
	{
    .reg .pred p;
    and.b32 %r1399, %r1415, %r1401;    setp.ne.u32 p, %r1399, 0;
    vote.ballot.sync.b32 %r1399, p, 0xffffffff;
    @!p not.b32 %r1399, %r1399;
}

	// end inline asm
	and.b32  	%r1421, %r1399, %r1420;
	mov.b32 	%r1404, 8;
	// begin inline asm
	{
    .reg .pred p;
    and.b32 %r1402, %r1415, %r1404;    setp.ne.u32 p, %r1402, 0;
    vote.ballot.sync.b32 %r1402, p, 0xffffffff;
    @!p not.b32 %r1402, %r1402;
}

	// end inline asm
	and.b32  	%r1422, %r1402, %r1421;
	mov.b32 	%r1407, 16;
	// begin inline asm
	{
    .reg .pred p;
    and.b32 %r1405, %r1415, %r1407;    setp.ne.u32 p, %r1405, 0;
    vote.ballot.sync.b32 %r1405, p, 0xffffffff;
    @!p not.b32 %r1405, %r1405;
}

	// end inline asm
	and.b32  	%r1423, %r1405, %r1422;
	mov.b32 	%r1410, 32;
	// begin inline asm
	{
    .reg .pred p;
    and.b32 %r1408, %r1415, %r1410;    setp.ne.u32 p, %r1408, 0;
    vote.ballot.sync.b32 %r1408, p, 0xffffffff;
    @!p not.b32 %r1408, %r1408;
}

	// end inline asm
	and.b32  	%r1424, %r1408, %r1423;
	mov.b32 	%r1413, 64;
	// begin inline asm
	{
    .reg .pred p;
    and.b32 %r1411, %r1415, %r1413;    setp.ne.u32 p, %r1411, 0;
    vote.ballot.sync.b32 %r1411, p, 0xffffffff;
    @!p not.b32 %r1411, %r1411;
}

	// end inline asm
	and.b32  	%r1425, %r1411, %r1424;
	mov.b32 	%r1416, 128;
	// begin inline asm
	{
    .reg .pred p;
    and.b32 %r1414, %r1415, %r1416;    setp.ne.u32 p, %r1414, 0;
    vote.ballot.sync.b32 %r1414, p, 0xffffffff;
    @!p not.b32 %r1414, %r1414;
}

	// end inline asm
	and.b32  	%r1426, %r1414, %r1425;
	clz.b32 	%r1427, %r1426;
	sub.s32 	%r301, 31, %r1427;
	and.b32  	%r1428, %r878, %r1426;
	popc.b32 	%r302, %r1428;
	setp.ne.s32 	%p131, %r443, %r301;
	mov.b32 	%r2242, 0;
	@%p131 bra 	$L__BB47_207;
	shl.b32 	%r1433, %r1415, 2;
	add.s32 	%r1434, %r219, %r1433;
	atom.shared.add.u32 	%r2242, [%r1434], %r302;
$L__BB47_207:
	ld.param.u32 	%r2109, [_ZN3cub18CUB_300001_SM_10006detail10radix_sort29DeviceRadixSortOnesweepKernelINS1_5radix10policy_hubIiiyE10Policy1000ELNS0_9SortOrderE0EiiyiiNS1_21identity_decomposer_tEEEvPT5_SB_PT3_PKSC_PT1_PKSG_PT2_PKSK_T4_iiT6__param_9];
	shfl.sync.idx.b32	%r1460|%p132, %r2242, %r301, 31, -1;
	add.s32 	%r305, %r302, %r1460;
	shr.u32 	%r1461, %r2214, %r2109;
	and.b32  	%r1457, %r1461, %r221;
	mov.b32 	%r1437, 1;
	// begin inline asm
	{
    .reg .pred p;
    and.b32 %r1435, %r1457, %r1437;    setp.ne.u32 p, %r1435, 0;
    vote.ballot.sync.b32 %r1435, p, 0xffffffff;
    @!p not.b32 %r1435, %r1435;
}

	// end inline asm
	mov.b32 	%r1440, 2;
	// begin inline asm
	{
    .reg .pred p;
    and.b32 %r1438, %r1457, %r1440;    setp.ne.u32 p, %r1438, 0;
    vote.ballot.sync.b32 %r1438, p, 0xffffffff;
    @!p not.b32 %r1438, %r1438;
}

	// end inline asm
	and.b32  	%r1462, %r1438, %r1435;
	mov.b32 	%r1443, 4;
	// begin inline asm
	{
    .reg .pred p;
    and.b32 %r1441, %r1457, %r1443;    setp.ne.u32 p, %r1441, 0;
    vote.ballot.sync.b32 %r1441, p, 0xffffffff;
    @!p not.b32 %r1441, %r1441;
}

	// end inline asm
	and.b32  	%r1463, %r1441, %r1462;
	mov.b32 	%r1446, 8;
	// begin inline asm
	{
    .reg .pred p;
    and.b32 %r1444, %r1457, %r1446;    setp.ne.u32 p, %r1444, 0;
    vote.ballot.sync.b32 %r1444, p, 0xffffffff;
    @!p not.b32 %r1444, %r1444;
}

	// end inline asm
	and.b32  	%r1464, %r1444, %r1463;
	mov.b32 	%r1449, 16;
	// begin inline asm
	{
    .reg .pred p;
    and.b32 %r1447, %r1457, %r1449;    setp.ne.u32 p, %r1447, 0;
    vote.ballot.sync.b32 %r1447, p, 0xffffffff;
    @!p not.b32 %r1447, %r1447;
}

	// end inline asm
	and.b32  	%r1465, %r1447, %r1464;
	mov.b32 	%r1452, 32;
	// begin inline asm
	{
    .reg .pred p;
    and.b32 %r1450, %r1457, %r1452;    setp.ne.u32 p, %r1450, 0;
    vote.ballot.sync.b32 %r1450, p, 0xffffffff;
    @!p not.b32 %r1450, %r1450;
}

	// end inline asm
	and.b32  	%r1466, %r1450, %r1465;
	mov.b32 	%r1455, 64;
	// begin inline asm
	{
    .reg .pred p;
    and.b32 %r1453, %r1457, %r1455;    setp.ne.u32 p, %r1453, 0;
    vote.ballot.sync.b32 %r1453, p, 0xffffffff;
    @!p not.b32 %r1453, %r1453;
}

	// end inline asm
	and.b32  	%r1467, %r1453, %r1466;
	mov.b32 	%r1458, 128;
	// begin inline asm
	{
    .reg .pred p;
    and.b32 %r1456, %r1457, %r1458;    setp.ne.u32 p, %r1456, 0;
    vote.ballot.sync.b32 %r1456, p, 0xffffffff;
    @!p not.b32 %r1456, %r1456;
}

	// end inline asm
	and.b32  	%r1468, %r1456, %r1467;
	clz.b32 	%r1469, %r1468;
	sub.s32 	%r307, 31, %r1469;
	and.b32  	%r1470, %r878, %r1468;
	popc.b32 	%r308, %r1470;
	setp.ne.s32 	%p133, %r443, %r307;
	mov.b32 	%r2243, 0;
	@%p133 bra 	$L__BB47_209;
	shl.b32 	%r1475, %r1457, 2;
	add.s32 	%r1476, %r219, %r1475;
	atom.shared.add.u32 	%r2243, [%r1476], %r308;
$L__BB47_209:
	ld.param.u32 	%r2110, [_ZN3cub18CUB_300001_SM_10006detail10radix_sort29DeviceRadixSortOnesweepKernelINS1_5radix10policy_hubIiiyE10Policy1000ELNS0_9SortOrderE0EiiyiiNS1_21identity_decomposer_tEEEvPT5_SB_PT3_PKSC_PT1_PKSG_PT2_PKSK_T4_iiT6__param_9];
	shfl.sync.idx.b32	%r1502|%p134, %r2243, %r307, 31, -1;
	add.s32 	%r311, %r308, %r1502;
	shr.u32 	%r1503, %r2213, %r2110;
	and.b32  	%r1499, %r1503, %r221;
	mov.b32 	%r1479, 1;
	// begin inline asm
	{
    .reg .pred p;
    and.b32 %r1477, %r1499, %r1479;    setp.ne.u32 p, %r1477, 0;
    vote.ballot.sync.b32 %r1477, p, 0xffffffff;
    @!p not.b32 %r1477, %r1477;
}

	// end inline asm
	mov.b32 	%r1482, 2;
	// begin inline asm
	{
    .reg .pred p;
    and.b32 %r1480, %r1499, %r1482;    setp.ne.u32 p, %r1480, 0;
    vote.ballot.sync.b32 %r1480, p, 0xffffffff;
    @!p not.b32 %r1480, %r1480;
}

	// end inline asm
	and.b32  	%r1504, %r1480, %r1477;
	mov.b32 	%r1485, 4;
	// begin inline asm
	{
    .reg .pred p;
    and.b32 %r1483, %r1499, %r1485;    setp.ne.u32 p, %r1483, 0;
    vote.ballot.sync.b32 %r1483, p, 0xffffffff;
    @!p not.b32 %r1483, %r1483;
}

	// end inline asm
	and.b32  	%r1505, %r1483, %r1504;
	mov.b32 	%r1488, 8;
	// begin inline asm
	{
    .reg .pred p;
    and.b32 %r1486, %r1499, %r1488;    setp.ne.u32 p, %r1486, 0;
    vote.ballot.sync.b32 %r1486, p, 0xffffffff;
    @!p not.b32 %r1486, %r1486;
}

	// end inline asm
	and.b32  	%r1506, %r1486, %r1505;
	mov.b32 	%r1491, 16;
	// begin inline asm
	{
    .reg .pred p;
    and.b32 %r1489, %r1499, %r1491;    setp.ne.u32 p, %r1489, 0;
    vote.ballot.sync.b32 %r1489, p, 0xffffffff;
    @!p not.b32 %r1489, %r1489;
}

	// end inline asm
	and.b32  	%r1507, %r1489, %r1506;
	mov.b32 	%r1494, 32;
	// begin inline asm
	{
    .reg .pred p;
    and.b32 %r1492, %r1499, %r1494;    setp.ne.u32 p, %r1492, 0;
    vote.ballot.sync.b32 %r1492, p, 0xffffffff;
    @!p not.b32 %r1492, %r1492;
}

	// end inline asm
	and.b32  	%r1508, %r1492, %r1507;
	mov.b32 	%r1497, 64;
	// begin inline asm
	{
    .reg .pred p;
    and.b32 %r1495, %r1499, %r1497;    setp.ne.u32 p, %r1495, 0;
    vote.ballot.sync.b32 %r1495, p, 0xffffffff;
    @!p not.b32 %r1495, %r1495;
}

	// end inline asm
	and.b32  	%r1509, %r1495, %r1508;
	mov.b32 	%r1500, 128;
	// begin inline asm
	{
    .reg .pred p;
    and.b32 %r1498, %r1499, %r1500;    setp.ne.u32 p, %r1498, 0;
    vote.ballot.sync.b32 %r1498, p, 0xffffffff;
    @!p not.b32 %r1498, %r1498;
}

	// end inline asm
	and.b32  	%r1510, %r1498, %r1509;
	clz.b32 	%r1511, %r1510;
	sub.s32 	%r313, 31, %r1511;
	and.b32  	%r1512, %r878, %r1510;
	popc.b32 	%r314, %r1512;
	setp.ne.s32 	%p135, %r443, %r313;
	mov.b32 	%r2244, 0;
	@%p135 bra 	$L__BB47_211;
	shl.b32 	%r1517, %r1499, 2;
	add.s32 	%r1518, %r219, %r1517;
	atom.shared.add.u32 	%r2244, [%r1518], %r314;
$L__BB47_211:
	ld.param.u32 	%r2111, [_ZN3cub18CUB_300001_SM_10006detail10radix_sort29DeviceRadixSortOnesweepKernelINS1_5radix10policy_hubIiiyE10Policy1000ELNS0_9SortOrderE0EiiyiiNS1_21identity_decomposer_tEEEvPT5_SB_PT3_PKSC_PT1_PKSG_PT2_PKSK_T4_iiT6__param_9];
	shfl.sync.idx.b32	%r1544|%p136, %r2244, %r313, 31, -1;
	add.s32 	%r317, %r314, %r1544;
	shr.u32 	%r1545, %r2212, %r2111;
	and.b32  	%r1541, %r1545, %r221;
	mov.b32 	%r1521, 1;
	// begin inline asm
	{
    .reg .pred p;
    and.b32 %r1519, %r1541, %r1521;    setp.ne.u32 p, %r1519, 0;
    vote.ballot.sync.b32 %r1519, p, 0xffffffff;
    @!p not.b32 %r1519, %r1519;
}

	// end inline asm
	mov.b32 	%r1524, 2;
	// begin inline asm
	{
    .reg .pred p;
    and.b32 %r1522, %r1541, %r1524;    setp.ne.u32 p, %r1522, 0;
    vote.ballot.sync.b32 %r1522, p, 0xffffffff;
    @!p not.b32 %r1522, %r1522;
}

	// end inline asm
	and.b32  	%r1546, %r1522, %r1519;
	mov.b32 	%r1527, 4;
	// begin inline asm
	{
    .reg .pred p;
    and.b32 %r1525, %r1541, %r1527;    setp.ne.u32 p, %r1525, 0;
    vote.ballot.sync.b32 %r1525, p, 0xffffffff;
    @!p not.b32 %r1525, %r1525;
}

	// end inline asm
	and.b32  	%r1547, %r1525, %r1546;
	mov.b32 	%r1530, 8;
	// begin inline asm
	{
    .reg .pred p;
    and.b32 %r1528, %r1541, %r1530;    setp.ne.u32 p, %r1528, 0;
    vote.ballot.sync.b32 %r1528, p, 0xffffffff;
    @!p not.b32 %r1528, %r1528;
}

	// end inline asm
	and.b32  	%r1548, %r1528, %r1547;
	mov.b32 	%r1533, 16;
	// begin inline asm
	{
    .reg .pred p;
    and.b32 %r1531, %r1541, %r1533;    setp.ne.u32 p, %r1531, 0;
    vote.ballot.sync.b32 %r1531, p, 0xffffffff;
    @!p not.b32 %r1531, %r1531;
}

	// end inline asm
	and.b32  	%r1549, %r1531, %r1548;
	mov.b32 	%r1536, 32;
	// begin inline asm
	{
    .reg .pred p;
    and.b32 %r1534, %r1541, %r1536;    setp.ne.u32 p, %r1534, 0;
    vote.ballot.sync.b32 %r1534, p, 0xffffffff;
    @!p not.b32 %r1534, %r1534;
}

	// end inline asm
	and.b32  	%r1550, %r1534, %r1549;
	mov.b32 	%r1539, 64;
	// begin inline asm
	{
    .reg .pred p;
    and.b32 %r1537, %r1541, %r1539;    setp.ne.u32 p, %r1537, 0;
    vote.ballot.sync.b32 %r1537, p, 0xffffffff;
    @!p not.b32 %r1537, %r1537;
}

	// end inline asm
	and.b32  	%r1551, %r1537, %r1550;
	mov.b32 	%r1542, 128;
	// begin inline asm
	{
    .reg .pred p;
    and.b32 %r1540, %r1541, %r1542;    setp.ne.u32 p, %r1540, 0;
    vote.ballot.sync.b32 %r1540, p, 0xffffffff;
    @!p not.b32 %r1540, %r1540;
}

	// end inline asm
	and.b32  	%r1552, %r1540, %r1551;
	clz.b32 	%r1553, %r1552;
	sub.s32 	%r319, 31, %r1553;
	and.b32  	%r1554, %r878, %r1552;
	popc.b32 	%r320, %r1554;
	setp.ne.s32 	%p137, %r443, %r319;
	mov.b32 	%r2245, 0;
	@%p137 bra 	$L__BB47_213;
	shl.b32 	%r1559, %r1541, 2;
	add.s32 	%r1560, %r219, %r1559;
	atom.shared.add.u32 	%r2245, [%r1560], %r320;
$L__BB47_213:
	setp.gt.u32 	%p138, %r1, 255;
	shfl.sync.idx.b32	%r1561|%p139, %r2245, %r319, 31, -1;
	add.s32 	%r1562, %r320, %r1561;
	bar.sync 	0;
	shl.b32 	%r1563, %r227, 2;
	add.s32 	%r323, %r783, %r1563;
	st.shared.u32 	[%r323+-4], %r2228;
	shl.b32 	%r1565, %r233, 2;
	add.s32 	%r324, %r783, %r1565;
	st.shared.u32 	[%r324+-4], %r2227;
	shl.b32 	%r1566, %r239, 2;
	add.s32 	%r325, %r783, %r1566;
	st.shared.u32 	[%r325+-4], %r2226;
	shl.b32 	%r1567, %r245, 2;
	add.s32 	%r326, %r783, %r1567;
	st.shared.u32 	[%r326+-4], %r2225;
	shl.b32 	%r1568, %r251, 2;
	add.s32 	%r327, %r783, %r1568;
	st.shared.u32 	[%r327+-4], %r2224;
	shl.b32 	%r1569, %r257, 2;
	add.s32 	%r328, %r783, %r1569;
	st.shared.u32 	[%r328+-4], %r2223;
	shl.b32 	%r1570, %r263, 2;
	add.s32 	%r329, %r783, %r1570;
	st.shared.u32 	[%r329+-4], %r2222;
	shl.b32 	%r1571, %r269, 2;
	add.s32 	%r330, %r783, %r1571;
	st.shared.u32 	[%r330+-4], %r2221;
	shl.b32 	%r1572, %r275, 2;
	add.s32 	%r331, %r783, %r1572;
	st.shared.u32 	[%r331+-4], %r2220;
	shl.b32 	%r1573, %r281, 2;
	add.s32 	%r332, %r783, %r1573;
	st.shared.u32 	[%r332+-4], %r2219;
	shl.b32 	%r1574, %r287, 2;
	add.s32 	%r333, %r783, %r1574;
	st.shared.u32 	[%r333+-4], %r2218;
	shl.b32 	%r1575, %r293, 2;
	add.s32 	%r334, %r783, %r1575;
	st.shared.u32 	[%r334+-4], %r2217;
	shl.b32 	%r1576, %r299, 2;
	add.s32 	%r335, %r783, %r1576;
	st.shared.u32 	[%r335+-4], %r2216;
	shl.b32 	%r1577, %r305, 2;
	add.s32 	%r336, %r783, %r1577;
	st.shared.u32 	[%r336+-4], %r2215;
	shl.b32 	%r1578, %r311, 2;
	add.s32 	%r337, %r783, %r1578;
	st.shared.u32 	[%r337+-4], %r2214;
	shl.b32 	%r1579, %r317, 2;
	add.s32 	%r338, %r783, %r1579;
	st.shared.u32 	[%r338+-4], %r2213;
	shl.b32 	%r1580, %r1562, 2;
	add.s32 	%r339, %r783, %r1580;
	st.shared.u32 	[%r339+-4], %r2212;
	shl.b32 	%r1581, %r1, 3;
	add.s32 	%r1582, %r783, %r1581;
	add.s32 	%r340, %r1582, 26112;
	@%p138 bra 	$L__BB47_221;
	ld.param.u64 	%rd437, [_ZN3cub18CUB_300001_SM_10006detail10radix_sort29DeviceRadixSortOnesweepKernelINS1_5radix10policy_hubIiiyE10Policy1000ELNS0_9SortOrderE0EiiyiiNS1_21identity_decomposer_tEEEvPT5_SB_PT3_PKSC_PT1_PKSG_PT2_PKSK_T4_iiT6__param_3];
	cvta.to.global.u64 	%rd93, %rd437;
	shl.b64 	%rd94, %rd9, 3;
	add.s64 	%rd95, %rd93, %rd94;
	ld.global.u64 	%rd96, [%rd95];
	cvt.s64.s32 	%rd97, %r218;
	sub.s64 	%rd456, %rd96, %rd97;
	st.shared.u64 	[%r340], %rd456;
	setp.lt.s32 	%p140, %r3, 1;
	mov.u32 	%r2249, %r2174;
	@%p140 bra 	$L__BB47_220;
	mov.b32 	%r2247, -1;
	mov.u32 	%r2246, %r3;
	mov.u32 	%r2249, %r2174;
$L__BB47_216:
	ld.param.u64 	%rd430, [_ZN3cub18CUB_300001_SM_10006detail10radix_sort29DeviceRadixSortOnesweepKernelINS1_5radix10policy_hubIiiyE10Policy1000ELNS0_9SortOrderE0EiiyiiNS1_21identity_decomposer_tEEEvPT5_SB_PT3_PKSC_PT1_PKSG_PT2_PKSK_T4_iiT6__param_0];
	add.s32 	%r344, %r2246, -1;
	shl.b32 	%r1584, %r344, 8;
	add.s32 	%r1585, %r1584, %r1;
	cvta.to.global.u64 	%rd98, %rd430;
	mul.wide.s32 	%rd99, %r1585, 4;
	add.s64 	%rd19, %rd98, %rd99;
$L__BB47_217:
	membar.cta;
	ld.volatile.global.u32 	%r345, [%rd19];
	setp.eq.s32 	%p141, %r345, 0;
	@%p141 bra 	$L__BB47_217;
	and.b32  	%r1586, %r345, 1073741823;
	add.s32 	%r2249, %r1586, %r2249;
	setp.gt.s32 	%p142, %r345, -1;
	vote.sync.ballot.b32 	%r2247, %p142, %r2247;
	setp.gt.u32 	%p144, %r2246, 1;
	and.pred  	%p145, %p142, %p144;
	mov.u32 	%r2246, %r344;
	@%p145 bra 	$L__BB47_216;
	ld.shared.u64 	%rd456, [%r340];
$L__BB47_220:
	ld.param.u64 	%rd431, [_ZN3cub18CUB_300001_SM_10006detail10radix_sort29DeviceRadixSortOnesweepKernelINS1_5radix10policy_hubIiiyE10Policy1000ELNS0_9SortOrderE0EiiyiiNS1_21identity_decomposer_tEEEvPT5_SB_PT3_PKSC_PT1_PKSG_PT2_PKSK_T4_iiT6__param_0];
	or.b32  	%r1587, %r2249, -2147483648;
	cvta.to.global.u64 	%rd100, %rd431;
	shl.b32 	%r1588, %r3, 8;
	add.s32 	%r1589, %r1588, %r1;
	mul.wide.s32 	%rd101, %r1589, 4;
	add.s64 	%rd102, %rd100, %rd101;
	st.volatile.global.u32 	[%rd102], %r1587;
	sub.s32 	%r1590, %r2249, %r2174;
	cvt.s64.s32 	%rd103, %r1590;
	add.s64 	%rd104, %rd456, %rd103;
	st.shared.u64 	[%r340], %rd104;
$L__BB47_221:
	ld.param.u32 	%r2087, [_ZN3cub18CUB_300001_SM_10006detail10radix_sort29DeviceRadixSortOnesweepKernelINS1_5radix10policy_hubIiiyE10Policy1000ELNS0_9SortOrderE0EiiyiiNS1_21identity_decomposer_tEEEvPT5_SB_PT3_PKSC_PT1_PKSG_PT2_PKSK_T4_iiT6__param_8];
	ld.param.u64 	%rd434, [_ZN3cub18CUB_300001_SM_10006detail10radix_sort29DeviceRadixSortOnesweepKernelINS1_5radix10policy_hubIiiyE10Policy1000ELNS0_9SortOrderE0EiiyiiNS1_21identity_decomposer_tEEEvPT5_SB_PT3_PKSC_PT1_PKSG_PT2_PKSK_T4_iiT6__param_2];
	setp.gt.u32 	%p146, %r1, 255;
	mad.lo.s32 	%r349, %r3, 6528, 6528;
	setp.lt.s32 	%p147, %r349, %r2087;
	setp.eq.s64 	%p148, %rd434, 0;
	or.pred  	%p149, %p148, %p147;
	or.pred  	%p150, %p146, %p149;
	@%p150 bra 	$L__BB47_223;
	ld.param.u64 	%rd435, [_ZN3cub18CUB_300001_SM_10006detail10radix_sort29DeviceRadixSortOnesweepKernelINS1_5radix10policy_hubIiiyE10Policy1000ELNS0_9SortOrderE0EiiyiiNS1_21identity_decomposer_tEEEvPT5_SB_PT3_PKSC_PT1_PKSG_PT2_PKSK_T4_iiT6__param_2];
	ld.shared.u64 	%rd105, [%r340];
	cvt.s64.s32 	%rd106, %r2174;
	cvt.s64.s32 	%rd107, %r218;
	add.s64 	%rd108, %rd107, %rd106;
	add.s64 	%rd109, %rd108, %rd105;
	cvta.to.global.u64 	%rd110, %rd435;
	shl.b64 	%rd111, %rd9, 3;
	add.s64 	%rd112, %rd110, %rd111;
	st.global.u64 	[%rd112], %rd109;
$L__BB47_223:
	ld.param.u32 	%r2088, [_ZN3cub18CUB_300001_SM_10006detail10radix_sort29DeviceRadixSortOnesweepKernelINS1_5radix10policy_hubIiiyE10Policy1000ELNS0_9SortOrderE0EiiyiiNS1_21identity_decomposer_tEEEvPT5_SB_PT3_PKSC_PT1_PKSG_PT2_PKSK_T4_iiT6__param_8];
	ld.param.u64 	%rd438, [_ZN3cub18CUB_300001_SM_10006detail10radix_sort29DeviceRadixSortOnesweepKernelINS1_5radix10policy_hubIiiyE10Policy1000ELNS0_9SortOrderE0EiiyiiNS1_21identity_decomposer_tEEEvPT5_SB_PT3_PKSC_PT1_PKSG_PT2_PKSK_T4_iiT6__param_4];
	cvta.to.global.u64 	%rd22, %rd438;
	shl.b32 	%r1591, %r1, 2;
	add.s32 	%r350, %r783, %r1591;
	setp.gt.s32 	%p151, %r349, %r2088;
	bar.sync 	0;
	@%p151 bra 	$L__BB47_225;
	ld.param.u32 	%r2112, [_ZN3cub18CUB_300001_SM_10006detail10radix_sort29DeviceRadixSortOnesweepKernelINS1_5radix10policy_hubIiiyE10Policy1000ELNS0_9SortOrderE0EiiyiiNS1_21identity_decomposer_tEEEvPT5_SB_PT3_PKSC_PT1_PKSG_PT2_PKSK_T4_iiT6__param_9];
	ld.shared.u32 	%r1593, [%r350];
	shr.u32 	%r1594, %r1593, %r2112;
	and.b32  	%r1595, %r1594, %r221;
	shl.b32 	%r1596, %r1595, 3;
	add.s32 	%r1598, %r783, 26112;
	add.s32 	%r1599, %r1598, %r1596;
	ld.shared.u64 	%rd113, [%r1599];
	add.s64 	%rd114, %rd113, %rd9;
	xor.b32  	%r1600, %r1593, -2147483648;
	shl.b64 	%rd115, %rd114, 2;
	add.s64 	%rd116, %rd22, %rd115;
	st.global.u32 	[%rd116], %r1600;
	bar.warp.sync 	-1;
	ld.shared.u32 	%r1601, [%r350+1536];
	shr.u32 	%r1602, %r1601, %r2112;
	and.b32  	%r1603, %r1602, %r221;
	shl.b32 	%r1604, %r1603, 3;
	add.s32 	%r1605, %r1598, %r1604;
	ld.shared.u64 	%rd117, [%r1605];
	add.s64 	%rd118, %rd117, %rd9;
	xor.b32  	%r1606, %r1601, -2147483648;
	shl.b64 	%rd119, %rd118, 2;
	add.s64 	%rd120, %rd22, %rd119;
	st.global.u32 	[%rd120+1536], %r1606;
	bar.warp.sync 	-1;
	ld.shared.u32 	%r1607, [%r350+3072];
	shr.u32 	%r1608, %r1607, %r2112;
	and.b32  	%r1609, %r1608, %r221;
	shl.b32 	%r1610, %r1609, 3;
	add.s32 	%r1611, %r1598, %r1610;
	ld.shared.u64 	%rd121, [%r1611];
	add.s64 	%rd122, %rd121, %rd9;
	xor.b32  	%r1612, %r1607, -2147483648;
	shl.b64 	%rd123, %rd122, 2;
	add.s64 	%rd124, %rd22, %rd123;
	st.global.u32 	[%rd124+3072], %r1612;
	bar.warp.sync 	-1;
	ld.shared.u32 	%r1613, [%r350+4608];
	shr.u32 	%r1614, %r1613, %r2112;
	and.b32  	%r1615, %r1614, %r221;
	shl.b32 	%r1616, %r1615, 3;
	add.s32 	%r1617, %r1598, %r1616;
	ld.shared.u64 	%rd125, [%r1617];
	add.s64 	%rd126, %rd125, %rd9;
	xor.b32  	%r1618, %r1613, -2147483648;
	shl.b64 	%rd127, %rd126, 2;
	add.s64 	%rd128, %rd22, %rd127;
	st.global.u32 	[%rd128+4608], %r1618;
	bar.warp.sync 	-1;
	ld.shared.u32 	%r1619, [%r350+6144];
	shr.u32 	%r1620, %r1619, %r2112;
	and.b32  	%r1621, %r1620, %r221;
	shl.b32 	%r1622, %r1621, 3;
	add.s32 	%r1623, %r1598, %r1622;
	ld.shared.u64 	%rd129, [%r1623];
	add.s64 	%rd130, %rd129, %rd9;
	xor.b32  	%r1624, %r1619, -2147483648;
	shl.b64 	%rd131, %rd130, 2;
	add.s64 	%rd132, %rd22, %rd131;
	st.global.u32 	[%rd132+6144], %r1624;
	bar.warp.sync 	-1;
	ld.shared.u32 	%r1625, [%r350+7680];
	shr.u32 	%r1626, %r1625, %r2112;
	and.b32  	%r1627, %r1626, %r221;
	shl.b32 	%r1628, %r1627, 3;
	add.s32 	%r1629, %r1598, %r1628;
	ld.shared.u64 	%rd133, [%r1629];
	add.s64 	%rd134, %rd133, %rd9;
	xor.b32  	%r1630, %r1625, -2147483648;
	shl.b64 	%rd135, %rd134, 2;
	add.s64 	%rd136, %rd22, %rd135;
	st.global.u32 	[%rd136+7680], %r1630;
	bar.warp.sync 	-1;
	ld.shared.u32 	%r1631, [%r350+9216];
	shr.u32 	%r1632, %r1631, %r2112;
	and.b32  	%r1633, %r1632, %r221;
	shl.b32 	%r1634, %r1633, 3;
	add.s32 	%r1635, %r1598, %r1634;
	ld.shared.u64 	%rd137, [%r1635];
	add.s64 	%rd138, %rd137, %rd9;
	xor.b32  	%r1636, %r1631, -2147483648;
	shl.b64 	%rd139, %rd138, 2;
	add.s64 	%rd140, %rd22, %rd139;
	st.global.u32 	[%rd140+9216], %r1636;
	bar.warp.sync 	-1;
	ld.shared.u32 	%r1637, [%r350+10752];
	shr.u32 	%r1638, %r1637, %r2112;
	and.b32  	%r1639, %r1638, %r221;
	shl.b32 	%r1640, %r1639, 3;
	add.s32 	%r1641, %r1598, %r1640;
	ld.shared.u64 	%rd141, [%r1641];
	add.s64 	%rd142, %rd141, %rd9;
	xor.b32  	%r1642, %r1637, -2147483648;
	shl.b64 	%rd143, %rd142, 2;
	add.s64 	%rd144, %rd22, %rd143;
	st.global.u32 	[%rd144+10752], %r1642;
	bar.warp.sync 	-1;
	ld.shared.u32 	%r1643, [%r350+12288];
	shr.u32 	%r1644, %r1643, %r2112;
	and.b32  	%r1645, %r1644, %r221;
	shl.b32 	%r1646, %r1645, 3;
	add.s32 	%r1647, %r1598, %r1646;
	ld.shared.u64 	%rd145, [%r1647];
	add.s64 	%rd146, %rd145, %rd9;
	xor.b32  	%r1648, %r1643, -2147483648;
	shl.b64 	%rd147, %rd146, 2;
	add.s64 	%rd148, %rd22, %rd147;
	st.global.u32 	[%rd148+12288], %r1648;
	bar.warp.sync 	-1;
	ld.shared.u32 	%r1649, [%r350+13824];
	shr.u32 	%r1650, %r1649, %r2112;
	and.b32  	%r1651, %r1650, %r221;
	shl.b32 	%r1652, %r1651, 3;
	add.s32 	%r1653, %r1598, %r1652;
	ld.shared.u64 	%rd149, [%r1653];
	add.s64 	%rd150, %rd149, %rd9;
	xor.b32  	%r1654, %r1649, -2147483648;
	shl.b64 	%rd151, %rd150, 2;
	add.s64 	%rd152, %rd22, %rd151;
	st.global.u32 	[%rd152+13824], %r1654;
	bar.warp.sync 	-1;
	ld.shared.u32 	%r1655, [%r350+15360];
	shr.u32 	%r1656, %r1655, %r2112;
	and.b32  	%r1657, %r1656, %r221;
	shl.b32 	%r1658, %r1657, 3;
	add.s32 	%r1659, %r1598, %r1658;
	ld.shared.u64 	%rd153, [%r1659];
	add.s64 	%rd154, %rd153, %rd9;
	xor.b32  	%r1660, %r1655, -2147483648;
	shl.b64 	%rd155, %rd154, 2;
	add.s64 	%rd156, %rd22, %rd155;
	st.global.u32 	[%rd156+15360], %r1660;
	bar.warp.sync 	-1;
	ld.shared.u32 	%r1661, [%r350+16896];
	shr.u32 	%r1662, %r1661, %r2112;
	and.b32  	%r1663, %r1662, %r221;
	shl.b32 	%r1664, %r1663, 3;
	add.s32 	%r1665, %r1598, %r1664;
	ld.shared.u64 	%rd157, [%r1665];
	add.s64 	%rd158, %rd157, %rd9;
	xor.b32  	%r1666, %r1661, -2147483648;
	shl.b64 	%rd159, %rd158, 2;
	add.s64 	%rd160, %rd22, %rd159;
	st.global.u32 	[%rd160+16896], %r1666;
	bar.warp.sync 	-1;
	ld.shared.u32 	%r1667, [%r350+18432];
	shr.u32 	%r1668, %r1667, %r2112;
	and.b32  	%r1669, %r1668, %r221;
	shl.b32 	%r1670, %r1669, 3;
	add.s32 	%r1671, %r1598, %r1670;
	ld.shared.u64 	%rd161, [%r1671];
	add.s64 	%rd162, %rd161, %rd9;
	xor.b32  	%r1672, %r1667, -2147483648;
	shl.b64 	%rd163, %rd162, 2;
	add.s64 	%rd164, %rd22, %rd163;
	st.global.u32 	[%rd164+18432], %r1672;
	bar.warp.sync 	-1;
	ld.shared.u32 	%r1673, [%r350+19968];
	shr.u32 	%r1674, %r1673, %r2112;
	and.b32  	%r1675, %r1674, %r221;
	shl.b32 	%r1676, %r1675, 3;
	add.s32 	%r1677, %r1598, %r1676;
	ld.shared.u64 	%rd165, [%r1677];
	add.s64 	%rd166, %rd165, %rd9;
	xor.b32  	%r1678, %r1673, -2147483648;
	shl.b64 	%rd167, %rd166, 2;
	add.s64 	%rd168, %rd22, %rd167;
	st.global.u32 	[%rd168+19968], %r1678;
	bar.warp.sync 	-1;
	ld.shared.u32 	%r1679, [%r350+21504];
	shr.u32 	%r1680, %r1679, %r2112;
	and.b32  	%r1681, %r1680, %r221;
	shl.b32 	%r1682, %r1681, 3;
	add.s32 	%r1683, %r1598, %r1682;
	ld.shared.u64 	%rd169, [%r1683];
	add.s64 	%rd170, %rd169, %rd9;
	xor.b32  	%r1684, %r1679, -2147483648;
	shl.b64 	%rd171, %rd170, 2;
	add.s64 	%rd172, %rd22, %rd171;
	st.global.u32 	[%rd172+21504], %r1684;
	bar.warp.sync 	-1;
	ld.shared.u32 	%r1685, [%r350+23040];
	shr.u32 	%r1686, %r1685, %r2112;
	and.b32  	%r1687, %r1686, %r221;
	shl.b32 	%r1688, %r1687, 3;
	add.s32 	%r1689, %r1598, %r1688;
	ld.shared.u64 	%rd173, [%r1689];
	add.s64 	%rd174, %rd173, %rd9;
	xor.b32  	%r1690, %r1685, -2147483648;
	shl.b64 	%rd175, %rd174, 2;
	add.s64 	%rd176, %rd22, %rd175;
	st.global.u32 	[%rd176+23040], %r1690;
	bar.warp.sync 	-1;
	ld.shared.u32 	%r1691, [%r350+24576];
	shr.u32 	%r1692, %r1691, %r2112;
	and.b32  	%r1693, %r1692, %r221;
	shl.b32 	%r1694, %r1693, 3;
	add.s32 	%r1695, %r1598, %r1694;
	ld.shared.u64 	%rd177, [%r1695];
	add.s64 	%rd178, %rd177, %rd9;
	xor.b32  	%r1696, %r1691, -2147483648;
	shl.b64 	%rd179, %rd178, 2;
	add.s64 	%rd180, %rd22, %rd179;
	st.global.u32 	[%rd180+24576], %r1696;
	bar.warp.sync 	-1;
	bra.uni 	$L__BB47_260;
$L__BB47_225:
	ld.param.u32 	%r2089, [_ZN3cub18CUB_300001_SM_10006detail10radix_sort29DeviceRadixSortOnesweepKernelINS1_5radix10policy_hubIiiyE10Policy1000ELNS0_9SortOrderE0EiiyiiNS1_21identity_decomposer_tEEEvPT5_SB_PT3_PKSC_PT1_PKSG_PT2_PKSK_T4_iiT6__param_8];
	mad.lo.s32 	%r351, %r3, -6528, %r2089;
	setp.ge.s32 	%p152, %r1, %r351;
	@%p152 bra 	$L__BB47_227;
	ld.param.u32 	%r2113, [_ZN3cub18CUB_300001_SM_10006detail10radix_sort29DeviceRadixSortOnesweepKernelINS1_5radix10policy_hubIiiyE10Policy1000ELNS0_9SortOrderE0EiiyiiNS1_21identity_decomposer_tEEEvPT5_SB_PT3_PKSC_PT1_PKSG_PT2_PKSK_T4_iiT6__param_9];
	ld.shared.u32 	%r1697, [%r350];
	shr.u32 	%r1698, %r1697, %r2113;
	and.b32  	%r1699, %r1698, %r221;
	shl.b32 	%r1700, %r1699, 3;
	add.s32 	%r1702, %r783, %r1700;
	ld.shared.u64 	%rd181, [%r1702+26112];
	xor.b32  	%r1703, %r1697, -2147483648;
	add.s64 	%rd182, %rd181, %rd9;
	shl.b64 	%rd183, %rd182, 2;
	add.s64 	%rd184, %rd22, %rd183;
	st.global.u32 	[%rd184], %r1703;
$L__BB47_227:
	bar.warp.sync 	-1;
	add.s32 	%r1704, %r1, 384;
	setp.ge.s32 	%p153, %r1704, %r351;
	@%p153 bra 	$L__BB47_229;
	ld.param.u32 	%r2114, [_ZN3cub18CUB_300001_SM_10006detail10radix_sort29DeviceRadixSortOnesweepKernelINS1_5radix10policy_hubIiiyE10Policy1000ELNS0_9SortOrderE0EiiyiiNS1_21identity_decomposer_tEEEvPT5_SB_PT3_PKSC_PT1_PKSG_PT2_PKSK_T4_iiT6__param_9];
	ld.shared.u32 	%r1705, [%r350+1536];
	shr.u32 	%r1706, %r1705, %r2114;
	and.b32  	%r1707, %r1706, %r221;
	shl.b32 	%r1708, %r1707, 3;
	add.s32 	%r1710, %r783, %r1708;
	ld.shared.u64 	%rd185, [%r1710+26112];
	xor.b32  	%r1711, %r1705, -2147483648;
	add.s64 	%rd186, %rd185, %rd9;
	shl.b64 	%rd187, %rd186, 2;
	add.s64 	%rd188, %rd22, %rd187;
	st.global.u32 	[%rd188+1536], %r1711;
$L__BB47_229:
	bar.warp.sync 	-1;
	add.s32 	%r1712, %r1, 768;
	setp.ge.s32 	%p154, %r1712, %r351;
	@%p154 bra 	$L__BB47_231;
	ld.param.u32 	%r2115, [_ZN3cub18CUB_300001_SM_10006detail10radix_sort29DeviceRadixSortOnesweepKernelINS1_5radix10policy_hubIiiyE10Policy1000ELNS0_9SortOrderE0EiiyiiNS1_21identity_decomposer_tEEEvPT5_SB_PT3_PKSC_PT1_PKSG_PT2_PKSK_T4_iiT6__param_9];
	ld.shared.u32 	%r1713, [%r350+3072];
	shr.u32 	%r1714, %r1713, %r2115;
	and.b32  	%r1715, %r1714, %r221;
	shl.b32 	%r1716, %r1715, 3;
	add.s32 	%r1718, %r783, %r1716;
	ld.shared.u64 	%rd189, [%r1718+26112];
	xor.b32  	%r1719, %r1713, -2147483648;
	add.s64 	%rd190, %rd189, %rd9;
	shl.b64 	%rd191, %rd190, 2;
	add.s64 	%rd192, %rd22, %rd191;
	st.global.u32 	[%rd192+3072], %r1719;
$L__BB47_231:
	bar.warp.sync 	-1;
	add.s32 	%r1720, %r1, 1152;
	setp.ge.s32 	%p155, %r1720, %r351;
	@%p155 bra 	$L__BB47_233;
	ld.param.u32 	%r2116, [_ZN3cub18CUB_300001_SM_10006detail10radix_sort29DeviceRadixSortOnesweepKernelINS1_5radix10policy_hubIiiyE10Policy1000ELNS0_9SortOrderE0EiiyiiNS1_21identity_decomposer_tEEEvPT5_SB_PT3_PKSC_PT1_PKSG_PT2_PKSK_T4_iiT6__param_9];
	ld.shared.u32 	%r1721, [%r350+4608];
	shr.u32 	%r1722, %r1721, %r2116;
	and.b32  	%r1723, %r1722, %r221;
	shl.b32 	%r1724, %r1723, 3;
	add.s32 	%r1726, %r783, %r1724;
	ld.shared.u64 	%rd193, [%r1726+26112];
	xor.b32  	%r1727, %r1721, -2147483648;
	add.s64 	%rd194, %rd193, %rd9;
	shl.b64 	%rd195, %rd194, 2;
	add.s64 	%rd196, %rd22, %rd195;
	st.global.u32 	[%rd196+4608], %r1727;
$L__BB47_233:
	bar.warp.sync 	-1;
	add.s32 	%r1728, %r1, 1536;
	setp.ge.s32 	%p156, %r1728, %r351;
	@%p156 bra 	$L__BB47_235;
	ld.param.u32 	%r2117, [_ZN3cub18CUB_300001_SM_10006detail10radix_sort29DeviceRadixSortOnesweepKernelINS1_5radix10policy_hubIiiyE10Policy1000ELNS0_9SortOrderE0EiiyiiNS1_21identity_decomposer_tEEEvPT5_SB_PT3_PKSC_PT1_PKSG_PT2_PKSK_T4_iiT6__param_9];
	ld.shared.u32 	%r1729, [%r350+6144];
	shr.u32 	%r1730, %r1729, %r2117;
	and.b32  	%r1731, %r1730, %r221;
	shl.b32 	%r1732, %r1731, 3;
	add.s32 	%r1734, %r783, %r1732;
	ld.shared.u64 	%rd197, [%r1734+26112];
	xor.b32  	%r1735, %r1729, -2147483648;
	add.s64 	%rd198, %rd197, %rd9;
	shl.b64 	%rd199, %rd198, 2;
	add.s64 	%rd200, %rd22, %rd199;
	st.global.u32 	[%rd200+6144], %r1735;
$L__BB47_235:
	bar.warp.sync 	-1;
	add.s32 	%r1736, %r1, 1920;
	setp.ge.s32 	%p157, %r1736, %r351;
	@%p157 bra 	$L__BB47_237;
	ld.param.u32 	%r2118, [_ZN3cub18CUB_300001_SM_10006detail10radix_sort29DeviceRadixSortOnesweepKernelINS1_5radix10policy_hubIiiyE10Policy1000ELNS0_9SortOrderE0EiiyiiNS1_21identity_decomposer_tEEEvPT5_SB_PT3_PKSC_PT1_PKSG_PT2_PKSK_T4_iiT6__param_9];
	ld.shared.u32 	%r1737, [%r350+7680];
	shr.u32 	%r1738, %r1737, %r2118;
	and.b32  	%r1739, %r1738, %r221;
	shl.b32 	%r1740, %r1739, 3;
	add.s32 	%r1742, %r783, %r1740;
	ld.shared.u64 	%rd201, [%r1742+26112];
	xor.b32  	%r1743, %r1737, -2147483648;
	add.s64 	%rd202, %rd201, %rd9;
	shl.b64 	%rd203, %rd202, 2;
	add.s64 	%rd204, %rd22, %rd203;
	st.global.u32 	[%rd204+7680], %r1743;
$L__BB47_237:
	bar.warp.sync 	-1;
	add.s32 	%r1744, %r1, 2304;
	setp.ge.s32 	%p158, %r1744, %r351;
	@%p158 bra 	$L__BB47_239;
	ld.param.u32 	%r2119, [_ZN3cub18CUB_300001_SM_10006detail10radix_sort29DeviceRadixSortOnesweepKernelINS1_5radix10policy_hubIiiyE10Policy1000ELNS0_9SortOrderE0EiiyiiNS1_21identity_decomposer_tEEEvPT5_SB_PT3_PKSC_PT1_PKSG_PT2_PKSK_T4_iiT6__param_9];
	ld.shared.u32 	%r1745, [%r350+9216];
	shr.u32 	%r1746, %r1745, %r2119;
	and.b32  	%r1747, %r1746, %r221;
	shl.b32 	%r1748, %r1747, 3;
	add.s32 	%r1750, %r783, %r1748;
	ld.shared.u64 	%rd205, [%r1750+26112];
	xor.b32  	%r1751, %r1745, -2147483648;
	add.s64 	%rd206, %rd205, %rd9;
	shl.b64 	%rd207, %rd206, 2;
	add.s64 	%rd208, %rd22, %rd207;
	st.global.u32 	[%rd208+9216], %r1751;
$L__BB47_239:
	bar.warp.sync 	-1;
	add.s32 	%r1752, %r1, 2688;
	setp.ge.s32 	%p159, %r1752, %r351;
	@%p159 bra 	$L__BB47_241;
	ld.param.u32 	%r2120, [_ZN3cub18CUB_300001_SM_10006detail10radix_sort29DeviceRadixSortOnesweepKernelINS1_5radix10policy_hubIiiyE10Policy1000ELNS0_9SortOrderE0EiiyiiNS1_21identity_decomposer_tEEEvPT5_SB_PT3_PKSC_PT1_PKSG_PT2_PKSK_T4_iiT6__param_9];
	ld.shared.u32 	%r1753, [%r350+10752];
	shr.u32 	%r1754, %r1753, %r2120;
	and.b32  	%r1755, %r1754, %r221;
	shl.b32 	%r1756, %r1755, 3;
	add.s32 	%r1758, %r783, %r1756;
	ld.shared.u64 	%rd209, [%r1758+26112];
	xor.b32  	%r1759, %r1753, -2147483648;
	add.s64 	%rd210, %rd209, %rd9;
	shl.b64 	%rd211, %rd210, 2;
	add.s64 	%rd212, %rd22, %rd211;
	st.global.u32 	[%rd212+10752], %r1759;
$L__BB47_241:
	bar.warp.sync 	-1;
	or.b32  	%r1760, %r1, 3072;
	setp.ge.s32 	%p160, %r1760, %r351;
	@%p160 bra 	$L__BB47_243;
	ld.param.u32 	%r2121, [_ZN3cub18CUB_300001_SM_10006detail10radix_sort29DeviceRadixSortOnesweepKernelINS1_5radix10policy_hubIiiyE10Policy1000ELNS0_9SortOrderE0EiiyiiNS1_21identity_decomposer_tEEEvPT5_SB_PT3_PKSC_PT1_PKSG_PT2_PKSK_T4_iiT6__param_9];
	ld.shared.u32 	%r1761, [%r350+12288];
	shr.u32 	%r1762, %r1761, %r2121;
	and.b32  	%r1763, %r1762, %r221;
	shl.b32 	%r1764, %r1763, 3;
	add.s32 	%r1766, %r783, %r1764;
	ld.shared.u64 	%rd213, [%r1766+26112];
	xor.b32  	%r1767, %r1761, -2147483648;
	add.s64 	%rd214, %rd213, %rd9;
	shl.b64 	%rd215, %rd214, 2;
	add.s64 	%rd216, %rd22, %rd215;
	st.global.u32 	[%rd216+12288], %r1767;
$L__BB47_243:
	bar.warp.sync 	-1;
	add.s32 	%r1768, %r1, 3456;
	setp.ge.s32 	%p161, %r1768, %r351;
	@%p161 bra 	$L__BB47_245;
	ld.param.u32 	%r2122, [_ZN3cub18CUB_300001_SM_10006detail10radix_sort29DeviceRadixSortOnesweepKernelINS1_5radix10policy_hubIiiyE10Policy1000ELNS0_9SortOrderE0EiiyiiNS1_21identity_decomposer_tEEEvPT5_SB_PT3_PKSC_PT1_PKSG_PT2_PKSK_T4_iiT6__param_9];
	ld.shared.u32 	%r1769, [%r350+13824];
	shr.u32 	%r1770, %r1769, %r2122;
	and.b32  	%r1771, %r1770, %r221;
	shl.b32 	%r1772, %r1771, 3;
	add.s32 	%r1774, %r783, %r1772;
	ld.shared.u64 	%rd217, [%r1774+26112];
	xor.b32  	%r1775, %r1769, -2147483648;
	add.s64 	%rd218, %rd217, %rd9;
	shl.b64 	%rd219, %rd218, 2;
	add.s64 	%rd220, %rd22, %rd219;
	st.global.u32 	[%rd220+13824], %r1775;
$L__BB47_245:
	bar.warp.sync 	-1;
	add.s32 	%r1776, %r1, 3840;
	setp.ge.s32 	%p162, %r1776, %r351;
	@%p162 bra 	$L__BB47_247;
	ld.param.u32 	%r2123, [_ZN3cub18CUB_300001_SM_10006detail10radix_sort29DeviceRadixSortOnesweepKernelINS1_5radix10policy_hubIiiyE10Policy1000ELNS0_9SortOrderE0EiiyiiNS1_21identity_decomposer_tEEEvPT5_SB_PT3_PKSC_PT1_PKSG_PT2_PKSK_T4_iiT6__param_9];
	ld.shared.u32 	%r1777, [%r350+15360];
	shr.u32 	%r1778, %r1777, %r2123;
	and.b32  	%r1779, %r1778, %r221;
	shl.b32 	%r1780, %r1779, 3;
	add.s32 	%r1782, %r783, %r1780;
	ld.shared.u64 	%rd221, [%r1782+26112];
	xor.b32  	%r1783, %r1777, -2147483648;
	add.s64 	%rd222, %rd221, %rd9;
	shl.b64 	%rd223, %rd222, 2;
	add.s64 	%rd224, %rd22, %rd223;
	st.global.u32 	[%rd224+15360], %r1783;
$L__BB47_247:
	bar.warp.sync 	-1;
	add.s32 	%r1784, %r1, 4224;
	setp.ge.s32 	%p163, %r1784, %r351;
	@%p163 bra 	$L__BB47_249;
	ld.param.u32 	%r2124, [_ZN3cub18CUB_300001_SM_10006detail10radix_sort29DeviceRadixSortOnesweepKernelINS1_5radix10policy_hubIiiyE10Policy1000ELNS0_9SortOrderE0EiiyiiNS1_21identity_decomposer_tEEEvPT5_SB_PT3_PKSC_PT1_PKSG_PT2_PKSK_T4_iiT6__param_9];
	ld.shared.u32 	%r1785, [%r350+16896];
	shr.u32 	%r1786, %r1785, %r2124;
	and.b32  	%r1787, %r1786, %r221;
	shl.b32 	%r1788, %r1787, 3;
	add.s32 	%r1790, %r783, %r1788;
	ld.shared.u64 	%rd225, [%r1790+26112];
	xor.b32  	%r1791, %r1785, -2147483648;
	add.s64 	%rd226, %rd225, %rd9;
	shl.b64 	%rd227, %rd226, 2;
	add.s64 	%rd228, %rd22, %rd227;
	st.global.u32 	[%rd228+16896], %r1791;
$L__BB47_249:
	bar.warp.sync 	-1;
	add.s32 	%r1792, %r1, 4608;
	setp.ge.s32 	%p164, %r1792, %r351;
	@%p164 bra 	$L__BB47_251;
	ld.param.u32 	%r2125, [_ZN3cub18CUB_300001_SM_10006detail10radix_sort29DeviceRadixSortOnesweepKernelINS1_5radix10policy_hubIiiyE10Policy1000ELNS0_9SortOrderE0EiiyiiNS1_21identity_decomposer_tEEEvPT5_SB_PT3_PKSC_PT1_PKSG_PT2_PKSK_T4_iiT6__param_9];
	ld.shared.u32 	%r1793, [%r350+18432];
	shr.u32 	%r1794, %r1793, %r2125;
	and.b32  	%r1795, %r1794, %r221;
	shl.b32 	%r1796, %r1795, 3;
	add.s32 	%r1798, %r783, %r1796;
	ld.shared.u64 	%rd229, [%r1798+26112];
	xor.b32  	%r1799, %r1793, -2147483648;
	add.s64 	%rd230, %rd229, %rd9;
	shl.b64 	%rd231, %rd230, 2;
	add.s64 	%rd232, %rd22, %rd231;
	st.global.u32 	[%rd232+18432], %r1799;
$L__BB47_251:
	bar.warp.sync 	-1;
	add.s32 	%r1800, %r1, 4992;
	setp.ge.s32 	%p165, %r1800, %r351;
	@%p165 bra 	$L__BB47_253;
	ld.param.u32 	%r2126, [_ZN3cub18CUB_300001_SM_10006detail10radix_sort29DeviceRadixSortOnesweepKernelINS1_5radix10policy_hubIiiyE10Policy1000ELNS0_9SortOrderE0EiiyiiNS1_21identity_decomposer_tEEEvPT5_SB_PT3_PKSC_PT1_PKSG_PT2_PKSK_T4_iiT6__param_9];
	ld.shared.u32 	%r1801, [%r350+19968];
	shr.u32 	%r1802, %r1801, %r2126;
	and.b32  	%r1803, %r1802, %r221;
	shl.b32 	%r1804, %r1803, 3;
	add.s32 	%r1806, %r783, %r1804;
	ld.shared.u64 	%rd233, [%r1806+26112];
	xor.b32  	%r1807, %r1801, -2147483648;
	add.s64 	%rd234, %rd233, %rd9;
	shl.b64 	%rd235, %rd234, 2;
	add.s64 	%rd236, %rd22, %rd235;
	st.global.u32 	[%rd236+19968], %r1807;
$L__BB47_253:
	bar.warp.sync 	-1;
	add.s32 	%r1808, %r1, 5376;
	setp.ge.s32 	%p166, %r1808, %r351;
	@%p166 bra 	$L__BB47_255;
	ld.param.u32 	%r2127, [_ZN3cub18CUB_300001_SM_10006detail10radix_sort29DeviceRadixSortOnesweepKernelINS1_5radix10policy_hubIiiyE10Policy1000ELNS0_9SortOrderE0EiiyiiNS1_21identity_decomposer_tEEEvPT5_SB_PT3_PKSC_PT1_PKSG_PT2_PKSK_T4_iiT6__param_9];
	ld.shared.u32 	%r1809, [%r350+21504];
	shr.u32 	%r1810, %r1809, %r2127;
	and.b32  	%r1811, %r1810, %r221;
	shl.b32 	%r1812, %r1811, 3;
	add.s32 	%r1814, %r783, %r1812;
	ld.shared.u64 	%rd237, [%r1814+26112];
	xor.b32  	%r1815, %r1809, -2147483648;
	add.s64 	%rd238, %rd237, %rd9;
	shl.b64 	%rd239, %rd238, 2;
	add.s64 	%rd240, %rd22, %rd239;
	st.global.u32 	[%rd240+21504], %r1815;
$L__BB47_255:
	bar.warp.sync 	-1;
	add.s32 	%r1816, %r1, 5760;
	setp.ge.s32 	%p167, %r1816, %r351;
	@%p167 bra 	$L__BB47_257;
	ld.param.u32 	%r2128, [_ZN3cub18CUB_300001_SM_10006detail10radix_sort29DeviceRadixSortOnesweepKernelINS1_5radix10policy_hubIiiyE10Policy1000ELNS0_9SortOrderE0EiiyiiNS1_21identity_decomposer_tEEEvPT5_SB_PT3_PKSC_PT1_PKSG_PT2_PKSK_T4_iiT6__param_9];
	ld.shared.u32 	%r1817, [%r350+23040];
	shr.u32 	%r1818, %r1817, %r2128;
	and.b32  	%r1819, %r1818, %r221;
	shl.b32 	%r1820, %r1819, 3;
	add.s32 	%r1822, %r783, %r1820;
	ld.shared.u64 	%rd241, [%r1822+26112];
	xor.b32  	%r1823, %r1817, -2147483648;
	add.s64 	%rd242, %rd241, %rd9;
	shl.b64 	%rd243, %rd242, 2;
	add.s64 	%rd244, %rd22, %rd243;
	st.global.u32 	[%rd244+23040], %r1823;
$L__BB47_257:
	bar.warp.sync 	-1;
	or.b32  	%r1824, %r1, 6144;
	setp.ge.s32 	%p168, %r1824, %r351;
	@%p168 bra 	$L__BB47_259;
	ld.param.u32 	%r2129, [_ZN3cub18CUB_300001_SM_10006detail10radix_sort29DeviceRadixSortOnesweepKernelINS1_5radix10policy_hubIiiyE10Policy1000ELNS0_9SortOrderE0EiiyiiNS1_21identity_decomposer_tEEEvPT5_SB_PT3_PKSC_PT1_PKSG_PT2_PKSK_T4_iiT6__param_9];
	ld.shared.u32 	%r1825, [%r350+24576];
	shr.u32 	%r1826, %r1825, %r2129;
	and.b32  	%r1827, %r1826, %r221;
	shl.b32 	%r1828, %r1827, 3;
	add.s32 	%r1830, %r783, %r1828;
	ld.shared.u64 	%rd245, [%r1830+26112];
	xor.b32  	%r1831, %r1825, -2147483648;
	add.s64 	%rd246, %rd245, %rd9;
	shl.b64 	%rd247, %rd246, 2;
	add.s64 	%rd248, %rd22, %rd247;
	st.global.u32 	[%rd248+24576], %r1831;
$L__BB47_259:
	bar.warp.sync 	-1;
$L__BB47_260:
	ld.param.u32 	%r2130, [_ZN3cub18CUB_300001_SM_10006detail10radix_sort29DeviceRadixSortOnesweepKernelINS1_5radix10policy_hubIiiyE10Policy1000ELNS0_9SortOrderE0EiiyiiNS1_21identity_decomposer_tEEEvPT5_SB_PT3_PKSC_PT1_PKSG_PT2_PKSK_T4_iiT6__param_9];
	ld.param.u32 	%r2090, [_ZN3cub18CUB_300001_SM_10006detail10radix_sort29DeviceRadixSortOnesweepKernelINS1_5radix10policy_hubIiiyE10Policy1000ELNS0_9SortOrderE0EiiyiiNS1_21identity_decomposer_tEEEvPT5_SB_PT3_PKSC_PT1_PKSG_PT2_PKSK_T4_iiT6__param_8];
	setp.gt.s32 	%p169, %r349, %r2090;
	ld.shared.u32 	%r1832, [%r350];
	shr.u32 	%r1833, %r1832, %r2130;
	and.b32  	%r352, %r1833, %r221;
	ld.shared.u32 	%r1834, [%r350+1536];
	shr.u32 	%r1835, %r1834, %r2130;
	and.b32  	%r353, %r1835, %r221;
	ld.shared.u32 	%r1836, [%r350+3072];
	shr.u32 	%r1837, %r1836, %r2130;
	and.b32  	%r354, %r1837, %r221;
	ld.shared.u32 	%r1838, [%r350+4608];
	shr.u32 	%r1839, %r1838, %r2130;
	and.b32  	%r355, %r1839, %r221;
	ld.shared.u32 	%r1840, [%r350+6144];
	shr.u32 	%r1841, %r1840, %r2130;
	and.b32  	%r356, %r1841, %r221;
	ld.shared.u32 	%r1842, [%r350+7680];
	shr.u32 	%r1843, %r1842, %r2130;
	and.b32  	%r357, %r1843, %r221;
	ld.shared.u32 	%r1844, [%r350+9216];
	shr.u32 	%r1845, %r1844, %r2130;
	and.b32  	%r358, %r1845, %r221;
	ld.shared.u32 	%r1846, [%r350+10752];
	shr.u32 	%r1847, %r1846, %r2130;
	and.b32  	%r359, %r1847, %r221;
	ld.shared.u32 	%r1848, [%r350+12288];
	shr.u32 	%r1849, %r1848, %r2130;
	and.b32  	%r360, %r1849, %r221;
	ld.shared.u32 	%r1850, [%r350+13824];
	shr.u32 	%r1851, %r1850, %r2130;
	and.b32  	%r361, %r1851, %r221;
	ld.shared.u32 	%r1852, [%r350+15360];
	shr.u32 	%r1853, %r1852, %r2130;
	and.b32  	%r362, %r1853, %r221;
	ld.shared.u32 	%r1854, [%r350+16896];
	shr.u32 	%r1855, %r1854, %r2130;
	and.b32  	%r363, %r1855, %r221;
	ld.shared.u32 	%r1856, [%r350+18432];
	shr.u32 	%r1857, %r1856, %r2130;
	and.b32  	%r364, %r1857, %r221;
	ld.shared.u32 	%r1858, [%r350+19968];
	shr.u32 	%r1859, %r1858, %r2130;
	and.b32  	%r365, %r1859, %r221;
	ld.shared.u32 	%r1860, [%r350+21504];
	shr.u32 	%r1861, %r1860, %r2130;
	and.b32  	%r366, %r1861, %r221;
	ld.shared.u32 	%r1862, [%r350+23040];
	shr.u32 	%r1863, %r1862, %r2130;
	and.b32  	%r367, %r1863, %r221;
	ld.shared.u32 	%r1864, [%r350+24576];
	shr.u32 	%r1865, %r1864, %r2130;
	and.b32  	%r368, %r1865, %r221;
	@%p169 bra 	$L__BB47_262;
	ld.param.u64 	%rd443, [_ZN3cub18CUB_300001_SM_10006detail10radix_sort29DeviceRadixSortOnesweepKernelINS1_5radix10policy_hubIiiyE10Policy1000ELNS0_9SortOrderE0EiiyiiNS1_21identity_decomposer_tEEEvPT5_SB_PT3_PKSC_PT1_PKSG_PT2_PKSK_T4_iiT6__param_7];
	cvta.to.global.u64 	%rd249, %rd443;
	and.b32  	%r1869, %r1, 31;
	or.b32  	%r1870, %r647, %r1869;
	cvt.u64.u32 	%rd250, %r1870;
	mul.lo.s32 	%r1871, %r3, 6528;
	cvt.s64.s32 	%rd251, %r1871;
	add.s64 	%rd252, %rd250, %rd251;
	shl.b64 	%rd253, %rd252, 2;
	add.s64 	%rd254, %rd249, %rd253;
	ld.global.u32 	%r2266, [%rd254];
	ld.global.u32 	%r2267, [%rd254+128];
	ld.global.u32 	%r2268, [%rd254+256];
	ld.global.u32 	%r2269, [%rd254+384];
	ld.global.u32 	%r2270, [%rd254+512];
	ld.global.u32 	%r2271, [%rd254+640];
	ld.global.u32 	%r2272, [%rd254+768];
	ld.global.u32 	%r2273, [%rd254+896];
	ld.global.u32 	%r2274, [%rd254+1024];
	ld.global.u32 	%r2275, [%rd254+1152];
	ld.global.u32 	%r2276, [%rd254+1280];
	ld.global.u32 	%r2277, [%rd254+1408];
	ld.global.u32 	%r2278, [%rd254+1536];
	ld.global.u32 	%r2279, [%rd254+1664];
	ld.global.u32 	%r2280, [%rd254+1792];
	ld.global.u32 	%r2281, [%rd254+1920];
	ld.global.u32 	%r2282, [%rd254+2048];
	bra.uni 	$L__BB47_296;
$L__BB47_262:
	ld.param.u32 	%r2091, [_ZN3cub18CUB_300001_SM_10006detail10radix_sort29DeviceRadixSortOnesweepKernelINS1_5radix10policy_hubIiiyE10Policy1000ELNS0_9SortOrderE0EiiyiiNS1_21identity_decomposer_tEEEvPT5_SB_PT3_PKSC_PT1_PKSG_PT2_PKSK_T4_iiT6__param_8];
	ld.param.u64 	%rd444, [_ZN3cub18CUB_300001_SM_10006detail10radix_sort29DeviceRadixSortOnesweepKernelINS1_5radix10policy_hubIiiyE10Policy1000ELNS0_9SortOrderE0EiiyiiNS1_21identity_decomposer_tEEEvPT5_SB_PT3_PKSC_PT1_PKSG_PT2_PKSK_T4_iiT6__param_7];
	cvta.to.global.u64 	%rd255, %rd444;
	add.s64 	%rd23, %rd255, %rd63;
	cvt.u32.u64 	%r1874, %rd7;
	sub.s32 	%r386, %r2091, %r649;
	setp.ge.s32 	%p170, %r1874, %r386;
	@%p170 bra 	$L__BB47_264;
	ld.global.u32 	%r2266, [%rd23];
$L__BB47_264:
	add.s32 	%r1877, %r1874, 32;
	setp.ge.s32 	%p171, %r1877, %r386;
	@%p171 bra 	$L__BB47_266;
	ld.global.u32 	%r2267, [%rd23+128];
$L__BB47_266:
	add.s32 	%r1880, %r1874, 64;
	setp.ge.s32 	%p172, %r1880, %r386;
	@%p172 bra 	$L__BB47_268;
	ld.global.u32 	%r2268, [%rd23+256];
$L__BB47_268:
	add.s32 	%r1883, %r1874, 96;
	setp.ge.s32 	%p173, %r1883, %r386;
	@%p173 bra 	$L__BB47_270;
	ld.global.u32 	%r2269, [%rd23+384];
$L__BB47_270:
	add.s32 	%r1886, %r1874, 128;
	setp.ge.s32 	%p174, %r1886, %r386;
	@%p174 bra 	$L__BB47_272;
	ld.global.u32 	%r2270, [%rd23+512];
$L__BB47_272:
	add.s32 	%r1889, %r1874, 160;
	setp.ge.s32 	%p175, %r1889, %r386;
	@%p175 bra 	$L__BB47_274;
	ld.global.u32 	%r2271, [%rd23+640];
$L__BB47_274:
	add.s32 	%r1892, %r1874, 192;
	setp.ge.s32 	%p176, %r1892, %r386;
	@%p176 bra 	$L__BB47_276;
	ld.global.u32 	%r2272, [%rd23+768];
$L__BB47_276:
	add.s32 	%r1895, %r1874, 224;
	setp.ge.s32 	%p177, %r1895, %r386;
	@%p177 bra 	$L__BB47_278;
	ld.param.u64 	%rd445, [_ZN3cub18CUB_300001_SM_10006detail10radix_sort29DeviceRadixSortOnesweepKernelINS1_5radix10policy_hubIiiyE10Policy1000ELNS0_9SortOrderE0EiiyiiNS1_21identity_decomposer_tEEEvPT5_SB_PT3_PKSC_PT1_PKSG_PT2_PKSK_T4_iiT6__param_7];
	cvta.to.global.u64 	%rd259, %rd445;
	cvt.s64.s32 	%rd260, %r649;
	add.s64 	%rd261, %rd7, %rd260;
	shl.b64 	%rd262, %rd261, 2;
	add.s64 	%rd263, %rd259, %rd262;
	ld.global.u32 	%r2273, [%rd263+896];
$L__BB47_278:
	add.s32 	%r1899, %r1874, 256;
	setp.ge.s32 	%p178, %r1899, %r386;
	@%p178 bra 	$L__BB47_280;
	ld.param.u64 	%rd446, [_ZN3cub18CUB_300001_SM_10006detail10radix_sort29DeviceRadixSortOnesweepKernelINS1_5radix10policy_hubIiiyE10Policy1000ELNS0_9SortOrderE0EiiyiiNS1_21identity_decomposer_tEEEvPT5_SB_PT3_PKSC_PT1_PKSG_PT2_PKSK_T4_iiT6__param_7];
	cvta.to.global.u64 	%rd264, %rd446;
	cvt.s64.s32 	%rd265, %r649;
	add.s64 	%rd266, %rd7, %rd265;
	shl.b64 	%rd267, %rd266, 2;
	add.s64 	%rd268, %rd264, %rd267;
	ld.global.u32 	%r2274, [%rd268+1024];
$L__BB47_280:
	add.s32 	%r1903, %r1874, 288;
	setp.ge.s32 	%p179, %r1903, %r386;
	@%p179 bra 	$L__BB47_282;
	ld.param.u64 	%rd447, [_ZN3cub18CUB_300001_SM_10006detail10radix_sort29DeviceRadixSortOnesweepKernelINS1_5radix10policy_hubIiiyE10Policy1000ELNS0_9SortOrderE0EiiyiiNS1_21identity_decomposer_tEEEvPT5_SB_PT3_PKSC_PT1_PKSG_PT2_PKSK_T4_iiT6__param_7];
	cvta.to.global.u64 	%rd269, %rd447;
	cvt.s64.s32 	%rd270, %r649;
	add.s64 	%rd271, %rd7, %rd270;
	shl.b64 	%rd272, %rd271, 2;
	add.s64 	%rd273, %rd269, %rd272;
	ld.global.u32 	%r2275, [%rd273+1152];
$L__BB47_282:
	add.s32 	%r1907, %r1874, 320;
	setp.ge.s32 	%p180, %r1907, %r386;
	@%p180 bra 	$L__BB47_284;
	ld.param.u64 	%rd448, [_ZN3cub18CUB_300001_SM_10006detail10radix_sort29DeviceRadixSortOnesweepKernelINS1_5radix10policy_hubIiiyE10Policy1000ELNS0_9SortOrderE0EiiyiiNS1_21identity_decomposer_tEEEvPT5_SB_PT3_PKSC_PT1_PKSG_PT2_PKSK_T4_iiT6__param_7];
	cvta.to.global.u64 	%rd274, %rd448;
	cvt.s64.s32 	%rd275, %r649;
	add.s64 	%rd276, %rd7, %rd275;
	shl.b64 	%rd277, %rd276, 2;
	add.s64 	%rd278, %rd274, %rd277;
	ld.global.u32 	%r2276, [%rd278+1280];
$L__BB47_284:
	add.s32 	%r1911, %r1874, 352;
	setp.ge.s32 	%p181, %r1911, %r386;
	@%p181 bra 	$L__BB47_286;
	ld.param.u64 	%rd449, [_ZN3cub18CUB_300001_SM_10006detail10radix_sort29DeviceRadixSortOnesweepKernelINS1_5radix10policy_hubIiiyE10Policy1000ELNS0_9SortOrderE0EiiyiiNS1_21identity_decomposer_tEEEvPT5_SB_PT3_PKSC_PT1_PKSG_PT2_PKSK_T4_iiT6__param_7];
	cvta.to.global.u64 	%rd279, %rd449;
	mul.lo.s32 	%r1912, %r3, 6528;
	cvt.s64.s32 	%rd280, %r1912;
	add.s64 	%rd281, %rd7, %rd280;
	shl.b64 	%rd282, %rd281, 2;
	add.s64 	%rd283, %rd279, %rd282;
	ld.global.u32 	%r2277, [%rd283+1408];
$L__BB47_286:
	add.s32 	%r1915, %r1874, 384;
	setp.ge.s32 	%p182, %r1915, %r386;
	@%p182 bra 	$L__BB47_288;
	ld.param.u64 	%rd450, [_ZN3cub18CUB_300001_SM_10006detail10radix_sort29DeviceRadixSortOnesweepKernelINS1_5radix10policy_hubIiiyE10Policy1000ELNS0_9SortOrderE0EiiyiiNS1_21identity_decomposer_tEEEvPT5_SB_PT3_PKSC_PT1_PKSG_PT2_PKSK_T4_iiT6__param_7];
	cvta.to.global.u64 	%rd284, %rd450;
	mul.lo.s32 	%r1916, %r3, 6528;
	cvt.s64.s32 	%rd285, %r1916;
	add.s64 	%rd286, %rd7, %rd285;
	shl.b64 	%rd287, %rd286, 2;
	add.s64 	%rd288, %rd284, %rd287;
	ld.global.u32 	%r2278, [%rd288+1536];
$L__BB47_288:
	cvt.u32.u64 	%r1918, %rd7;
	add.s32 	%r1919, %r1918, 416;
	setp.ge.s32 	%p183, %r1919, %r386;
	@%p183 bra 	$L__BB47_290;
	ld.param.u64 	%rd451, [_ZN3cub18CUB_300001_SM_10006detail10radix_sort29DeviceRadixSortOnesweepKernelINS1_5radix10policy_hubIiiyE10Policy1000ELNS0_9SortOrderE0EiiyiiNS1_21identity_decomposer_tEEEvPT5_SB_PT3_PKSC_PT1_PKSG_PT2_PKSK_T4_iiT6__param_7];
	cvta.to.global.u64 	%rd289, %rd451;
	mul.lo.s32 	%r1920, %r3, 6528;
	cvt.s64.s32 	%rd290, %r1920;
	add.s64 	%rd291, %rd7, %rd290;
	shl.b64 	%rd292, %rd291, 2;
	add.s64 	%rd293, %rd289, %rd292;
	ld.global.u32 	%r2279, [%rd293+1664];
$L__BB47_290:
	cvt.u32.u64 	%r1922, %rd7;
	add.s32 	%r1923, %r1922, 448;
	setp.ge.s32 	%p184, %r1923, %r386;
	@%p184 bra 	$L__BB47_292;
	ld.param.u64 	%rd452, [_ZN3cub18CUB_300001_SM_10006detail10radix_sort29DeviceRadixSortOnesweepKernelINS1_5radix10policy_hubIiiyE10Policy1000ELNS0_9SortOrderE0EiiyiiNS1_21identity_decomposer_tEEEvPT5_SB_PT3_PKSC_PT1_PKSG_PT2_PKSK_T4_iiT6__param_7];
	cvta.to.global.u64 	%rd294, %rd452;
	mul.lo.s32 	%r1924, %r3, 6528;
	cvt.s64.s32 	%rd295, %r1924;
	add.s64 	%rd296, %rd7, %rd295;
	shl.b64 	%rd297, %rd296, 2;
	add.s64 	%rd298, %rd294, %rd297;
	ld.global.u32 	%r2280, [%rd298+1792];
$L__BB47_292:
	cvt.u32.u64 	%r1926, %rd7;
	add.s32 	%r1927, %r1926, 480;
	setp.ge.s32 	%p185, %r1927, %r386;
	@%p185 bra 	$L__BB47_294;
	ld.param.u64 	%rd453, [_ZN3cub18CUB_300001_SM_10006detail10radix_sort29DeviceRadixSortOnesweepKernelINS1_5radix10policy_hubIiiyE10Policy1000ELNS0_9SortOrderE0EiiyiiNS1_21identity_decomposer_tEEEvPT5_SB_PT3_PKSC_PT1_PKSG_PT2_PKSK_T4_iiT6__param_7];
	cvta.to.global.u64 	%rd299, %rd453;
	mul.lo.s32 	%r1928, %r3, 6528;
	cvt.s64.s32 	%rd300, %r1928;
	add.s64 	%rd301, %rd7, %rd300;
	shl.b64 	%rd302, %rd301, 2;
	add.s64 	%rd303, %rd299, %rd302;
	ld.global.u32 	%r2281, [%rd303+1920];
$L__BB47_294:
	cvt.u32.u64 	%r1930, %rd7;
	add.s32 	%r1931, %r1930, 512;
	setp.ge.s32 	%p186, %r1931, %r386;
	@%p186 bra 	$L__BB47_296;
	ld.param.u64 	%rd454, [_ZN3cub18CUB_300001_SM_10006detail10radix_sort29DeviceRadixSortOnesweepKernelINS1_5radix10policy_hubIiiyE10Policy1000ELNS0_9SortOrderE0EiiyiiNS1_21identity_decomposer_tEEEvPT5_SB_PT3_PKSC_PT1_PKSG_PT2_PKSK_T4_iiT6__param_7];
	cvta.to.global.u64 	%rd304, %rd454;
	mov.u32 	%r1932, %tid.x;
	and.b32  	%r1933, %r1932, 992;
	mul.lo.s32 	%r1934, %r1933, 17;
	and.b32  	%r1935, %r1932, 31;
	or.b32  	%r1936, %r1934, %r1935;
	cvt.u64.u32 	%rd305, %r1936;
	mul.lo.s32 	%r1937, %r3, 6528;
	cvt.s64.s32 	%rd306, %r1937;
	add.s64 	%rd307, %rd305, %rd306;
	shl.b64 	%rd308, %rd307, 2;
	add.s64 	%rd309, %rd304, %rd308;
	ld.global.u32 	%r2282, [%rd309+2048];
$L__BB47_296:
	ld.param.u32 	%r2092, [_ZN3cub18CUB_300001_SM_10006detail10radix_sort29DeviceRadixSortOnesweepKernelINS1_5radix10policy_hubIiiyE10Policy1000ELNS0_9SortOrderE0EiiyiiNS1_21identity_decomposer_tEEEvPT5_SB_PT3_PKSC_PT1_PKSG_PT2_PKSK_T4_iiT6__param_8];
	ld.param.u64 	%rd441, [_ZN3cub18CUB_300001_SM_10006detail10radix_sort29DeviceRadixSortOnesweepKernelINS1_5radix10policy_hubIiiyE10Policy1000ELNS0_9SortOrderE0EiiyiiNS1_21identity_decomposer_tEEEvPT5_SB_PT3_PKSC_PT1_PKSG_PT2_PKSK_T4_iiT6__param_6];
	cvta.to.global.u64 	%rd24, %rd441;
	mov.u32 	%r437, %tid.x;
	cvt.u64.u32 	%rd25, %r437;
	shl.b32 	%r1938, %r437, 2;
	mov.u32 	%r1939, _ZZN3cub18CUB_300001_SM_10006detail10radix_sort29DeviceRadixSortOnesweepKernelINS1_5radix10policy_hubIiiyE10Policy1000ELNS0_9SortOrderE0EiiyiiNS1_21identity_decomposer_tEEEvPT5_SB_PT3_PKSC_PT1_PKSG_PT2_PKSK_T4_iiT6_E1s;
	add.s32 	%r438, %r1939, %r1938;
	mad.lo.s32 	%r1940, %r3, 6528, 6528;
	setp.gt.s32 	%p187, %r1940, %r2092;
	bar.sync 	0;
	st.shared.u32 	[%r323+-4], %r2266;
	st.shared.u32 	[%r324+-4], %r2267;
	st.shared.u32 	[%r325+-4], %r2268;
	st.shared.u32 	[%r326+-4], %r2269;
	st.shared.u32 	[%r327+-4], %r2270;
	st.shared.u32 	[%r328+-4], %r2271;
	st.shared.u32 	[%r329+-4], %r2272;
	st.shared.u32 	[%r330+-4], %r2273;
	st.shared.u32 	[%r331+-4], %r2274;
	st.shared.u32 	[%r332+-4], %r2275;
	st.shared.u32 	[%r333+-4], %r2276;
	st.shared.u32 	[%r334+-4], %r2277;
	st.shared.u32 	[%r335+-4], %r2278;
	st.shared.u32 	[%r336+-4], %r2279;
	st.shared.u32 	[%r337+-4], %r2280;
	st.shared.u32 	[%r338+-4], %r2281;
	st.shared.u32 	[%r339+-4], %r2282;
	bar.sync 	0;
	@%p187 bra 	$L__BB47_298;
	ld.shared.u32 	%r1941, [%r438];
	shl.b32 	%r1942, %r352, 3;
	add.s32 	%r1944, %r1939, 26112;
	add.s32 	%r1945, %r1944, %r1942;
	ld.shared.u64 	%rd310, [%r1945];
	add.s64 	%rd311, %rd310, %rd25;
	shl.b64 	%rd312, %rd311, 2;
	add.s64 	%rd313, %rd24, %rd312;
	st.global.u32 	[%rd313], %r1941;
	bar.warp.sync 	-1;
	ld.shared.u32 	%r1946, [%r438+1536];
	shl.b32 	%r1947, %r353, 3;
	add.s32 	%r1948, %r1944, %r1947;
	ld.shared.u64 	%rd314, [%r1948];
	add.s64 	%rd315, %rd314, %rd25;
	shl.b64 	%rd316, %rd315, 2;
	add.s64 	%rd317, %rd24, %rd316;
	st.global.u32 	[%rd317+1536], %r1946;
	bar.warp.sync 	-1;
	ld.shared.u32 	%r1949, [%r438+3072];
	shl.b32 	%r1950, %r354, 3;
	add.s32 	%r1951, %r1944, %r1950;
	ld.shared.u64 	%rd318, [%r1951];
	add.s64 	%rd319, %rd318, %rd25;
	shl.b64 	%rd320, %rd319, 2;
	add.s64 	%rd321, %rd24, %rd320;
	st.global.u32 	[%rd321+3072], %r1949;
	bar.warp.sync 	-1;
	ld.shared.u32 	%r1952, [%r438+4608];
	shl.b32 	%r1953, %r355, 3;
	add.s32 	%r1954, %r1944, %r1953;
	ld.shared.u64 	%rd322, [%r1954];
	add.s64 	%rd323, %rd322, %rd25;
	shl.b64 	%rd324, %rd323, 2;
	add.s64 	%rd325, %rd24, %rd324;
	st.global.u32 	[%rd325+4608], %r1952;
	bar.warp.sync 	-1;
	ld.shared.u32 	%r1955, [%r438+6144];
	shl.b32 	%r1956, %r356, 3;
	add.s32 	%r1957, %r1944, %r1956;
	ld.shared.u64 	%rd326, [%r1957];
	add.s64 	%rd327, %rd326, %rd25;
	shl.b64 	%rd328, %rd327, 2;
	add.s64 	%rd329, %rd24, %rd328;
	st.global.u32 	[%rd329+6144], %r1955;
	bar.warp.sync 	-1;
	ld.shared.u32 	%r1958, [%r438+7680];
	shl.b32 	%r1959, %r357, 3;
	add.s32 	%r1960, %r1944, %r1959;
	ld.shared.u64 	%rd330, [%r1960];
	add.s64 	%rd331, %rd330, %rd25;
	shl.b64 	%rd332, %rd331, 2;
	add.s64 	%rd333, %rd24, %rd332;
	st.global.u32 	[%rd333+7680], %r1958;
	bar.warp.sync 	-1;
	ld.shared.u32 	%r1961, [%r438+9216];
	shl.b32 	%r1962, %r358, 3;
	add.s32 	%r1963, %r1944, %r1962;
	ld.shared.u64 	%rd334, [%r1963];
	add.s64 	%rd335, %rd334, %rd25;
	shl.b64 	%rd336, %rd335, 2;
	add.s64 	%rd337, %rd24, %rd336;
	st.global.u32 	[%rd337+9216], %r1961;
	bar.warp.sync 	-1;
	ld.shared.u32 	%r1964, [%r438+10752];
	shl.b32 	%r1965, %r359, 3;
	add.s32 	%r1966, %r1944, %r1965;
	ld.shared.u64 	%rd338, [%r1966];
	add.s64 	%rd339, %rd338, %rd25;
	shl.b64 	%rd340, %rd339, 2;
	add.s64 	%rd341, %rd24, %rd340;
	st.global.u32 	[%rd341+10752], %r1964;
	bar.warp.sync 	-1;
	ld.shared.u32 	%r1967, [%r438+12288];
	shl.b32 	%r1968, %r360, 3;
	add.s32 	%r1969, %r1944, %r1968;
	ld.shared.u64 	%rd342, [%r1969];
	add.s64 	%rd343, %rd342, %rd25;
	shl.b64 	%rd344, %rd343, 2;
	add.s64 	%rd345, %rd24, %rd344;
	st.global.u32 	[%rd345+12288], %r1967;
	bar.warp.sync 	-1;
	ld.shared.u32 	%r1970, [%r438+13824];
	shl.b32 	%r1971, %r361, 3;
	add.s32 	%r1972, %r1944, %r1971;
	ld.shared.u64 	%rd346, [%r1972];
	add.s64 	%rd347, %rd346, %rd25;
	shl.b64 	%rd348, %rd347, 2;
	add.s64 	%rd349, %rd24, %rd348;
	st.global.u32 	[%rd349+13824], %r1970;
	bar.warp.sync 	-1;
	ld.shared.u32 	%r1973, [%r438+15360];
	shl.b32 	%r1974, %r362, 3;
	add.s32 	%r1975, %r1944, %r1974;
	ld.shared.u64 	%rd350, [%r1975];
	add.s64 	%rd351, %rd350, %rd25;
	shl.b64 	%rd352, %rd351, 2;
	add.s64 	%rd353, %rd24, %rd352;
	st.global.u32 	[%rd353+15360], %r1973;
	bar.warp.sync 	-1;
	ld.shared.u32 	%r1976, [%r438+16896];
	shl.b32 	%r1977, %r363, 3;
	add.s32 	%r1978, %r1944, %r1977;
	ld.shared.u64 	%rd354, [%r1978];
	add.s64 	%rd355, %rd354, %rd25;
	shl.b64 	%rd356, %rd355, 2;
	add.s64 	%rd357, %rd24, %rd356;
	st.global.u32 	[%rd357+16896], %r1976;
	bar.warp.sync 	-1;
	ld.shared.u32 	%r1979, [%r438+18432];
	shl.b32 	%r1980, %r364, 3;
	add.s32 	%r1981, %r1944, %r1980;
	ld.shared.u64 	%rd358, [%r1981];
	add.s64 	%rd359, %rd358, %rd25;
	shl.b64 	%rd360, %rd359, 2;
	add.s64 	%rd361, %rd24, %rd360;
	st.global.u32 	[%rd361+18432], %r1979;
	bar.warp.sync 	-1;
	ld.shared.u32 	%r1982, [%r438+19968];
	shl.b32 	%r1983, %r365, 3;
	add.s32 	%r1984, %r1944, %r1983;
	ld.shared.u64 	%rd362, [%r1984];
	add.s64 	%rd363, %rd362, %rd25;
	shl.b64 	%rd364, %rd363, 2;
	add.s64 	%rd365, %rd24, %rd364;
	st.global.u32 	[%rd365+19968], %r1982;
	bar.warp.sync 	-1;
	ld.shared.u32 	%r1985, [%r438+21504];
	shl.b32 	%r1986, %r366, 3;
	add.s32 	%r1987, %r1944, %r1986;
	ld.shared.u64 	%rd366, [%r1987];
	add.s64 	%rd367, %rd366, %rd25;
	shl.b64 	%rd368, %rd367, 2;
	add.s64 	%rd369, %rd24, %rd368;
	st.global.u32 	[%rd369+21504], %r1985;
	bar.warp.sync 	-1;
	ld.shared.u32 	%r1988, [%r438+23040];
	shl.b32 	%r1989, %r367, 3;
	add.s32 	%r1990, %r1944, %r1989;
	ld.shared.u64 	%rd370, [%r1990];
	add.s64 	%rd371, %rd370, %rd25;
	shl.b64 	%rd372, %rd371, 2;
	add.s64 	%rd373, %rd24, %rd372;
	st.global.u32 	[%rd373+23040], %r1988;
	bar.warp.sync 	-1;
	ld.shared.u32 	%r1991, [%r438+24576];
	shl.b32 	%r1992, %r368, 3;
	add.s32 	%r1993, %r1944, %r1992;
	ld.shared.u64 	%rd374, [%r1993];
	add.s64 	%rd375, %rd374, %rd25;
	shl.b64 	%rd376, %rd375, 2;
	add.s64 	%rd377, %rd24, %rd376;
	st.global.u32 	[%rd377+24576], %r1991;
	bar.warp.sync 	-1;
	bra.uni 	$L__BB47_333;
$L__BB47_298:
	ld.param.u32 	%r2093, [_ZN3cub18CUB_300001_SM_10006detail10radix_sort29DeviceRadixSortOnesweepKernelINS1_5radix10policy_hubIiiyE10Policy1000ELNS0_9SortOrderE0EiiyiiNS1_21identity_decomposer_tEEEvPT5_SB_PT3_PKSC_PT1_PKSG_PT2_PKSK_T4_iiT6__param_8];
	mad.lo.s32 	%r439, %r3, -6528, %r2093;
	shl.b32 	%r1994, %r352, 3;
	add.s32 	%r1996, %r1939, %r1994;
	ld.shared.u64 	%rd26, [%r1996+26112];
	setp.ge.s32 	%p188, %r437, %r439;
	@%p188 bra 	$L__BB47_300;
	ld.shared.u32 	%r1997, [%r438];
	add.s64 	%rd378, %rd26, %rd25;
	shl.b64 	%rd379, %rd378, 2;
	add.s64 	%rd380, %rd24, %rd379;
	st.global.u32 	[%rd380], %r1997;
$L__BB47_300:
	bar.warp.sync 	-1;
	shl.b32 	%r1998, %r353, 3;
	add.s32 	%r2000, %r1939, %r1998;
	ld.shared.u64 	%rd27, [%r2000+26112];
	add.s32 	%r2001, %r437, 384;
	setp.ge.s32 	%p189, %r2001, %r439;
	@%p189 bra 	$L__BB47_302;
	ld.shared.u32 	%r2002, [%r438+1536];
	add.s64 	%rd381, %rd27, %rd25;
	shl.b64 	%rd382, %rd381, 2;
	add.s64 	%rd383, %rd24, %rd382;
	st.global.u32 	[%rd383+1536], %r2002;
$L__BB47_302:
	bar.warp.sync 	-1;
	shl.b32 	%r2003, %r354, 3;
	add.s32 	%r2005, %r1939, %r2003;
	ld.shared.u64 	%rd28, [%r2005+26112];
	add.s32 	%r2006, %r437, 768;
	setp.ge.s32 	%p190, %r2006, %r439;
	@%p190 bra 	$L__BB47_304;
	ld.shared.u32 	%r2007, [%r438+3072];
	add.s64 	%rd384, %rd28, %rd25;
	shl.b64 	%rd385, %rd384, 2;
	add.s64 	%rd386, %rd24, %rd385;
	st.global.u32 	[%rd386+3072], %r2007;
$L__BB47_304:
	bar.warp.sync 	-1;
	shl.b32 	%r2008, %r355, 3;
	add.s32 	%r2010, %r1939, %r2008;
	ld.shared.u64 	%rd29, [%r2010+26112];
	add.s32 	%r2011, %r437, 1152;
	setp.ge.s32 	%p191, %r2011, %r439;
	@%p191 bra 	$L__BB47_306;
	ld.shared.u32 	%r2012, [%r438+4608];
	add.s64 	%rd387, %rd29, %rd25;
	shl.b64 	%rd388, %rd387, 2;
	add.s64 	%rd389, %rd24, %rd388;
	st.global.u32 	[%rd389+4608], %r2012;
$L__BB47_306:
	bar.warp.sync 	-1;
	shl.b32 	%r2013, %r356, 3;
	add.s32 	%r2015, %r1939, %r2013;
	ld.shared.u64 	%rd30, [%r2015+26112];
	add.s32 	%r2016, %r437, 1536;
	setp.ge.s32 	%p192, %r2016, %r439;
	@%p192 bra 	$L__BB47_308;
	ld.shared.u32 	%r2017, [%r438+6144];
	add.s64 	%rd390, %rd30, %rd25;
	shl.b64 	%rd391, %rd390, 2;
	add.s64 	%rd392, %rd24, %rd391;
	st.global.u32 	[%rd392+6144], %r2017;
$L__BB47_308:
	bar.warp.sync 	-1;
	shl.b32 	%r2018, %r357, 3;
	add.s32 	%r2020, %r1939, %r2018;
	ld.shared.u64 	%rd31, [%r2020+26112];
	add.s32 	%r2021, %r437, 1920;
	setp.ge.s32 	%p193, %r2021, %r439;
	@%p193 bra 	$L__BB47_310;
	ld.shared.u32 	%r2022, [%r438+7680];
	add.s64 	%rd393, %rd31, %rd25;
	shl.b64 	%rd394, %rd393, 2;
	add.s64 	%rd395, %rd24, %rd394;
	st.global.u32 	[%rd395+7680], %r2022;
$L__BB47_310:
	bar.warp.sync 	-1;
	shl.b32 	%r2023, %r358, 3;
	add.s32 	%r2025, %r1939, %r2023;
	ld.shared.u64 	%rd32, [%r2025+26112];
	add.s32 	%r2026, %r437, 2304;
	setp.ge.s32 	%p194, %r2026, %r439;
	@%p194 bra 	$L__BB47_312;
	ld.shared.u32 	%r2027, [%r438+9216];
	add.s64 	%rd396, %rd32, %rd25;
	shl.b64 	%rd397, %rd396, 2;
	add.s64 	%rd398, %rd24, %rd397;
	st.global.u32 	[%rd398+9216], %r2027;
$L__BB47_312:
	bar.warp.sync 	-1;
	shl.b32 	%r2028, %r359, 3;
	add.s32 	%r2030, %r1939, %r2028;
	ld.shared.u64 	%rd33, [%r2030+26112];
	add.s32 	%r2031, %r437, 2688;
	setp.ge.s32 	%p195, %r2031, %r439;
	@%p195 bra 	$L__BB47_314;
	ld.shared.u32 	%r2032, [%r438+10752];
	add.s64 	%rd399, %rd33, %rd25;
	shl.b64 	%rd400, %rd399, 2;
	add.s64 	%rd401, %rd24, %rd400;
	st.global.u32 	[%rd401+10752], %r2032;
$L__BB47_314:
	bar.warp.sync 	-1;
	shl.b32 	%r2033, %r360, 3;
	add.s32 	%r2035, %r1939, %r2033;
	ld.shared.u64 	%rd34, [%r2035+26112];
	or.b32  	%r2036, %r437, 3072;
	setp.ge.s32 	%p196, %r2036, %r439;
	@%p196 bra 	$L__BB47_316;
	ld.shared.u32 	%r2037, [%r438+12288];
	add.s64 	%rd402, %rd34, %rd25;
	shl.b64 	%rd403, %rd402, 2;
	add.s64 	%rd404, %rd24, %rd403;
	st.global.u32 	[%rd404+12288], %r2037;
$L__BB47_316:
	bar.warp.sync 	-1;
	shl.b32 	%r2038, %r361, 3;
	add.s32 	%r2040, %r1939, %r2038;
	ld.shared.u64 	%rd35, [%r2040+26112];
	add.s32 	%r2041, %r437, 3456;
	setp.ge.s32 	%p197, %r2041, %r439;
	@%p197 bra 	$L__BB47_318;
	ld.shared.u32 	%r2042, [%r438+13824];
	add.s64 	%rd405, %rd35, %rd25;
	shl.b64 	%rd406, %rd405, 2;
	add.s64 	%rd407, %rd24, %rd406;
	st.global.u32 	[%rd407+13824], %r2042;
$L__BB47_318:
	bar.warp.sync 	-1;
	shl.b32 	%r2043, %r362, 3;
	add.s32 	%r2045, %r1939, %r2043;
	ld.shared.u64 	%rd36, [%r2045+26112];
	add.s32 	%r2046, %r437, 3840;
	setp.ge.s32 	%p198, %r2046, %r439;
	@%p198 bra 	$L__BB47_320;
	ld.shared.u32 	%r2047, [%r438+15360];
	add.s64 	%rd408, %rd36, %rd25;
	shl.b64 	%rd409, %rd408, 2;
	add.s64 	%rd410, %rd24, %rd409;
	st.global.u32 	[%rd410+15360], %r2047;
$L__BB47_320:
	bar.warp.sync 	-1;
	shl.b32 	%r2048, %r363, 3;
	add.s32 	%r2050, %r1939, %r2048;
	ld.shared.u64 	%rd37, [%r2050+26112];
	add.s32 	%r2051, %r437, 4224;
	setp.ge.s32 	%p199, %r2051, %r439;
	@%p199 bra 	$L__BB47_322;
	ld.shared.u32 	%r2052, [%r438+16896];
	add.s64 	%rd411, %rd37, %rd25;
	shl.b64 	%rd412, %rd411, 2;
	add.s64 	%rd413, %rd24, %rd412;
	st.global.u32 	[%rd413+16896], %r2052;
$L__BB47_322:
	bar.warp.sync 	-1;
	shl.b32 	%r2053, %r364, 3;
	add.s32 	%r2055, %r1939, %r2053;
	ld.shared.u64 	%rd38, [%r2055+26112];
	add.s32 	%r2056, %r437, 4608;
	setp.ge.s32 	%p200, %r2056, %r439;
	@%p200 bra 	$L__BB47_324;
	ld.shared.u32 	%r2057, [%r438+18432];
	add.s64 	%rd414, %rd38, %rd25;
	shl.b64 	%rd415, %rd414, 2;
	add.s64 	%rd416, %rd24, %rd415;
	st.global.u32 	[%rd416+18432], %r2057;
$L__BB47_324:
	bar.warp.sync 	-1;
	shl.b32 	%r2058, %r365, 3;
	add.s32 	%r2060, %r1939, %r2058;
	ld.shared.u64 	%rd39, [%r2060+26112];
	add.s32 	%r2061, %r437, 4992;
	setp.ge.s32 	%p201, %r2061, %r439;
	@%p201 bra 	$L__BB47_326;
	ld.shared.u32 	%r2062, [%r438+19968];
	add.s64 	%rd417, %rd39, %rd25;
	shl.b64 	%rd418, %rd417, 2;
	add.s64 	%rd419, %rd24, %rd418;
	st.global.u32 	[%rd419+19968], %r2062;
$L__BB47_326:
	bar.warp.sync 	-1;
	shl.b32 	%r2063, %r366, 3;
	add.s32 	%r2065, %r1939, %r2063;
	ld.shared.u64 	%rd40, [%r2065+26112];
	add.s32 	%r2066, %r437, 5376;
	setp.ge.s32 	%p202, %r2066, %r439;
	@%p202 bra 	$L__BB47_328;
	ld.shared.u32 	%r2067, [%r438+21504];
	add.s64 	%rd420, %rd40, %rd25;
	shl.b64 	%rd421, %rd420, 2;
	add.s64 	%rd422, %rd24, %rd421;
	st.global.u32 	[%rd422+21504], %r2067;
$L__BB47_328:
	bar.warp.sync 	-1;
	shl.b32 	%r2068, %r367, 3;
	add.s32 	%r2070, %r1939, %r2068;
	ld.shared.u64 	%rd41, [%r2070+26112];
	add.s32 	%r2071, %r437, 5760;
	setp.ge.s32 	%p203, %r2071, %r439;
	@%p203 bra 	$L__BB47_330;
	ld.shared.u32 	%r2072, [%r438+23040];
	add.s64 	%rd423, %rd41, %rd25;
	shl.b64 	%rd424, %rd423, 2;
	add.s64 	%rd425, %rd24, %rd424;
	st.global.u32 	[%rd425+23040], %r2072;
$L__BB47_330:
	bar.warp.sync 	-1;
	shl.b32 	%r2073, %r368, 3;
	add.s32 	%r2075, %r1939, %r2073;
	ld.shared.u64 	%rd426, [%r2075+26112];
	add.s64 	%rd42, %rd426, %rd25;
	or.b32  	%r2076, %r437, 6144;
	setp.ge.s32 	%p204, %r2076, %r439;
	@%p204 bra 	$L__BB47_332;
	ld.shared.u32 	%r2077, [%r438+24576];
	shl.b64 	%rd427, %rd42, 2;
	add.s64 	%rd428, %rd24, %rd427;
	st.global.u32 	[%rd428+24576], %r2077;
$L__BB47_332:
	bar.warp.sync 	-1;
$L__BB47_333:
	ret;

}


// ===== COMPILED SASS (sm_100) =====

	.target	sm_100

	.elftype	@"ET_EXEC"


//--------------------- .note.nv.tkinfo           --------------------------
	.section	.note.nv.tkinfo,"",@"SHT_NOTE"
	.sectionflags	@"SHF_NOTE_NV_TKINFO"
	.tkinfo
        /*0018*/ 	.word	0x00000002
        /*0030*/ 	.string	""
        /*0030*/ 	.string	"ptxas"
        /*0030*/ 	.string	"Cuda compilation tools, release 13.0, V13.0.88"
        /*0030*/ 	.string	"Build cuda_13.0.r13.0/compiler.36424714_0"
        /*0030*/ 	.string	"-arch sm_100 -m 64 "



//--------------------- .note.nv.cuinfo           --------------------------
	.section	.note.nv.cuinfo,"",@"SHT_NOTE"
	.sectionflags	@"SHF_NOTE_NV_CUINFO"
        /*0018*/ 	.short	0x0002
        /*001a*/ 	.short	0x0064
        /*001c*/ 	.short	0x0082
	.zero		2


//--------------------- .nv.info                  --------------------------
	.section	.nv.info,"",@"SHT_CUDA_INFO"
	.align	4


	//----- nvinfo : EIATTR_REGCOUNT
	.align		4
        /*0000*/ 	.byte	0x04, 0x2f
        /*0002*/ 	.short	(.L_46 - .L_45)
	.align		4
.L_45:
        /*0004*/ 	.word	index@(_Z16packToBlobKernelPK16SerializedHeaderPKiS3_S3_PKdS3_PKlPKxPKjimPh)
        /*0008*/ 	.word	0x00000016


	//----- nvinfo : EIATTR_FRAME_SIZE
	.align		4
.L_46:
        /*000c*/ 	.byte	0x04, 0x11
        /*000e*/ 	.short	(.L_48 - .L_47)
	.align		4
.L_47:
        /*0010*/ 	.word	index@(_Z16packToBlobKernelPK16SerializedHeaderPKiS3_S3_PKdS3_PKlPKxPKjimPh)
        /*0014*/ 	.word	0x00000000


	//----- nvinfo : EIATTR_REGCOUNT
	.align		4
.L_48:
        /*0018*/ 	.byte	0x04, 0x2f
        /*001a*/ 	.short	(.L_50 - .L_49)
	.align		4
.L_49:
        /*001c*/ 	.word	index@(_Z20unpackFromBlobKernelPKhimPiS1_S1_PdS1_PlPxPj)
        /*0020*/ 	.word	0x00000020


	//----- nvinfo : EIATTR_FRAME_SIZE
	.align		4
.L_50:
        /*0024*/ 	.byte	0x04, 0x11
        /*0026*/ 	.short	(.L_52 - .L_51)
	.align		4
.L_51:
        /*0028*/ 	.word	index@(_Z20unpackFromBlobKernelPKhimPiS1_S1_PdS1_PlPxPj)
        /*002c*/ 	.word	0x00000000


	//----- nvinfo : EIATTR_REGCOUNT
	.align		4
.L_52:
        /*0030*/ 	.byte	0x04, 0x2f
        /*0032*/ 	.short	(.L_54 - .L_53)
	.align		4
.L_53:
        /*0034*/ 	.word	index@(_Z25packToBlobKernelOptimizedPK16SerializedHeaderPKiS3_S3_PKdS3_PKlPKxPKjimPh)
        /*0038*/ 	.word	0x00000019


	//----- nvinfo : EIATTR_FRAME_SIZE
	.align		4
.L_54:
        /*003c*/ 	.byte	0x04, 0x11
        /*003e*/ 	.short	(.L_56 - .L_55)
	.align		4
.L_55:
        /*0040*/ 	.word	index@($__internal_15_$__cuda_sm20_div_u64)
        /*0044*/ 	.word	0x00000000


	//----- nvinfo : EIATTR_FRAME_SIZE
	.align		4
.L_56:
        /*0048*/ 	.byte	0x04, 0x11
        /*004a*/ 	.short	(.L_58 - .L_57)
	.align		4
.L_57:
        /*004c*/ 	.word	index@(_Z25packToBlobKernelOptimizedPK16SerializedHeaderPKiS3_S3_PKdS3_PKlPKxPKjimPh)
        /*0050*/ 	.word	0x00000000


	//----- nvinfo : EIATTR_REGCOUNT
	.align		4
.L_58:
        /*0054*/ 	.byte	0x04, 0x2f
        /*0056*/ 	.short	(.L_60 - .L_59)
	.align		4
.L_59:
        /*0058*/ 	.word	index@(_Z19setBitOffsetsKernelPiS_S_Pli)
        /*005c*/ 	.word	0x0000001e


	//----- nvinfo : EIATTR_FRAME_SIZE
	.align		4
.L_60:
        /*0060*/ 	.byte	0x04, 0x11
        /*0062*/ 	.short	(.L_62 - .L_61)
	.align		4
.L_61:
        /*0064*/ 	.word	index@(_Z19setBitOffsetsKernelPiS_S_Pli)
        /*0068*/ 	.word	0x00000000


	//----- nvinfo : EIATTR_REGCOUNT
	.align		4
.L_62:
        /*006c*/ 	.byte	0x04, 0x2f
        /*006e*/ 	.short	(.L_64 - .L_63)
	.align		4
.L_63:
        /*0070*/ 	.word	index@(_Z23analyzeDataVarianceFastIiEvPKT_iiPfi)
        /*0074*/ 	.word	0x00000020


	//----- nvinfo : EIATTR_FRAME_SIZE
	.align		4
.L_64:
        /*0078*/ 	.byte	0x04, 0x11
        /*007a*/ 	.short	(.L_66 - .L_65)
	.align		4
.L_65:
        /*007c*/ 	.word	index@($__internal_14_$__cuda_sm20_div_rn_f64_full)
        /*0080*/ 	.word	0x00000000


	//----- nvinfo : EIATTR_FRAME_SIZE
	.align		4
.L_66:
        /*0084*/ 	.byte	0x04, 0x11
        /*0086*/ 	.short	(.L_68 - .L_67)
	.align		4
.L_67:
        /*0088*/ 	.word	index@(_Z23analyzeDataVarianceFastIiEvPKT_iiPfi)
        /*008c*/ 	.word	0x00000000


	//----- nvinfo : EIATTR_REGCOUNT
	.align		4
.L_68:
        /*0090*/ 	.byte	0x04, 0x2f
        /*0092*/ 	.short	(.L_70 - .L_69)
	.align		4
.L_69:
        /*0094*/ 	.word	index@(_Z20createPartitionsFastIiEviiPKfiPiS2_S2_S1_PKiii)
        /*0098*/ 	.word	0x00000018


	//----- nvinfo : EIATTR_FRAME_SIZE
	.align		4
.L_70:
        /*009c*/ 	.byte	0x04, 0x11
        /*009e*/ 	.short	(.L_72 - .L_71)
	.align		4
.L_71:
        /*00a0*/ 	.word	index@(_Z20createPartitionsFastIiEviiPKfiPiS2_S2_S1_PKiii)
        /*00a4*/ 	.word	0x00000000


	//----- nvinfo : EIATTR_REGCOUNT
	.align		4
.L_72:
        /*00a8*/ 	.byte	0x04, 0x2f
        /*00aa*/ 	.short	(.L_74 - .L_73)
	.align		4
.L_73:
        /*00ac*/ 	.word	index@(_Z30fitPartitionsBatched_OptimizedIiEvPKT_PKiS4_PiPdS6_S5_PxS6_i)
        /*00b0*/ 	.word	0x00000025


	//----- nvinfo : EIATTR_FRAME_SIZE
	.align		4
.L_74:
        /*00b4*/ 	.byte	0x04, 0x11
        /*00b6*/ 	.short	(.L_76 - .L_75)
	.align		4
.L_75:
        /*00b8*/ 	.word	index@($__internal_13_$__cuda_sm20_div_rn_f64_full)
        /*00bc*/ 	.word	0x00000000


	//----- nvinfo : EIATTR_FRAME_SIZE
	.align		4
.L_76:
        /*00c0*/ 	.byte	0x04, 0x11
        /*00c2*/ 	.short	(.L_78 - .L_77)
	.align		4
.L_77:
        /*00c4*/ 	.word	index@(_Z30fitPartitionsBatched_OptimizedIiEvPKT_PKiS4_PiPdS6_S5_PxS6_i)
        /*00c8*/ 	.word	0x00000000


	//----- nvinfo : EIATTR_REGCOUNT
	.align		4
.L_78:
        /*00cc*/ 	.byte	0x04, 0x2f
        /*00ce*/ 	.short	(.L_80 - .L_79)
	.align		4
.L_79:
        /*00d0*/ 	.word	index@(_Z24wprocessPartitionsKernelIiEvPKT_PiS3_S3_PdS3_PxiPl)
        /*00d4*/ 	.word	0x0000001f


	//----- nvinfo : EIATTR_FRAME_SIZE
	.align		4
.L_80:
        /*00d8*/ 	.byte	0x04, 0x11
        /*00da*/ 	.short	(.L_82 - .L_81)
	.align		4
.L_81:
        /*00dc*/ 	.word	index@($__internal_12_$__cuda_sm20_div_rn_f64_full)
        /*00e0*/ 	.word	0x00000000


	//----- nvinfo : EIATTR_FRAME_SIZE
	.align		4
.L_82:
        /*00e4*/ 	.byte	0x04, 0x11
        /*00e6*/ 	.short	(.L_84 - .L_83)
	.align		4
.L_83:
        /*00e8*/ 	.word	index@(_Z24wprocessPartitionsKernelIiEvPKT_PiS3_S3_PdS3_PxiPl)
        /*00ec*/ 	.word	0x00000000


	//----- nvinfo : EIATTR_REGCOUNT
	.align		4
.L_84:
        /*00f0*/ 	.byte	0x04, 0x2f
        /*00f2*/ 	.short	(.L_86 - .L_85)
	.align		4
.L_85:
        /*00f4*/ 	.word	index@(_Z25packDeltasKernelOptimizedIiEvPKT_PKiS4_S4_PKdS4_PKliPj)
        /*00f8*/ 	.word	0x00000018


	//----- nvinfo : EIATTR_FRAME_SIZE
	.align		4
.L_86:
        /*00fc*/ 	.byte	0x04, 0x11
        /*00fe*/ 	.short	(.L_88 - .L_87)
	.align		4
.L_87:
        /*0100*/ 	.word	index@(_Z25packDeltasKernelOptimizedIiEvPKT_PKiS4_S4_PKdS4_PKliPj)
        /*0104*/ 	.word	0x00000000


	//----- nvinfo : EIATTR_REGCOUNT
	.align		4
.L_88:
        /*0108*/ 	.byte	0x04, 0x2f
        /*010a*/ 	.short	(.L_90 - .L_89)
	.align		4
.L_89:
        /*010c*/ 	.word	index@(_Z40decompressFullFile_OnTheFly_Optimized_V2IiEvPK14CompressedDataIT_EPS1_i)
        /*0110*/ 	.word	0x00000017


	//----- nvinfo : EIATTR_FRAME_SIZE
	.align		4
.L_90:
        /*0114*/ 	.byte	0x04, 0x11
        /*0116*/ 	.short	(.L_92 - .L_91)
	.align		4
.L_91:
        /*0118*/ 	.word	index@(_Z40decompressFullFile_OnTheFly_Optimized_V2IiEvPK14CompressedDataIT_EPS1_i)
        /*011c*/ 	.word	0x00000000


	//----- nvinfo : EIATTR_REGCOUNT
	.align		4
.L_92:
        /*0120*/ 	.byte	0x04, 0x2f
        /*0122*/ 	.short	(.L_94 - .L_93)
	.align		4
.L_93:
        /*0124*/ 	.word	index@(_Z21unpackAllDeltasKernelIiEvPKiS1_S1_S1_PKlPKjPxii)
        /*0128*/ 	.word	0x00000012


	//----- nvinfo : EIATTR_FRAME_SIZE
	.align		4
.L_94:
        /*012c*/ 	.byte	0x04, 0x11
        /*012e*/ 	.short	(.L_96 - .L_95)
	.align		4
.L_95:
        /*0130*/ 	.word	index@(_Z21unpackAllDeltasKernelIiEvPKiS1_S1_S1_PKlPKjPxii)
        /*0134*/ 	.word	0x00000000


	//----- nvinfo : EIATTR_REGCOUNT
	.align		4
.L_96:
        /*0138*/ 	.byte	0x04, 0x2f
        /*013a*/ 	.short	(.L_98 - .L_97)
	.align		4
.L_97:
        /*013c*/ 	.word	index@(_Z23analyzeDataVarianceFastIlEvPKT_iiPfi)
        /*0140*/ 	.word	0x00000020


	//----- nvinfo : EIATTR_FRAME_SIZE
	.align		4
.L_98:
        /*0144*/ 	.byte	0x04, 0x11
        /*0146*/ 	.short	(.L_100 - .L_99)
	.align		4
.L_99:
        /*0148*/ 	.word	index@($__internal_11_$__cuda_sm20_div_rn_f64_full)
        /*014c*/ 	.word	0x00000000


	//----- nvinfo : EIATTR_FRAME_SIZE
	.align		4
.L_100:
        /*0150*/ 	.byte	0x04, 0x11
        /*0152*/ 	.short	(.L_102 - .L_101)
	.align		4
.L_101:
        /*0154*/ 	.word	index@(_Z23analyzeDataVarianceFastIlEvPKT_iiPfi)
        /*0158*/ 	.word	0x00000000


	//----- nvinfo : EIATTR_REGCOUNT
	.align		4
.L_102:
        /*015c*/ 	.byte	0x04, 0x2f
        /*015e*/ 	.short	(.L_104 - .L_103)
	.align		4
.L_103:
        /*0160*/ 	.word	index@(_Z20createPartitionsFastIlEviiPKfiPiS2_S2_S1_PKiii)
        /*0164*/ 	.word	0x00000018


	//----- nvinfo : EIATTR_FRAME_SIZE
	.align		4
.L_104:
        /*0168*/ 	.byte	0x04, 0x11
        /*016a*/ 	.short	(.L_106 - .L_105)
	.align		4
.L_105:
        /*016c*/ 	.word	index@(_Z20createPartitionsFastIlEviiPKfiPiS2_S2_S1_PKiii)
        /*0170*/ 	.word	0x00000000


	//----- nvinfo : EIATTR_REGCOUNT
	.align		4
.L_106:
        /*0174*/ 	.byte	0x04, 0x2f
        /*0176*/ 	.short	(.L_108 - .L_107)
	.align		4
.L_107:
        /*0178*/ 	.word	index@(_Z30fitPartitionsBatched_OptimizedIlEvPKT_PKiS4_PiPdS6_S5_PxS6_i)
        /*017c*/ 	.word	0x00000025


	//----- nvinfo : EIATTR_FRAME_SIZE
	.align		4
.L_108:
        /*0180*/ 	.byte	0x04, 0x11
        /*0182*/ 	.short	(.L_110 - .L_109)
	.align		4
.L_109:
        /*0184*/ 	.word	index@($__internal_10_$__cuda_sm20_div_rn_f64_full)
        /*0188*/ 	.word	0x00000000


	//----- nvinfo : EIATTR_FRAME_SIZE
	.align		4
.L_110:
        /*018c*/ 	.byte	0x04, 0x11
        /*018e*/ 	.short	(.L_112 - .L_111)
	.align		4
.L_111:
        /*0190*/ 	.word	index@(_Z30fitPartitionsBatched_OptimizedIlEvPKT_PKiS4_PiPdS6_S5_PxS6_i)
        /*0194*/ 	.word	0x00000000


	//----- nvinfo : EIATTR_REGCOUNT
	.align		4
.L_112:
        /*0198*/ 	.byte	0x04, 0x2f
        /*019a*/ 	.short	(.L_114 - .L_113)
	.align		4
.L_113:
        /*019c*/ 	.word	index@(_Z24wprocessPartitionsKernelIlEvPKT_PiS3_S3_PdS3_PxiPl)
        /*01a0*/ 	.word	0x0000001f


	//----- nvinfo : EIATTR_FRAME_SIZE
	.align		4
.L_114:
        /*01a4*/ 	.byte	0x04, 0x11
        /*01a6*/ 	.short	(.L_116 - .L_115)
	.align		4
.L_115:
        /*01a8*/ 	.word	index@($__internal_9_$__cuda_sm20_div_rn_f64_full)
        /*01ac*/ 	.word	0x00000000


	//----- nvinfo : EIATTR_FRAME_SIZE
	.align		4
.L_116:
        /*01b0*/ 	.byte	0x04, 0x11
        /*01b2*/ 	.short	(.L_118 - .L_117)
	.align		4
.L_117:
        /*01b4*/ 	.word	index@(_Z24wprocessPartitionsKernelIlEvPKT_PiS3_S3_PdS3_PxiPl)
        /*01b8*/ 	.word	0x00000000


	//----- nvinfo : EIATTR_REGCOUNT
	.align		4
.L_118:
        /*01bc*/ 	.byte	0x04, 0x2f
        /*01be*/ 	.short	(.L_120 - .L_119)
	.align		4
.L_119:
        /*01c0*/ 	.word	index@(_Z25packDeltasKernelOptimizedIlEvPKT_PKiS4_S4_PKdS4_PKliPj)
        /*01c4*/ 	.word	0x00000018


	//----- nvinfo : EIATTR_FRAME_SIZE
	.align		4
.L_120:
        /*01c8*/ 	.byte	0x04, 0x11
        /*01ca*/ 	.short	(.L_122 - .L_121)
	.align		4
.L_121:
        /*01cc*/ 	.word	index@(_Z25packDeltasKernelOptimizedIlEvPKT_PKiS4_S4_PKdS4_PKliPj)
        /*01d0*/ 	.word	0x00000000


	//----- nvinfo : EIATTR_REGCOUNT
	.align		4
.L_122:
        /*01d4*/ 	.byte	0x04, 0x2f
        /*01d6*/ 	.short	(.L_124 - .L_123)
	.align		4
.L_123:
        /*01d8*/ 	.word	index@(_Z40decompressFullFile_OnTheFly_Optimized_V2IlEvPK14CompressedDataIT_EPS1_i)
        /*01dc*/ 	.word	0x00000015


	//----- nvinfo : EIATTR_FRAME_SIZE
	.align		4
.L_124:
        /*01e0*/ 	.byte	0x04, 0x11
        /*01e2*/ 	.short	(.L_126 - .L_125)
	.align		4
.L_125:
        /*01e4*/ 	.word	index@(_Z40decompressFullFile_OnTheFly_Optimized_V2IlEvPK14CompressedDataIT_EPS1_i)
        /*01e8*/ 	.word	0x00000000


	//----- nvinfo : EIATTR_REGCOUNT
	.align		4
.L_126:
        /*01ec*/ 	.byte	0x04, 0x2f
        /*01ee*/ 	.short	(.L_128 - .L_127)
	.align		4
.L_127:
        /*01f0*/ 	.word	index@(_Z21unpackAllDeltasKernelIlEvPKiS1_S1_S1_PKlPKjPxii)
        /*01f4*/ 	.word	0x00000012


	//----- nvinfo : EIATTR_FRAME_SIZE
	.align		4
.L_128:
        /*01f8*/ 	.byte	0x04, 0x11
        /*01fa*/ 	.short	(.L_130 - .L_129)
	.align		4
.L_129:
        /*01fc*/ 	.word	index@(_Z21unpackAllDeltasKernelIlEvPKiS1_S1_S1_PKlPKjPxii)
        /*0200*/ 	.word	0x00000000


	//----- nvinfo : EIATTR_REGCOUNT
	.align		4
.L_130:
        /*0204*/ 	.byte	0x04, 0x2f
        /*0206*/ 	.short	(.L_132 - .L_131)
	.align		4
.L_131:
        /*0208*/ 	.word	index@(_Z23analyzeDataVarianceFastIxEvPKT_iiPfi)
        /*020c*/ 	.word	0x00000020


	//----- nvinfo : EIATTR_FRAME_SIZE
	.align		4
.L_132:
        /*0210*/ 	.byte	0x04, 0x11
        /*0212*/ 	.short	(.L_134 - .L_133)
	.align		4
.L_133:
        /*0214*/ 	.word	index@($__internal_8_$__cuda_sm20_div_rn_f64_full)
        /*0218*/ 	.word	0x00000000


	//----- nvinfo : EIATTR_FRAME_SIZE
	.align		4
.L_134:
        /*021c*/ 	.byte	0x04, 0x11
        /*021e*/ 	.short	(.L_136 - .L_135)
	.align		4
.L_135:
        /*0220*/ 	.word	index@(_Z23analyzeDataVarianceFastIxEvPKT_iiPfi)
        /*0224*/ 	.word	0x00000000


	//----- nvinfo : EIATTR_REGCOUNT
	.align		4
.L_136:
        /*0228*/ 	.byte	0x04, 0x2f
        /*022a*/ 	.short	(.L_138 - .L_137)
	.align		4
.L_137:
        /*022c*/ 	.word	index@(_Z20createPartitionsFastIxEviiPKfiPiS2_S2_S1_PKiii)
        /*0230*/ 	.word	0x00000018


	//----- nvinfo : EIATTR_FRAME_SIZE
	.align		4
.L_138:
        /*0234*/ 	.byte	0x04, 0x11
        /*0236*/ 	.short	(.L_140 - .L_139)
	.align		4
.L_139:
        /*0238*/ 	.word	index@(_Z20createPartitionsFastIxEviiPKfiPiS2_S2_S1_PKiii)
        /*023c*/ 	.word	0x00000000


	//----- nvinfo : EIATTR_REGCOUNT
	.align		4
.L_140:
        /*0240*/ 	.byte	0x04, 0x2f
        /*0242*/ 	.short	(.L_142 - .L_141)
	.align		4
.L_141:
        /*0244*/ 	.word	index@(_Z30fitPartitionsBatched_OptimizedIxEvPKT_PKiS4_PiPdS6_S5_PxS6_i)
        /*0248*/ 	.word	0x00000025


	//----- nvinfo : EIATTR_FRAME_SIZE
	.align		4
.L_142:
        /*024c*/ 	.byte	0x04, 0x11
        /*024e*/ 	.short	(.L_144 - .L_143)
	.align		4
.L_143:
        /*0250*/ 	.word	index@($__internal_7_$__cuda_sm20_div_rn_f64_full)
        /*0254*/ 	.word	0x00000000


	//----- nvinfo : EIATTR_FRAME_SIZE
	.align		4
.L_144:
        /*0258*/ 	.byte	0x04, 0x11
        /*025a*/ 	.short	(.L_146 - .L_145)
	.align		4
.L_145:
        /*025c*/ 	.word	index@(_Z30fitPartitionsBatched_OptimizedIxEvPKT_PKiS4_PiPdS6_S5_PxS6_i)
        /*0260*/ 	.word	0x00000000


	//----- nvinfo : EIATTR_REGCOUNT
	.align		4
.L_146:
        /*0264*/ 	.byte	0x04, 0x2f
        /*0266*/ 	.short	(.L_148 - .L_147)
	.align		4
.L_147:
        /*0268*/ 	.word	index@(_Z24wprocessPartitionsKernelIxEvPKT_PiS3_S3_PdS3_PxiPl)
        /*026c*/ 	.word	0x0000001f


	//----- nvinfo : EIATTR_FRAME_SIZE
	.align		4
.L_148:
        /*0270*/ 	.byte	0x04, 0x11
        /*0272*/ 	.short	(.L_150 - .L_149)
	.align		4
.L_149:
        /*0274*/ 	.word	index@($__internal_6_$__cuda_sm20_div_rn_f64_full)
        /*0278*/ 	.word	0x00000000


	//----- nvinfo : EIATTR_FRAME_SIZE
	.align		4
.L_150:
        /*027c*/ 	.byte	0x04, 0x11
        /*027e*/ 	.short	(.L_152 - .L_151)
	.align		4
.L_151:
        /*0280*/ 	.word	index@(_Z24wprocessPartitionsKernelIxEvPKT_PiS3_S3_PdS3_PxiPl)
        /*0284*/ 	.word	0x00000000


	//----- nvinfo : EIATTR_REGCOUNT
	.align		4
.L_152:
        /*0288*/ 	.byte	0x04, 0x2f
        /*028a*/ 	.short	(.L_154 - .L_153)
	.align		4
.L_153:
        /*028c*/ 	.word	index@(_Z25packDeltasKernelOptimizedIxEvPKT_PKiS4_S4_PKdS4_PKliPj)
        /*0290*/ 	.word	0x00000018


	//----- nvinfo : EIATTR_FRAME_SIZE
	.align		4
.L_154:
        /*0294*/ 	.byte	0x04, 0x11
        /*0296*/ 	.short	(.L_156 - .L_155)
	.align		4
.L_155:
        /*0298*/ 	.word	index@(_Z25packDeltasKernelOptimizedIxEvPKT_PKiS4_S4_PKdS4_PKliPj)
        /*029c*/ 	.word	0x00000000


	//----- nvinfo : EIATTR_REGCOUNT
	.align		4
.L_156:
        /*02a0*/ 	.byte	0x04, 0x2f
        /*02a2*/ 	.short	(.L_158 - .L_157)
	.align		4
.L_157:
        /*02a4*/ 	.word	index@(_Z40decompressFullFile_OnTheFly_Optimized_V2IxEvPK14CompressedDataIT_EPS1_i)
        /*02a8*/ 	.word	0x00000015


	//----- nvinfo : EIATTR_FRAME_SIZE
	.align		4
.L_158:
        /*02ac*/ 	.byte	0x04, 0x11
        /*02ae*/ 	.short	(.L_160 - .L_159)
	.align		4
.L_159:
        /*02b0*/ 	.word	index@(_Z40decompressFullFile_OnTheFly_Optimized_V2IxEvPK14CompressedDataIT_EPS1_i)
        /*02b4*/ 	.word	0x00000000


	//----- nvinfo : EIATTR_REGCOUNT
	.align		4
.L_160:
        /*02b8*/ 	.byte	0x04, 0x2f
        /*02ba*/ 	.short	(.L_162 - .L_161)
	.align		4
.L_161:
        /*02bc*/ 	.word	index@(_Z21unpackAllDeltasKernelIxEvPKiS1_S1_S1_PKlPKjPxii)
        /*02c0*/ 	.word	0x00000012


	//----- nvinfo : EIATTR_FRAME_SIZE
	.align		4
.L_162:
        /*02c4*/ 	.byte	0x04, 0x11
        /*02c6*/ 	.short	(.L_164 - .L_163)
	.align		4
.L_163:
        /*02c8*/ 	.word	index@(_Z21unpackAllDeltasKernelIxEvPKiS1_S1_S1_PKlPKjPxii)
        /*02cc*/ 	.word	0x00000000


	//----- nvinfo : EIATTR_REGCOUNT
	.align		4
.L_164:
        /*02d0*/ 	.byte	0x04, 0x2f
        /*02d2*/ 	.short	(.L_166 - .L_165)
	.align		4
.L_165:
        /*02d4*/ 	.word	index@(_Z23analyzeDataVarianceFastIyEvPKT_iiPfi)
        /*02d8*/ 	.word	0x00000020


	//----- nvinfo : EIATTR_FRAME_SIZE
	.align		4
.L_166:
        /*02dc*/ 	.byte	0x04, 0x11
        /*02de*/ 	.short	(.L_168 - .L_167)
	.align		4
.L_167:
        /*02e0*/ 	.word	index@($__internal_5_$__cuda_sm20_div_rn_f64_full)
        /*02e4*/ 	.word	0x00000000


	//----- nvinfo : EIATTR_FRAME_SIZE
	.align		4
.L_168:
        /*02e8*/ 	.byte	0x04, 0x11
        /*02ea*/ 	.short	(.L_170 - .L_169)
	.align		4
.L_169:
        /*02ec*/ 	.word	index@(_Z23analyzeDataVarianceFastIyEvPKT_iiPfi)
        /*02f0*/ 	.word	0x00000000


	//----- nvinfo : EIATTR_REGCOUNT
	.align		4
.L_170:
        /*02f4*/ 	.byte	0x04, 0x2f
        /*02f6*/ 	.short	(.L_172 - .L_171)
	.align		4
.L_171:
        /*02f8*/ 	.word	index@(_Z20createPartitionsFastIyEviiPKfiPiS2_S2_S1_PKiii)
        /*02fc*/ 	.word	0x00000018


	//----- nvinfo : EIATTR_FRAME_SIZE
	.align		4
.L_172:
        /*0300*/ 	.byte	0x04, 0x11
        /*0302*/ 	.short	(.L_174 - .L_173)
	.align		4
.L_173:
        /*0304*/ 	.word	index@(_Z20createPartitionsFastIyEviiPKfiPiS2_S2_S1_PKiii)
        /*0308*/ 	.word	0x00000000


	//----- nvinfo : EIATTR_REGCOUNT
	.align		4
.L_174:
        /*030c*/ 	.byte	0x04, 0x2f
        /*030e*/ 	.short	(.L_176 - .L_175)
	.align		4
.L_175:
        /*0310*/ 	.word	index@(_Z30fitPartitionsBatched_OptimizedIyEvPKT_PKiS4_PiPdS6_S5_PxS6_i)
        /*0314*/ 	.word	0x00000025


	//----- nvinfo : EIATTR_FRAME_SIZE
	.align		4
.L_176:
        /*0318*/ 	.byte	0x04, 0x11
        /*031a*/ 	.short	(.L_178 - .L_177)
	.align		4
.L_177:
        /*031c*/ 	.word	index@($__internal_4_$__cuda_sm20_div_rn_f64_full)
        /*0320*/ 	.word	0x00000000


	//----- nvinfo : EIATTR_FRAME_SIZE
	.align		4
.L_178:
        /*0324*/ 	.byte	0x04, 0x11
        /*0326*/ 	.short	(.L_180 - .L_179)
	.align		4
.L_179:
        /*0328*/ 	.word	index@(_Z30fitPartitionsBatched_OptimizedIyEvPKT_PKiS4_PiPdS6_S5_PxS6_i)
        /*032c*/ 	.word	0x00000000


	//----- nvinfo : EIATTR_REGCOUNT
	.align		4
.L_180:
        /*0330*/ 	.byte	0x04, 0x2f
        /*0332*/ 	.short	(.L_182 - .L_181)
	.align		4
.L_181:
        /*0334*/ 	.word	index@(_Z24wprocessPartitionsKernelIyEvPKT_PiS3_S3_PdS3_PxiPl)
        /*0338*/ 	.word	0x0000001e


	//----- nvinfo : EIATTR_FRAME_SIZE
	.align		4
.L_182:
        /*033c*/ 	.byte	0x04, 0x11
        /*033e*/ 	.short	(.L_184 - .L_183)
	.align		4
.L_183:
        /*0340*/ 	.word	index@($__internal_3_$__cuda_sm20_div_rn_f64_full)
        /*0344*/ 	.word	0x00000000


	//----- nvinfo : EIATTR_FRAME_SIZE
	.align		4
.L_184:
        /*0348*/ 	.byte	0x04, 0x11
        /*034a*/ 	.short	(.L_186 - .L_185)
	.align		4
.L_185:
        /*034c*/ 	.word	index@(_Z24wprocessPartitionsKernelIyEvPKT_PiS3_S3_PdS3_PxiPl)
        /*0350*/ 	.word	0x00000000


	//----- nvinfo : EIATTR_REGCOUNT
	.align		4
.L_186:
        /*0354*/ 	.byte	0x04, 0x2f
        /*0356*/ 	.short	(.L_188 - .L_187)
	.align		4
.L_187:
        /*0358*/ 	.word	index@(_Z25packDeltasKernelOptimizedIyEvPKT_PKiS4_S4_PKdS4_PKliPj)
        /*035c*/ 	.word	0x00000018


	//----- nvinfo : EIATTR_FRAME_SIZE
	.align		4
.L_188:
        /*0360*/ 	.byte	0x04, 0x11
        /*0362*/ 	.short	(.L_190 - .L_189)
	.align		4
.L_189:
        /*0364*/ 	.word	index@(_Z25packDeltasKernelOptimizedIyEvPKT_PKiS4_S4_PKdS4_PKliPj)
        /*0368*/ 	.word	0x00000000


	//----- nvinfo : EIATTR_REGCOUNT
	.align		4
.L_190:
        /*036c*/ 	.byte	0x04, 0x2f
        /*036e*/ 	.short	(.L_192 - .L_191)
	.align		4
.L_191:
        /*0370*/ 	.word	index@(_Z40decompressFullFile_OnTheFly_Optimized_V2IyEvPK14CompressedDataIT_EPS1_i)
        /*0374*/ 	.word	0x00000015


	//----- nvinfo : EIATTR_FRAME_SIZE
	.align		4
.L_192:
        /*0378*/ 	.byte	0x04, 0x11
        /*037a*/ 	.short	(.L_194 - .L_193)
	.align		4
.L_193:
        /*037c*/ 	.word	index@(_Z40decompressFullFile_OnTheFly_Optimized_V2IyEvPK14CompressedDataIT_EPS1_i)
        /*0380*/ 	.word	0x00000000


	//----- nvinfo : EIATTR_REGCOUNT
	.align		4
.L_194:
        /*0384*/ 	.byte	0x04, 0x2f
        /*0386*/ 	.short	(.L_196 - .L_195)
	.align		4
.L_195:
        /*0388*/ 	.word	index@(_Z21unpackAllDeltasKernelIyEvPKiS1_S1_S1_PKlPKjPxii)
        /*038c*/ 	.word	0x00000012


	//----- nvinfo : EIATTR_FRAME_SIZE
	.align		4
.L_196:
        /*0390*/ 	.byte	0x04, 0x11
        /*0392*/ 	.short	(.L_198 - .L_197)
	.align		4
.L_197:
        /*0394*/ 	.word	index@(_Z21unpackAllDeltasKernelIyEvPKiS1_S1_S1_PKlPKjPxii)
        /*0398*/ 	.word	0x00000000


	//----- nvinfo : EIATTR_REGCOUNT
	.align		4
.L_198:
        /*039c*/ 	.byte	0x04, 0x2f
        /*039e*/ 	.short	(.L_200 - .L_199)
	.align		4
.L_199:
        /*03a0*/ 	.word	index@(_Z23analyzeDataVarianceFastIjEvPKT_iiPfi)
        /*03a4*/ 	.word	0x00000020


	//----- nvinfo : EIATTR_FRAME_SIZE
	.align		4
.L_200:
        /*03a8*/ 	.byte	0x04, 0x11
        /*03aa*/ 	.short	(.L_202 - .L_201)
	.align		4
.L_201:
        /*03ac*/ 	.word	index@($__internal_2_$__cuda_sm20_div_rn_f64_full)
        /*03b0*/ 	.word	0x00000000


	//----- nvinfo : EIATTR_FRAME_SIZE
	.align		4
.L_202:
        /*03b4*/ 	.byte	0x04, 0x11
        /*03b6*/ 	.short	(.L_204 - .L_203)
	.align		4
.L_203:
        /*03b8*/ 	.word	index@(_Z23analyzeDataVarianceFastIjEvPKT_iiPfi)
        /*03bc*/ 	.word	0x00000000


	//----- nvinfo : EIATTR_REGCOUNT
	.align		4
.L_204:
        /*03c0*/ 	.byte	0x04, 0x2f
        /*03c2*/ 	.short	(.L_206 - .L_205)
	.align		4
.L_205:
        /*03c4*/ 	.word	index@(_Z20createPartitionsFastIjEviiPKfiPiS2_S2_S1_PKiii)
        /*03c8*/ 	.word	0x00000018


	//----- nvinfo : EIATTR_FRAME_SIZE
	.align		4
.L_206:
        /*03cc*/ 	.byte	0x04, 0x11
        /*03ce*/ 	.short	(.L_208 - .L_207)
	.align		4
.L_207:
        /*03d0*/ 	.word	index@(_Z20createPartitionsFastIjEviiPKfiPiS2_S2_S1_PKiii)
        /*03d4*/ 	.word	0x00000000


	//----- nvinfo : EIATTR_REGCOUNT
	.align		4
.L_208:
        /*03d8*/ 	.byte	0x04, 0x2f
        /*03da*/ 	.short	(.L_210 - .L_209)
	.align		4
.L_209:
        /*03dc*/ 	.word	index@(_Z30fitPartitionsBatched_OptimizedIjEvPKT_PKiS4_PiPdS6_S5_PxS6_i)
        /*03e0*/ 	.word	0x00000025


	//----- nvinfo : EIATTR_FRAME_SIZE
	.align		4
.L_210:
        /*03e4*/ 	.byte	0x04, 0x11
        /*03e6*/ 	.short	(.L_212 - .L_211)
	.align		4
.L_211:
        /*03e8*/ 	.word	index@($__internal_1_$__cuda_sm20_div_rn_f64_full)
        /*03ec*/ 	.word	0x00000000


	//----- nvinfo : EIATTR_FRAME_SIZE
	.align		4
.L_212:
        /*03f0*/ 	.byte	0x04, 0x11
        /*03f2*/ 	.short	(.L_214 - .L_213)
	.align		4
.L_213:
        /*03f4*/ 	.word	index@(_Z30fitPartitionsBatched_OptimizedIjEvPKT_PKiS4_PiPdS6_S5_PxS6_i)
        /*03f8*/ 	.word	0x00000000


	//----- nvinfo : EIATTR_REGCOUNT
	.align		4
.L_214:
        /*03fc*/ 	.byte	0x04, 0x2f
        /*03fe*/ 	.short	(.L_216 - .L_215)
	.align		4
.L_215:
        /*0400*/ 	.word	index@(_Z24wprocessPartitionsKernelIjEvPKT_PiS3_S3_PdS3_PxiPl)
        /*0404*/ 	.word	0x0000001f


	//----- nvinfo : EIATTR_FRAME_SIZE
	.align		4
.L_216:
        /*0408*/ 	.byte	0x04, 0x11
        /*040a*/ 	.short	(.L_218 - .L_217)
	.align		4
.L_217:
        /*040c*/ 	.word	index@($__internal_0_$__cuda_sm20_div_rn_f64_full)
        /*0410*/ 	.word	0x00000000


	//----- nvinfo : EIATTR_FRAME_SIZE
	.align		4
.L_218:
        /*0414*/ 	.byte	0x04, 0x11
        /*0416*/ 	.short	(.L_220 - .L_219)
	.align		4
.L_219:
        /*0418*/ 	.word	index@(_Z24wprocessPartitionsKernelIjEvPKT_PiS3_S3_PdS3_PxiPl)
        /*041c*/ 	.word	0x00000000


	//----- nvinfo : EIATTR_REGCOUNT
	.align		4
.L_220:
        /*0420*/ 	.byte	0x04, 0x2f
        /*0422*/ 	.short	(.L_222 - .L_221)
	.align		4
.L_221:
        /*0424*/ 	.word	index@(_Z25packDeltasKernelOptimizedIjEvPKT_PKiS4_S4_PKdS4_PKliPj)
        /*0428*/ 	.word	0x00000018


	//----- nvinfo : EIATTR_FRAME_SIZE
	.align		4
.L_222:
        /*042c*/ 	.byte	0x04, 0x11
        /*042e*/ 	.short	(.L_224 - .L_223)
	.align		4
.L_223:
        /*0430*/ 	.word	index@(_Z25packDeltasKernelOptimizedIjEvPKT_PKiS4_S4_PKdS4_PKliPj)
        /*0434*/ 	.word	0x00000000


	//----- nvinfo : EIATTR_REGCOUNT
	.align		4
.L_224:
        /*0438*/ 	.byte	0x04, 0x2f
        /*043a*/ 	.short	(.L_226 - .L_225)
	.align		4
.L_225:
        /*043c*/ 	.word	index@(_Z40decompressFullFile_OnTheFly_Optimized_V2IjEvPK14CompressedDataIT_EPS1_i)
        /*0440*/ 	.word	0x00000017


	//----- nvinfo : EIATTR_FRAME_SIZE
	.align		4
.L_226:
        /*0444*/ 	.byte	0x04, 0x11
        /*0446*/ 	.short	(.L_228 - .L_227)
	.align		4
.L_227:
        /*0448*/ 	.word	index@(_Z40decompressFullFile_OnTheFly_Optimized_V2IjEvPK14CompressedDataIT_EPS1_i)
        /*044c*/ 	.word	0x00000000


	//----- nvinfo : EIATTR_REGCOUNT
	.align		4
.L_228:
        /*0450*/ 	.byte	0x04, 0x2f
        /*0452*/ 	.short	(.L_230 - .L_229)
	.align		4
.L_229:
        /*0454*/ 	.word	index@(_Z21unpackAllDeltasKernelIjEvPKiS1_S1_S1_PKlPKjPxii)
        /*0458*/ 	.word	0x00000012


	//----- nvinfo : EIATTR_FRAME_SIZE
	.align		4
.L_230:
        /*045c*/ 	.byte	0x04, 0x11
        /*045e*/ 	.short	(.L_232 - .L_231)
	.align		4
.L_231:
        /*0460*/ 	.word	index@(_Z21unpackAllDeltasKernelIjEvPKiS1_S1_S1_PKlPKjPxii)
        /*0464*/ 	.word	0x00000000


	//----- nvinfo : EIATTR_REGCOUNT
	.align		4
.L_232:
        /*0468*/ 	.byte	0x04, 0x2f
        /*046a*/ 	.short	(.L_234 - .L_233)
	.align		4
.L_233:
        /*046c*/ 	.word	index@(_ZN3cub18CUB_300001_SM_10006detail11EmptyKernelIvEEvv)
        /*0470*/ 	.word	0x00000004


	//----- nvinfo : EIATTR_FRAME_SIZE
	.align		4
.L_234:
        /*0474*/ 	.byte	0x04, 0x11
        /*0476*/ 	.short	(.L_236 - .L_235)
	.align		4
.L_235:
        /*0478*/ 	.word	index@(_ZN3cub18CUB_300001_SM_10006detail11EmptyKernelIvEEvv)
        /*047c*/ 	.word	0x00000000


	//----- nvinfo : EIATTR_REGCOUNT
	.align		4
.L_236:
        /*0480*/ 	.byte	0x04, 0x2f
        /*0482*/ 	.short	(.L_238 - .L_237)
	.align		4
.L_237:
        /*0484*/ 	.word	index@(_ZN3cub18CUB_300001_SM_10006detail10radix_sort31DeviceRadixSortSingleTileKernelINS1_5radix10policy_hubIfNS0_8NullTypeEyE10Policy1000ELNS0_9SortOrderE0EfS6_yNS1_21identity_decomposer_tEEEvPKT1_PSB_PKT2_PSF_T3_iiT4_)
        /*0488*/ 	.word	0x0000007f


	//----- nvinfo : EIATTR_FRAME_SIZE
	.align		4
.L_238:
        /*048c*/ 	.byte	0x04, 0x11
        /*048e*/ 	.short	(.L_240 - .L_239)
	.align		4
.L_239:
        /*0490*/ 	.word	index@(_ZN3cub18CUB_300001_SM_10006detail10radix_sort31DeviceRadixSortSingleTileKernelINS1_5radix10policy_hubIfNS0_8NullTypeEyE10Policy1000ELNS0_9SortOrderE0EfS6_yNS1_21identity_decomposer_tEEEvPKT1_PSB_PKT2_PSF_T3_iiT4_)
        /*0494*/ 	.word	0x00000000


	//----- nvinfo : EIATTR_REGCOUNT
	.align		4
.L_240:
        /*0498*/ 	.byte	0x04, 0x2f
        /*049a*/ 	.short	(.L_242 - .L_241)
	.align		4
.L_241:
        /*049c*/ 	.word	index@(_ZN3cub18CUB_300001_SM_10006detail10radix_sort30DeviceRadixSortHistogramKernelINS1_5radix10policy_hubIfNS0_8NullTypeEyE10Policy1000ELNS0_9SortOrderE0EfyNS1_21identity_decomposer_tEEEvPT2_PKT1_SB_iiT3_)
        /*04a0*/ 	.word	0x00000020


	//----- nvinfo : EIATTR_FRAME_SIZE
	.align		4
.L_242:
        /*04a4*/ 	.byte	0x04, 0x11
        /*04a6*/ 	.short	(.L_244 - .L_243)
	.align		4
.L_243:
        /*04a8*/ 	.word	index@(_ZN3cub18CUB_300001_SM_10006detail10radix_sort30DeviceRadixSortHistogramKernelINS1_5radix10policy_hubIfNS0_8NullTypeEyE10Policy1000ELNS0_9SortOrderE0EfyNS1_21identity_decomposer_tEEEvPT2_PKT1_SB_iiT3_)
        /*04ac*/ 	.word	0x00000000


	//----- nvinfo : EIATTR_REGCOUNT
	.align		4
.L_244:
        /*04b0*/ 	.byte	0x04, 0x2f
        /*04b2*/ 	.short	(.L_246 - .L_245)
	.align		4
.L_245:
        /*04b4*/ 	.word	index@(_ZN3cub18CUB_300001_SM_10006detail10radix_sort33DeviceRadixSortExclusiveSumKernelINS1_5radix10policy_hubIfNS0_8NullTypeEyE10Policy1000EyEEvPT0_)
        /*04b8*/ 	.word	0x00000020


	//----- nvinfo : EIATTR_FRAME_SIZE
	.align		4
.L_246:
        /*04bc*/ 	.byte	0x04, 0x11
        /*04be*/ 	.short	(.L_248 - .L_247)
	.align		4
.L_247:
        /*04c0*/ 	.word	index@(_ZN3cub18CUB_300001_SM_10006detail10radix_sort33DeviceRadixSortExclusiveSumKernelINS1_5radix10policy_hubIfNS0_8NullTypeEyE10Policy1000EyEEvPT0_)
        /*04c4*/ 	.word	0x00000000


	//----- nvinfo : EIATTR_REGCOUNT
	.align		4
.L_248:
        /*04c8*/ 	.byte	0x04, 0x2f
        /*04ca*/ 	.short	(.L_250 - .L_249)
	.align		4
.L_249:
        /*04cc*/ 	.word	index@(_ZN3cub18CUB_300001_SM_10006detail10radix_sort29DeviceRadixSortOnesweepKernelINS1_5radix10policy_hubIfNS0_8NullTypeEyE10Policy1000ELNS0_9SortOrderE0EfS6_yiiNS1_21identity_decomposer_tEEEvPT5_SC_PT3_PKSD_PT1_PKSH_PT2_PKSL_T4_iiT6_)
        /*04d0*/ 	.word	0x00000038


	//----- nvinfo : EIATTR_FRAME_SIZE
	.align		4
.L_250:
        /*04d4*/ 	.byte	0x04, 0x11
        /*04d6*/ 	.short	(.L_252 - .L_251)
	.align		4
.L_251:
        /*04d8*/ 	.word	index@(_ZN3cub18CUB_300001_SM_10006detail10radix_sort29DeviceRadixSortOnesweepKernelINS1_5radix10policy_hubIfNS0_8NullTypeEyE10Policy1000ELNS0_9SortOrderE0EfS6_yiiNS1_21identity_decomposer_tEEEvPT5_SC_PT3_PKSD_PT1_PKSH_PT2_PKSL_T4_iiT6_)
        /*04dc*/ 	.word	0x00000000


	//----- nvinfo : EIATTR_REGCOUNT
	.align		4
.L_252:
        /*04e0*/ 	.byte	0x04, 0x2f
        /*04e2*/ 	.short	(.L_254 - .L_253)
	.align		4
.L_253:
        /*04e4*/ 	.word	index@(_ZN3cub18CUB_300001_SM_10006detail10radix_sort31DeviceRadixSortSingleTileKernelINS1_5radix10policy_hubIiiyE10Policy1000ELNS0_9SortOrderE0EiiyNS1_21identity_decomposer_tEEEvPKT1_PSA_PKT2_PSE_T3_iiT4_)
        /*04e8*/ 	.word	0x00000099


	//----- nvinfo : EIATTR_FRAME_SIZE
	.align		4
.L_254:
        /*04ec*/ 	.byte	0x04, 0x11
        /*04ee*/ 	.short	(.L_256 - .L_255)
	.align		4
.L_255:
        /*04f0*/ 	.word	index@(_ZN3cub18CUB_300001_SM_10006detail10radix_sort31DeviceRadixSortSingleTileKernelINS1_5radix10policy_hubIiiyE10Policy1000ELNS0_9SortOrderE0EiiyNS1_21identity_decomposer_tEEEvPKT1_PSA_PKT2_PSE_T3_iiT4_)
        /*04f4*/ 	.word	0x00000000


	//----- nvinfo : EIATTR_REGCOUNT
	.align		4
.L_256:
        /*04f8*/ 	.byte	0x04, 0x2f
        /*04fa*/ 	.short	(.L_258 - .L_257)
	.align		4
.L_257:
        /*04fc*/ 	.word	index@(_ZN3cub18CUB_300001_SM_10006detail10radix_sort30DeviceRadixSortHistogramKernelINS1_5radix10policy_hubIiiyE10Policy1000ELNS0_9SortOrderE0EiyNS1_21identity_decomposer_tEEEvPT2_PKT1_SA_iiT3_)
        /*0500*/ 	.word	0x00000020


	//----- nvinfo : EIATTR_FRAME_SIZE
	.align		4
.L_258:
        /*0504*/ 	.byte	0x04, 0x11
        /*0506*/ 	.short	(.L_260 - .L_259)
	.align		4
.L_259:
        /*0508*/ 	.word	index@(_ZN3cub18CUB_300001_SM_10006detail10radix_sort30DeviceRadixSortHistogramKernelINS1_5radix10policy_hubIiiyE10Policy1000ELNS0_9SortOrderE0EiyNS1_21identity_decomposer_tEEEvPT2_PKT1_SA_iiT3_)
        /*050c*/ 	.word	0x00000000


	//----- nvinfo : EIATTR_REGCOUNT
	.align		4
.L_260:
        /*0510*/ 	.byte	0x04, 0x2f
        /*0512*/ 	.short	(.L_262 - .L_261)
	.align		4
.L_261:
        /*0514*/ 	.word	index@(_ZN3cub18CUB_300001_SM_10006detail10radix_sort33DeviceRadixSortExclusiveSumKernelINS1_5radix10policy_hubIiiyE10Policy1000EyEEvPT0_)
        /*0518*/ 	.word	0x00000020


	//----- nvinfo : EIATTR_FRAME_SIZE
	.align		4
.L_262:
        /*051c*/ 	.byte	0x04, 0x11
        /*051e*/ 	.short	(.L_264 - .L_263)
	.align		4
.L_263:
        /*0520*/ 	.word	index@(_ZN3cub18CUB_300001_SM_10006detail10radix_sort33DeviceRadixSortExclusiveSumKernelINS1_5radix10policy_hubIiiyE10Policy1000EyEEvPT0_)
        /*0524*/ 	.word	0x00000000


	//----- nvinfo : EIATTR_REGCOUNT
	.align		4
.L_264:
        /*0528*/ 	.byte	0x04, 0x2f
        /*052a*/ 	.short	(.L_266 - .L_265)
	.align		4
.L_265:
        /*052c*/ 	.word	index@(_ZN3cub18CUB_300001_SM_10006detail10radix_sort29DeviceRadixSortOnesweepKernelINS1_5radix10policy_hubIiiyE10Policy1000ELNS0_9SortOrderE0EiiyiiNS1_21identity_decomposer_tEEEvPT5_SB_PT3_PKSC_PT1_PKSG_PT2_PKSK_T4_iiT6_)
        /*0530*/ 	.word	0x00000049


	//----- nvinfo : EIATTR_FRAME_SIZE
	.align		4
.L_266:
        /*0534*/ 	.byte	0x04, 0x11
        /*0536*/ 	.short	(.L_268 - .L_267)
	.align		4
.L_267:
        /*0538*/ 	.word	index@(_ZN3cub18CUB_300001_SM_10006detail10radix_sort29DeviceRadixSortOnesweepKernelINS1_5radix10policy_hubIiiyE10Policy1000ELNS0_9SortOrderE0EiiyiiNS1_21identity_decomposer_tEEEvPT5_SB_PT3_PKSC_PT1_PKSG_PT2_PKSK_T4_iiT6_)
        /*053c*/ 	.word	0x00000000


	//----- nvinfo : EIATTR_MIN_STACK_SIZE
	.align		4
.L_268:
        /*0540*/ 	.byte	0x04, 0x12
        /*0542*/ 	.short	(.L_270 - .L_269)
	.align		4
.L_269:
        /*0544*/ 	.word	index@(_ZN3cub18CUB_300001_SM_10006detail10radix_sort29DeviceRadixSortOnesweepKernelINS1_5radix10policy_hubIiiyE10Policy1000ELNS0_9SortOrderE0EiiyiiNS1_21identity_decomposer_tEEEvPT5_SB_PT3_PKSC_PT1_PKSG_PT2_PKSK_T4_iiT6_)
        /*0548*/ 	.word	0x00000000


	//----- nvinfo : EIATTR_MIN_STACK_SIZE
	.align		4
.L_270:
        /*054c*/ 	.byte	0x04, 0x12
        /*054e*/ 	.short	(.L_272 - .L_271)
	.align		4
.L_271:
        /*0550*/ 	.word	index@(_ZN3cub18CUB_300001_SM_10006detail10radix_sort33DeviceRadixSortExclusiveSumKernelINS1_5radix10policy_hubIiiyE10Policy1000EyEEvPT0_)
        /*0554*/ 	.word	0x00000000


	//----- nvinfo : EIATTR_MIN_STACK_SIZE
	.align		4
.L_272:
        /*0558*/ 	.byte	0x04, 0x12
        /*055a*/ 	.short	(.L_274 - .L_273)
	.align		4
.L_273:
        /*055c*/ 	.word	index@(_ZN3cub18CUB_300001_SM_10006detail10radix_sort30DeviceRadixSortHistogramKernelINS1_5radix10policy_hubIiiyE10Policy1000ELNS0_9SortOrderE0EiyNS1_21identity_decomposer_tEEEvPT2_PKT1_SA_iiT3_)
        /*0560*/ 	.word	0x00000000


	//----- nvinfo : EIATTR_MIN_STACK_SIZE
	.align		4
.L_274:
        /*0564*/ 	.byte	0x04, 0x12
        /*0566*/ 	.short	(.L_276 - .L_275)
	.align		4
.L_275:
        /*0568*/ 	.word	index@(_ZN3cub18CUB_300001_SM_10006detail10radix_sort31DeviceRadixSortSingleTileKernelINS1_5radix10policy_hubIiiyE10Policy1000ELNS0_9SortOrderE0EiiyNS1_21identity_decomposer_tEEEvPKT1_PSA_PKT2_PSE_T3_iiT4_)
        /*056c*/ 	.word	0x00000000


	//----- nvinfo : EIATTR_MIN_STACK_SIZE
	.align		4
.L_276:
        /*0570*/ 	.byte	0x04, 0x12
        /*0572*/ 	.short	(.L_278 - .L_277)
	.align		4
.L_277:
        /*0574*/ 	.word	index@(_ZN3cub18CUB_300001_SM_10006detail10radix_sort29DeviceRadixSortOnesweepKernelINS1_5radix10policy_hubIfNS0_8NullTypeEyE10Policy1000ELNS0_9SortOrderE0EfS6_yiiNS1_21identity_decomposer_tEEEvPT5_SC_PT3_PKSD_PT1_PKSH_PT2_PKSL_T4_iiT6_)
        /*0578*/ 	.word	0x00000000


	//----- nvinfo : EIATTR_MIN_STACK_SIZE
	.align		4
.L_278:
        /*057c*/ 	.byte	0x04, 0x12
        /*057e*/ 	.short	(.L_280 - .L_279)
	.align		4
.L_279:
        /*0580*/ 	.word	index@(_ZN3cub18CUB_300001_SM_10006detail10radix_sort33DeviceRadixSortExclusiveSumKernelINS1_5radix10policy_hubIfNS0_8NullTypeEyE10Policy1000EyEEvPT0_)
        /*0584*/ 	.word	0x00000000


	//----- nvinfo : EIATTR_MIN_STACK_SIZE
	.align		4
.L_280:
        /*0588*/ 	.byte	0x04, 0x12
        /*058a*/ 	.short	(.L_282 - .L_281)
	.align		4
.L_281:
        /*058c*/ 	.word	index@(_ZN3cub18CUB_300001_SM_10006detail10radix_sort30DeviceRadixSortHistogramKernelINS1_5radix10policy_hubIfNS0_8NullTypeEyE10Policy1000ELNS0_9SortOrderE0EfyNS1_21identity_decomposer_tEEEvPT2_PKT1_SB_iiT3_)
        /*0590*/ 	.word	0x00000000


	//----- nvinfo : EIATTR_MIN_STACK_SIZE
	.align		4
.L_282:
        /*0594*/ 	.byte	0x04, 0x12
        /*0596*/ 	.short	(.L_284 - .L_283)
	.align		4
.L_283:
        /*0598*/ 	.word	index@(_ZN3cub18CUB_300001_SM_10006detail10radix_sort31DeviceRadixSortSingleTileKernelINS1_5radix10policy_hubIfNS0_8NullTypeEyE10Policy1000ELNS0_9SortOrderE0EfS6_yNS1_21identity_decomposer_tEEEvPKT1_PSB_PKT2_PSF_T3_iiT4_)
        /*059c*/ 	.word	0x00000000


	//----- nvinfo : EIATTR_MIN_STACK_SIZE
	.align		4
.L_284:
        /*05a0*/ 	.byte	0x04, 0x12
        /*05a2*/ 	.short	(.L_286 - .L_285)
	.align		4
.L_285:
        /*05a4*/ 	.word	index@(_ZN3cub18CUB_300001_SM_10006detail11EmptyKernelIvEEvv)
        /*05a8*/ 	.word	0x00000000


	//----- nvinfo : EIATTR_MIN_STACK_SIZE
	.align		4
.L_286:
        /*05ac*/ 	.byte	0x04, 0x12
        /*05ae*/ 	.short	(.L_288 - .L_287)
	.align		4
.L_287:
        /*05b0*/ 	.word	index@(_Z21unpackAllDeltasKernelIjEvPKiS1_S1_S1_PKlPKjPxii)
        /*05b4*/ 	.word	0x00000000


	//----- nvinfo : EIATTR_MIN_STACK_SIZE
	.align		4
.L_288:
        /*05b8*/ 	.byte	0x04, 0x12
        /*05ba*/ 	.short	(.L_290 - .L_289)
	.align		4
.L_289:
        /*05bc*/ 	.word	index@(_Z40decompressFullFile_OnTheFly_Optimized_V2IjEvPK14CompressedDataIT_EPS1_i)
        /*05c0*/ 	.word	0x00000000


	//----- nvinfo : EIATTR_MIN_STACK_SIZE
	.align		4
.L_290:
        /*05c4*/ 	.byte	0x04, 0x12
        /*05c6*/ 	.short	(.L_292 - .L_291)
	.align		4
.L_291:
        /*05c8*/ 	.word	index@(_Z25packDeltasKernelOptimizedIjEvPKT_PKiS4_S4_PKdS4_PKliPj)
        /*05cc*/ 	.word	0x00000000


	//----- nvinfo : EIATTR_MIN_STACK_SIZE
	.align		4
.L_292:
        /*05d0*/ 	.byte	0x04, 0x12
        /*05d2*/ 	.short	(.L_294 - .L_293)
	.align		4
.L_293:
        /*05d4*/ 	.word	index@(_Z24wprocessPartitionsKernelIjEvPKT_PiS3_S3_PdS3_PxiPl)
        /*05d8*/ 	.word	0x00000000


	//----- nvinfo : EIATTR_MIN_STACK_SIZE
	.align		4
.L_294:
        /*05dc*/ 	.byte	0x04, 0x12
        /*05de*/ 	.short	(.L_296 - .L_295)
	.align		4
.L_295:
        /*05e0*/ 	.word	index@(_Z30fitPartitionsBatched_OptimizedIjEvPKT_PKiS4_PiPdS6_S5_PxS6_i)
        /*05e4*/ 	.word	0x00000000


	//----- nvinfo : EIATTR_MIN_STACK_SIZE
	.align		4
.L_296:
        /*05e8*/ 	.byte	0x04, 0x12
        /*05ea*/ 	.short	(.L_298 - .L_297)
	.align		4
.L_297:
        /*05ec*/ 	.word	index@(_Z20createPartitionsFastIjEviiPKfiPiS2_S2_S1_PKiii)
        /*05f0*/ 	.word	0x00000000


	//----- nvinfo : EIATTR_MIN_STACK_SIZE
	.align		4
.L_298:
        /*05f4*/ 	.byte	0x04, 0x12
        /*05f6*/ 	.short	(.L_300 - .L_299)
	.align		4
.L_299:
        /*05f8*/ 	.word	index@(_Z23analyzeDataVarianceFastIjEvPKT_iiPfi)
        /*05fc*/ 	.word	0x00000000


	//----- nvinfo : EIATTR_MIN_STACK_SIZE
	.align		4
.L_300:
        /*0600*/ 	.byte	0x04, 0x12
        /*0602*/ 	.short	(.L_302 - .L_301)
	.align		4
.L_301:
        /*0604*/ 	.word	index@(_Z21unpackAllDeltasKernelIyEvPKiS1_S1_S1_PKlPKjPxii)
        /*0608*/ 	.word	0x00000000


	//----- nvinfo : EIATTR_MIN_STACK_SIZE
	.align		4
.L_302:
        /*060c*/ 	.byte	0x04, 0x12
        /*060e*/ 	.short	(.L_304 - .L_303)
	.align		4
.L_303:
        /*0610*/ 	.word	index@(_Z40decompressFullFile_OnTheFly_Optimized_V2IyEvPK14CompressedDataIT_EPS1_i)
        /*0614*/ 	.word	0x00000000


	//----- nvinfo : EIATTR_MIN_STACK_SIZE
	.align		4
.L_304:
        /*0618*/ 	.byte	0x04, 0x12
        /*061a*/ 	.short	(.L_306 - .L_305)
	.align		4
.L_305:
        /*061c*/ 	.word	index@(_Z25packDeltasKernelOptimizedIyEvPKT_PKiS4_S4_PKdS4_PKliPj)
        /*0620*/ 	.word	0x00000000


	//----- nvinfo : EIATTR_MIN_STACK_SIZE
	.align		4
.L_306:
        /*0624*/ 	.byte	0x04, 0x12
        /*0626*/ 	.short	(.L_308 - .L_307)
	.align		4
.L_307:
        /*0628*/ 	.word	index@(_Z24wprocessPartitionsKernelIyEvPKT_PiS3_S3_PdS3_PxiPl)
        /*062c*/ 	.word	0x00000000


	//----- nvinfo : EIATTR_MIN_STACK_SIZE
	.align		4
.L_308:
        /*0630*/ 	.byte	0x04, 0x12
        /*0632*/ 	.short	(.L_310 - .L_309)
	.align		4
.L_309:
        /*0634*/ 	.word	index@(_Z30fitPartitionsBatched_OptimizedIyEvPKT_PKiS4_PiPdS6_S5_PxS6_i)
        /*0638*/ 	.word	0x00000000


	//----- nvinfo : EIATTR_MIN_STACK_SIZE
	.align		4
.L_310:
        /*063c*/ 	.byte	0x04, 0x12
        /*063e*/ 	.short	(.L_312 - .L_311)
	.align		4
.L_311:
        /*0640*/ 	.word	index@(_Z20createPartitionsFastIyEviiPKfiPiS2_S2_S1_PKiii)
        /*0644*/ 	.word	0x00000000


	//----- nvinfo : EIATTR_MIN_STACK_SIZE
	.align		4
.L_312:
        /*0648*/ 	.byte	0x04, 0x12
        /*064a*/ 	.short	(.L_314 - .L_313)
	.align		4
.L_313:
        /*064c*/ 	.word	index@(_Z23analyzeDataVarianceFastIyEvPKT_iiPfi)
        /*0650*/ 	.word	0x00000000


	//----- nvinfo : EIATTR_MIN_STACK_SIZE
	.align		4
.L_314:
        /*0654*/ 	.byte	0x04, 0x12
        /*0656*/ 	.short	(.L_316 - .L_315)
	.align		4
.L_315:
        /*0658*/ 	.word	index@(_Z21unpackAllDeltasKernelIxEvPKiS1_S1_S1_PKlPKjPxii)
        /*065c*/ 	.word	0x00000000


	//----- nvinfo : EIATTR_MIN_STACK_SIZE
	.align		4
.L_316:
        /*0660*/ 	.byte	0x04, 0x12
        /*0662*/ 	.short	(.L_318 - .L_317)
	.align		4
.L_317:
        /*0664*/ 	.word	index@(_Z40decompressFullFile_OnTheFly_Optimized_V2IxEvPK14CompressedDataIT_EPS1_i)
        /*0668*/ 	.word	0x00000000


	//----- nvinfo : EIATTR_MIN_STACK_SIZE
	.align		4
.L_318:
        /*066c*/ 	.byte	0x04, 0x12
        /*066e*/ 	.short	(.L_320 - .L_319)
	.align		4
.L_319:
        /*0670*/ 	.word	index@(_Z25packDeltasKernelOptimizedIxEvPKT_PKiS4_S4_PKdS4_PKliPj)
        /*0674*/ 	.word	0x00000000


	//----- nvinfo : EIATTR_MIN_STACK_SIZE
	.align		4
.L_320:
        /*0678*/ 	.byte	0x04, 0x12
        /*067a*/ 	.short	(.L_322 - .L_321)
	.align		4
.L_321:
        /*067c*/ 	.word	index@(_Z24wprocessPartitionsKernelIxEvPKT_PiS3_S3_PdS3_PxiPl)
        /*0680*/ 	.word	0x00000000


	//----- nvinfo : EIATTR_MIN_STACK_SIZE
	.align		4
.L_322:
        /*0684*/ 	.byte	0x04, 0x12
        /*0686*/ 	.short	(.L_324 - .L_323)
	.align		4
.L_323:
        /*0688*/ 	.word	index@(_Z30fitPartitionsBatched_OptimizedIxEvPKT_PKiS4_PiPdS6_S5_PxS6_i)
        /*068c*/ 	.word	0x00000000


	//----- nvinfo : EIATTR_MIN_STACK_SIZE
	.align		4
.L_324:
        /*0690*/ 	.byte	0x04, 0x12
        /*0692*/ 	.short	(.L_326 - .L_325)
	.align		4
.L_325:
        /*0694*/ 	.word	index@(_Z20createPartitionsFastIxEviiPKfiPiS2_S2_S1_PKiii)
        /*0698*/ 	.word	0x00000000


	//----- nvinfo : EIATTR_MIN_STACK_SIZE
	.align		4
.L_326:
        /*069c*/ 	.byte	0x04, 0x12
        /*069e*/ 	.short	(.L_328 - .L_327)
	.align		4
.L_327:
        /*06a0*/ 	.word	index@(_Z23analyzeDataVarianceFastIxEvPKT_iiPfi)
        /*06a4*/ 	.word	0x00000000


	//----- nvinfo : EIATTR_MIN_STACK_SIZE
	.align		4
.L_328:
        /*06a8*/ 	.byte	0x04, 0x12
        /*06aa*/ 	.short	(.L_330 - .L_329)
	.align		4
.L_329:
        /*06ac*/ 	.word	index@(_Z21unpackAllDeltasKernelIlEvPKiS1_S1_S1_PKlPKjPxii)
        /*06b0*/ 	.word	0x00000000


	//----- nvinfo : EIATTR_MIN_STACK_SIZE
	.align		4
.L_330:
        /*06b4*/ 	.byte	0x04, 0x12
        /*06b6*/ 	.short	(.L_332 - .L_331)
	.align		4
.L_331:
        /*06b8*/ 	.word	index@(_Z40decompressFullFile_OnTheFly_Optimized_V2IlEvPK14CompressedDataIT_EPS1_i)
        /*06bc*/ 	.word	0x00000000


	//----- nvinfo : EIATTR_MIN_STACK_SIZE
	.align		4
.L_332:
        /*06c0*/ 	.byte	0x04, 0x12
        /*06c2*/ 	.short	(.L_334 - .L_333)
	.align		4
.L_333:
        /*06c4*/ 	.word	index@(_Z25packDeltasKernelOptimizedIlEvPKT_PKiS4_S4_PKdS4_PKliPj)
        /*06c8*/ 	.word	0x00000000


	//----- nvinfo : EIATTR_MIN_STACK_SIZE
	.align		4
.L_334:
        /*06cc*/ 	.byte	0x04, 0x12
        /*06ce*/ 	.short	(.L_336 - .L_335)
	.align		4
.L_335:
        /*06d0*/ 	.word	index@(_Z24wprocessPartitionsKernelIlEvPKT_PiS3_S3_PdS3_PxiPl)
        /*06d4*/ 	.word	0x00000000


	//----- nvinfo : EIATTR_MIN_STACK_SIZE
	.align		4
.L_336:
        /*06d8*/ 	.byte	0x04, 0x12
        /*06da*/ 	.short	(.L_338 - .L_337)
	.align		4
.L_337:
        /*06dc*/ 	.word	index@(_Z30fitPartitionsBatched_OptimizedIlEvPKT_PKiS4_PiPdS6_S5_PxS6_i)
        /*06e0*/ 	.word	0x00000000


	//----- nvinfo : EIATTR_MIN_STACK_SIZE
	.align		4
.L_338:
        /*06e4*/ 	.byte	0x04, 0x12
        /*06e6*/ 	.short	(.L_340 - .L_339)
	.align		4
.L_339:
        /*06e8*/ 	.word	index@(_Z20createPartitionsFastIlEviiPKfiPiS2_S2_S1_PKiii)
        /*06ec*/ 	.word	0x00000000


	//----- nvinfo : EIATTR_MIN_STACK_SIZE
	.align		4
.L_340:
        /*06f0*/ 	.byte	0x04, 0x12
        /*06f2*/ 	.short	(.L_342 - .L_341)
	.align		4
.L_341:
        /*06f4*/ 	.word	index@(_Z23analyzeDataVarianceFastIlEvPKT_iiPfi)
        /*06f8*/ 	.word	0x00000000


	//----- nvinfo : EIATTR_MIN_STACK_SIZE
	.align		4
.L_342:
        /*06fc*/ 	.byte	0x04, 0x12
        /*06fe*/ 	.short	(.L_344 - .L_343)
	.align		4
.L_343:
        /*0700*/ 	.word	index@(_Z21unpackAllDeltasKernelIiEvPKiS1_S1_S1_PKlPKjPxii)
        /*0704*/ 	.word	0x00000000


	//----- nvinfo : EIATTR_MIN_STACK_SIZE
	.align		4
.L_344:
        /*0708*/ 	.byte	0x04, 0x12
        /*070a*/ 	.short	(.L_346 - .L_345)
	.align		4
.L_345:
        /*070c*/ 	.word	index@(_Z40decompressFullFile_OnTheFly_Optimized_V2IiEvPK14CompressedDataIT_EPS1_i)
        /*0710*/ 	.word	0x00000000


	//----- nvinfo : EIATTR_MIN_STACK_SIZE
	.align		4
.L_346:
        /*0714*/ 	.byte	0x04, 0x12
        /*0716*/ 	.short	(.L_348 - .L_347)
	.align		4
.L_347:
        /*0718*/ 	.word	index@(_Z25packDeltasKernelOptimizedIiEvPKT_PKiS4_S4_PKdS4_PKliPj)
        /*071c*/ 	.word	0x00000000


	//----- nvinfo : EIATTR_MIN_STACK_SIZE
	.align		4
.L_348:
        /*0720*/ 	.byte	0x04, 0x12
        /*0722*/ 	.short	(.L_350 - .L_349)
	.align		4
.L_349:
        /*0724*/ 	.word	index@(_Z24wprocessPartitionsKernelIiEvPKT_PiS3_S3_PdS3_PxiPl)
        /*0728*/ 	.word	0x00000000


	//----- nvinfo : EIATTR_MIN_STACK_SIZE
	.align		4
.L_350:
        /*072c*/ 	.byte	0x04, 0x12
        /*072e*/ 	.short	(.L_352 - .L_351)
	.align		4
.L_351:
        /*0730*/ 	.word	index@(_Z30fitPartitionsBatched_OptimizedIiEvPKT_PKiS4_PiPdS6_S5_PxS6_i)
        /*0734*/ 	.word	0x00000000


	//----- nvinfo : EIATTR_MIN_STACK_SIZE
	.align		4
.L_352:
        /*0738*/ 	.byte	0x04, 0x12
        /*073a*/ 	.short	(.L_354 - .L_353)
	.align		4
.L_353:
        /*073c*/ 	.word	index@(_Z20createPartitionsFastIiEviiPKfiPiS2_S2_S1_PKiii)
        /*0740*/ 	.word	0x00000000


	//----- nvinfo : EIATTR_MIN_STACK_SIZE
	.align		4
.L_354:
        /*0744*/ 	.byte	0x04, 0x12
        /*0746*/ 	.short	(.L_356 - .L_355)
	.align		4
.L_355:
        /*0748*/ 	.word	index@(_Z23analyzeDataVarianceFastIiEvPKT_iiPfi)
        /*074c*/ 	.word	0x00000000


	//----- nvinfo : EIATTR_MIN_STACK_SIZE
	.align		4
.L_356:
        /*0750*/ 	.byte	0x04, 0x12
        /*0752*/ 	.short	(.L_358 - .L_357)
	.align		4
.L_357:
        /*0754*/ 	.word	index@(_Z19setBitOffsetsKernelPiS_S_Pli)
        /*0758*/ 	.word	0x00000000


	//----- nvinfo : EIATTR_MIN_STACK_SIZE
	.align		4
.L_358:
        /*075c*/ 	.byte	0x04, 0x12
        /*075e*/ 	.short	(.L_360 - .L_359)
	.align		4
.L_359:
        /*0760*/ 	.word	index@(_Z25packToBlobKernelOptimizedPK16SerializedHeaderPKiS3_S3_PKdS3_PKlPKxPKjimPh)
        /*0764*/ 	.word	0x00000000


	//----- nvinfo : EIATTR_MIN_STACK_SIZE
	.align		4
.L_360:
        /*0768*/ 	.byte	0x04, 0x12
        /*076a*/ 	.short	(.L_362 - .L_361)
	.align		4
.L_361:
        /*076c*/ 	.word	index@(_Z20unpackFromBlobKernelPKhimPiS1_S1_PdS1_PlPxPj)
        /*0770*/ 	.word	0x00000000


	//----- nvinfo : EIATTR_MIN_STACK_SIZE
	.align		4
.L_362:
        /*0774*/ 	.byte	0x04, 0x12
        /*0776*/ 	.short	(.L_364 - .L_363)
	.align		4
.L_363:
        /*0778*/ 	.word	index@(_Z16packToBlobKernelPK16SerializedHeaderPKiS3_S3_PKdS3_PKlPKxPKjimPh)
        /*077c*/ 	.word	0x00000000
.L_364:


//--------------------- .nv.compat                --------------------------
	.section	.nv.compat,"",@"SHT_CUDA_COMPAT_INFO"
	.align	4
        /*0000*/ 	.byte	0x02, 0x09, 0x00, 0x00, 0x02, 0x02, 0x01, 0x00, 0x02, 0x05, 0x05, 0x00, 0x03, 0x07, 0x01, 0x01
        /*0010*/ 	.byte	0x02, 0x03, 0x00, 0x00, 0x02, 0x06, 0x01, 0x00, 0x04, 0x0b, 0x08, 0x00, 0x01, 0x00, 0x00, 0x00
        /*0020*/ 	.byte	0x00, 0x00, 0x00, 0x00


//--------------------- .nv.info._ZN3cub18CUB_300001_SM_10006detail10radix_sort29DeviceRadixSortOnesweepKernelINS1_5radix10policy_hubIiiyE10Policy1000ELNS0_9SortOrderE0EiiyiiNS1_21identity_decomposer_tEEEvPT5_SB_PT3_PKSC_PT1_PKSG_PT2_PKSK_T4_iiT6_ --------------------------
	.section	.nv.info._ZN3cub18CUB_300001_SM_10006detail10radix_sort29DeviceRadixSortOnesweepKernelINS1_5radix10policy_hubIiiyE10Policy1000ELNS0_9SortOrderE0EiiyiiNS1_21identity_decomposer_tEEEvPT5_SB_PT3_PKSC_PT1_PKSG_PT2_PKSK_T4_iiT6_,"",@"SHT_CUDA_INFO"
	.sectionflags	@""
	.align	4


	//----- nvinfo : EIATTR_CUDA_API_VERSION
	.align		4
        /*0000*/ 	.byte	0x04, 0x37
        /*0002*/ 	.short	(.L_366 - .L_365)
.L_365:
        /*0004*/ 	.word	0x00000082


	//----- nvinfo : EIATTR_KPARAM_INFO
	.align		4
.L_366:
        /*0008*/ 	.byte	0x04, 0x17
        /*000a*/ 	.short	(.L_368 - .L_367)
.L_367:
        /*000c*/ 	.word	0x00000000
        /*0010*/ 	.short	0x000b
        /*0012*/ 	.short	0x004c
        /*0014*/ 	.byte	0x00, 0xf0, 0x05, 0x00


	//----- nvinfo : EIATTR_KPARAM_INFO
	.align		4
.L_368:
        /*0018*/ 	.byte	0x04, 0x17
        /*001a*/ 	.short	(.L_370 - .L_369)
.L_369:
        /*001c*/ 	.word	0x00000000
        /*0020*/ 	.short	0x000a
        /*0022*/ 	.short	0x0048
        /*0024*/ 	.byte	0x00, 0xf0, 0x11, 0x00


	//----- nvinfo : EIATTR_KPARAM_INFO
	.align		4
.L_370:
        /*0028*/ 	.byte	0x04, 0x17
        /*002a*/ 	.short	(.L_372 - .L_371)
.L_371:
        /*002c*/ 	.word	0x00000000
        /*0030*/ 	.short	0x0009
        /*0032*/ 	.short	0x0044
        /*0034*/ 	.byte	0x00, 0xf0, 0x11, 0x00


	//----- nvinfo : EIATTR_KPARAM_INFO
	.align		4
.L_372:
        /*0038*/ 	.byte	0x04, 0x17
        /*003a*/ 	.short	(.L_374 - .L_373)
.L_373:
        /*003c*/ 	.word	0x00000000
        /*0040*/ 	.short	0x0008
        /*0042*/ 	.short	0x0040
        /*0044*/ 	.byte	0x00, 0xf0, 0x11, 0x00


	//----- nvinfo : EIATTR_KPARAM_INFO
	.align		4
.L_374:
        /*0048*/ 	.byte	0x04, 0x17
        /*004a*/ 	.short	(.L_376 - .L_375)
.L_375:
        /*004c*/ 	.word	0x00000000
        /*0050*/ 	.short	0x0007
        /*0052*/ 	.short	0x0038
        /*0054*/ 	.byte	0x00, 0xf5, 0x21, 0x00


	//----- nvinfo : EIATTR_KPARAM_INFO
	.align		4
.L_376:
        /*0058*/ 	.byte	0x04, 0x17
        /*005a*/ 	.short	(.L_378 - .L_377)
.L_377:
        /*005c*/ 	.word	0x00000000
        /*0060*/ 	.short	0x0006
        /*0062*/ 	.short	0x0030
        /*0064*/ 	.byte	0x00, 0xf5, 0x21, 0x00


	//----- nvinfo : EIATTR_KPARAM_INFO
	.align		4
.L_378:
        /*0068*/ 	.byte	0x04, 0x17
        /*006a*/ 	.short	(.L_380 - .L_379)
.L_379:
        /*006c*/ 	.word	0x00000000
        /*0070*/ 	.short	0x0005
        /*0072*/ 	.short	0x0028
        /*0074*/ 	.byte	0x00, 0xf5, 0x21, 0x00


	//----- nvinfo : EIATTR_KPARAM_INFO
	.align		4
.L_380:
        /*0078*/ 	.byte	0x04, 0x17
        /*007a*/ 	.short	(.L_382 - .L_381)
.L_381:
        /*007c*/ 	.word	0x00000000
        /*0080*/ 	.short	0x0004
        /*0082*/ 	.short	0x0020
        /*0084*/ 	.byte	0x00, 0xf5, 0x21, 0x00


	//----- nvinfo : EIATTR_KPARAM_INFO
	.align		4
.L_382:
        /*0088*/ 	.byte	0x04, 0x17
        /*008a*/ 	.short	(.L_384 - .L_383)
.L_383:
        /*008c*/ 	.word	0x00000000
        /*0090*/ 	.short	0x0003
        /*0092*/ 	.short	0x0018
        /*0094*/ 	.byte	0x00, 0xf5, 0x21, 0x00


	//----- nvinfo : EIATTR_KPARAM_INFO
	.align		4
.L_384:
        /*0098*/ 	.byte	0x04, 0x17
        /*009a*/ 	.short	(.L_386 - .L_385)
.L_385:
        /*009c*/ 	.word	0x00000000
        /*00a0*/ 	.short	0x0002
        /*00a2*/ 	.short	0x0010
        /*00a4*/ 	.byte	0x00, 0xf5, 0x21, 0x00


	//----- nvinfo : EIATTR_KPARAM_INFO
	.align		4
.L_386:
        /*00a8*/ 	.byte	0x04, 0x17
        /*00aa*/ 	.short	(.L_388 - .L_387)
.L_387:
        /*00ac*/ 	.word	0x00000000
        /*00b0*/ 	.short	0x0001
        /*00b2*/ 	.short	0x0008
        /*00b4*/ 	.byte	0x00, 0xf5, 0x21, 0x00


	//----- nvinfo : EIATTR_KPARAM_INFO
	.align		4
.L_388:
        /*00b8*/ 	.byte	0x04, 0x17
        /*00ba*/ 	.short	(.L_390 - .L_389)
.L_389:
        /*00bc*/ 	.word	0x00000000
        /*00c0*/ 	.short	0x0000
        /*00c2*/ 	.short	0x0000
        /*00c4*/ 	.byte	0x00, 0xf5, 0x21, 0x00


	//----- nvinfo : EIATTR_SPARSE_MMA_MASK
	.align		4
.L_390:
        /*00c8*/ 	.byte	0x03, 0x50
        /*00ca*/ 	.short	0x0000


	//----- nvinfo : EIATTR_MAXREG_COUNT
	.align		4
        /*00cc*/ 	.byte	0x03, 0x1b
        /*00ce*/ 	.short	0x00a8


	//----- nvinfo : EIATTR_NUM_BARRIERS
	.align		4
        /*00d0*/ 	.byte	0x02, 0x4c
        /*00d2*/ 	.byte	0x01
	.zero		1


	//----- nvinfo : EIATTR_MERCURY_ISA_VERSION
	.align		4
        /*00d4*/ 	.byte	0x03, 0x5f
        /*00d6*/ 	.short	0x0101


	//----- nvinfo : EIATTR_COOP_GROUP_MASK_REGIDS
	.align		4
        /*00d8*/ 	.byte	0x04, 0x29
        /*00da*/ 	.short	(.L_392 - .L_391)


	//   ....[0]....
.L_391:
        /*00dc*/ 	.word	0xffffffff


	//   ....[1]....
        /*00e0*/ 	.word	0x05000006


	//   ....[2]....
        /*00e4*/ 	.word	0xffffffff


	//   ....[3]....
        /*00e8*/ 	.word	0xffffffff


	//   ....[4]....
        /*00ec*/ 	.word	0xffffffff


	//   ....[5]....
        /*00f0*/ 	.word	0xffffffff


	//   ....[6]....
        /*00f4*/ 	.word	0xffffffff


	//   ....[7]....
        /*00f8*/ 	.word	0xffffffff


	//   ....[8]....
        /*00fc*/ 	.word	0xffffffff


	//   ....[9]....
        /*0100*/ 	.word	0xffffffff


	//   ....[10]....
        /*0104*/ 	.word	0xffffffff


	//   ....[11]....
        /*0108*/ 	.word	0xffffffff


	//   ....[12]....
        /*010c*/ 	.word	0xffffffff


	//   ....[13]....
        /*0110*/ 	.word	0xffffffff


	//   ....[14]....
        /*0114*/ 	.word	0xffffffff


	//   ....[15]....
        /*0118*/ 	.word	0xffffffff


	//   ....[16]....
        /*011c*/ 	.word	0xffffffff


	//   ....[17]....
        /*0120*/ 	.word	0xffffffff


	//   ....[18]....
        /*0124*/ 	.word	0xffffffff


	//   ....[19]....
        /*0128*/ 	.word	0xffffffff


	//   ....[20]....
        /*012c*/ 	.word	0xffffffff


	//   ....[21]....
        /*0130*/ 	.word	0xffffffff


	//   ....[22]....
        /*0134*/ 	.word	0xffffffff


	//   ....[23]....
        /*0138*/ 	.word	0xffffffff


	//   ....[24]....
        /*013c*/ 	.word	0xffffffff


	//   ....[25]....
        /*0140*/ 	.word	0xffffffff


	//   ....[26]....
        /*0144*/ 	.word	0xffffffff


	//   ....[27]....
        /*0148*/ 	.word	0xffffffff


	//   ....[28]....
        /*014c*/ 	.word	0xffffffff


	//   ....[29]....
        /*0150*/ 	.word	0xffffffff


	//   ....[30]....
        /*0154*/ 	.word	0xffffffff


	//   ....[31]....
        /*0158*/ 	.word	0xffffffff


	//   ....[32]....
        /*015c*/ 	.word	0xffffffff


	//   ....[33]....
        /*0160*/ 	.word	0xffffffff


	//   ....[34]....
        /*0164*/ 	.word	0xffffffff


	//   ....[35]....
        /*0168*/ 	.word	0xffffffff


	//   ....[36]....
        /*016c*/ 	.word	0xffffffff


	//   ....[37]....
        /*0170*/ 	.word	0xffffffff


	//   ....[38]....
        /*0174*/ 	.word	0xffffffff


	//   ....[39]....
        /*0178*/ 	.word	0xffffffff


	//   ....[40]....
        /*017c*/ 	.word	0xffffffff


	//   ....[41]....
        /*0180*/ 	.word	0xffffffff


	//   ....[42]....
        /*0184*/ 	.word	0xffffffff


	//   ....[43]....
        /*0188*/ 	.word	0xffffffff


	//   ....[44]....
        /*018c*/ 	.word	0xffffffff


	//   ....[45]....
        /*0190*/ 	.word	0xffffffff


	//   ....[46]....
        /*0194*/ 	.word	0xffffffff


	//   ....[47]....
        /*0198*/ 	.word	0xffffffff


	//   ....[48]....
        /*019c*/ 	.word	0xffffffff


	//   ....[49]....
        /*01a0*/ 	.word	0xffffffff


	//   ....[50]....
        /*01a4*/ 	.word	0xffffffff


	//   ....[51]....
        /*01a8*/ 	.word	0xffffffff


	//   ....[52]....
        /*01ac*/ 	.word	0xffffffff


	//   ....[53]....
        /*01b0*/ 	.word	0xffffffff


	//   ....[54]....
        /*01b4*/ 	.word	0xffffffff


	//   ....[55]....
        /*01b8*/ 	.word	0xffffffff


	//   ....[56]....
        /*01bc*/ 	.word	0xffffffff


	//   ....[57]....
        /*01c0*/ 	.word	0xffffffff


	//   ....[58]....
        /*01c4*/ 	.word	0xffffffff


	//   ....[59]....
        /*01c8*/ 	.word	0xffffffff


	//   ....[60]....
        /*01cc*/ 	.word	0xffffffff


	//   ....[61]....
        /*01d0*/ 	.word	0xffffffff


	//   ....[62]....
        /*01d4*/ 	.word	0xffffffff


	//   ....[63]....
        /*01d8*/ 	.word	0xffffffff


	//   ....[64]....
        /*01dc*/ 	.word	0xffffffff


	//   ....[65]....
        /*01e0*/ 	.word	0xffffffff


	//   ....[66]....
        /*01e4*/ 	.word	0xffffffff


	//   ....[67]....
        /*01e8*/ 	.word	0xffffffff


	//   ....[68]....
        /*01ec*/ 	.word	0xffffffff


	//   ....[69]....
        /*01f0*/ 	.word	0xffffffff


	//   ....[70]....
        /*01f4*/ 	.word	0xffffffff


	//   ....[71]....
        /*01f8*/ 	.word	0xffffffff


	//   ....[72]....
        /*01fc*/ 	.word	0xffffffff


	//   ....[73]....
        /*0200*/ 	.word	0xffffffff


	//   ....[74]....
        /*0204*/ 	.word	0xffffffff


	//   ....[75]....
        /*0208*/ 	.word	0xffffffff


	//   ....[76]....
        /*020c*/ 	.word	0xffffffff


	//   ....[77]....
        /*0210*/ 	.word	0xffffffff


	//   ....[78]....
        /*0214*/ 	.word	0xffffffff


	//   ....[79]....
        /*0218*/ 	.word	0xffffffff


	//   ....[80]....
        /*021c*/ 	.word	0xffffffff


	//   ....[81]....
        /*0220*/ 	.word	0xffffffff


	//   ....[82]....
        /*0224*/ 	.word	0xffffffff


	//   ....[83]....
        /*0228*/ 	.word	0xffffffff


	//   ....[84]....
        /*022c*/ 	.word	0xffffffff


	//   ....[85]....
        /*0230*/ 	.word	0xffffffff


	//   ....[86]....
        /*0234*/ 	.word	0xffffffff


	//   ....[87]....
        /*0238*/ 	.word	0xffffffff


	//   ....[88]....
        /*023c*/ 	.word	0xffffffff


	//   ....[89]....
        /*0240*/ 	.word	0xffffffff


	//   ....[90]....
        /*0244*/ 	.word	0xffffffff


	//   ....[91]....
        /*0248*/ 	.word	0xffffffff


	//   ....[92]....
        /*024c*/ 	.word	0xffffffff


	//   ....[93]....
        /*0250*/ 	.word	0xffffffff


	//   ....[94]....
        /*0254*/ 	.word	0xffffffff


	//   ....[95]....
        /*0258*/ 	.word	0xffffffff


	//   ....[96]....
        /*025c*/ 	.word	0xffffffff


	//   ....[97]....
        /*0260*/ 	.word	0xffffffff


	//   ....[98]....
        /*0264*/ 	.word	0xffffffff


	//   ....[99]....
        /*0268*/ 	.word	0xffffffff


	//   ....[100]....
        /*026c*/ 	.word	0xffffffff


	//   ....[101]....
        /*0270*/ 	.word	0xffffffff


	//   ....[102]....
        /*0274*/ 	.word	0xffffffff


	//   ....[103]....
        /*0278*/ 	.word	0xffffffff


	//   ....[104]....
        /*027c*/ 	.word	0xffffffff


	//   ....[105]....
        /*0280*/ 	.word	0xffffffff


	//   ....[106]....
        /*0284*/ 	.word	0xffffffff


	//   ....[107]....
        /*0288*/ 	.word	0xffffffff


	//   ....[108]....
        /*028c*/ 	.word	0xffffffff


	//   ....[109]....
        /*0290*/ 	.word	0xffffffff


	//   ....[110]....
        /*0294*/ 	.word	0xffffffff


	//   ....[111]....
        /*0298*/ 	.word	0xffffffff


	//   ....[112]....
        /*029c*/ 	.word	0xffffffff


	//   ....[113]....
        /*02a0*/ 	.word	0xffffffff


	//   ....[114]....
        /*02a4*/ 	.word	0xffffffff


	//   ....[115]....
        /*02a8*/ 	.word	0xffffffff


	//   ....[116]....
        /*02ac*/ 	.word	0xffffffff


	//   ....[117]....
        /*02b0*/ 	.word	0xffffffff


	//   ....[118]....
        /*02b4*/ 	.word	0xffffffff


	//   ....[119]....
        /*02b8*/ 	.word	0xffffffff


	//   ....[120]....
        /*02bc*/ 	.word	0xffffffff


	//   ....[121]....
        /*02c0*/ 	.word	0xffffffff


	//   ....[122]....
        /*02c4*/ 	.word	0xffffffff


	//   ....[123]....
        /*02c8*/ 	.word	0xffffffff


	//   ....[124]....
        /*02cc*/ 	.word	0xffffffff


	//   ....[125]....
        /*02d0*/ 	.word	0xffffffff


	//   ....[126]....
        /*02d4*/ 	.word	0xffffffff


	//   ....[127]....
        /*02d8*/ 	.word	0xffffffff


	//   ....[128]....
        /*02dc*/ 	.word	0xffffffff


	//   ....[129]....
        /*02e0*/ 	.word	0xffffffff


	//   ....[130]....
        /*02e4*/ 	.word	0xffffffff


	//   ....[131]....
        /*02e8*/ 	.word	0xffffffff


	//   ....[132]....
        /*02ec*/ 	.word	0xffffffff


	//   ....[133]....
        /*02f0*/ 	.word	0xffffffff


	//   ....[134]....
        /*02f4*/ 	.word	0xffffffff


	//   ....[135]....
        /*02f8*/ 	.word	0xffffffff


	//   ....[136]....
        /*02fc*/ 	.word	0xffffffff


	//   ....[137]....
        /*0300*/ 	.word	0xffffffff


	//   ....[138]....
        /*0304*/ 	.word	0xffffffff


	//   ....[139]....
        /*0308*/ 	.word	0xffffffff


	//   ....[140]....
        /*030c*/ 	.word	0xffffffff


	//   ....[141]....
        /*0310*/ 	.word	0xffffffff


	//   ....[142]....
        /*0314*/ 	.word	0xffffffff


	//   ....[143]....
        /*0318*/ 	.word	0xffffffff


	//   ....[144]....
        /*031c*/ 	.word	0xffffffff


	//   ....[145]....
        /*0320*/ 	.word	0xffffffff


	//   ....[146]....
        /*0324*/ 	.word	0xffffffff


	//   ....[147]....
        /*0328*/ 	.word	0xffffffff


	//   ....[148]....
        /*032c*/ 	.word	0xffffffff


	//   ....[149]....
        /*0330*/ 	.word	0xffffffff


	//   ....[150]....
        /*0334*/ 	.word	0xffffffff


	//   ....[151]....
        /*0338*/ 	.word	0xffffffff


	//   ....[152]....
        /*033c*/ 	.word	0xffffffff


	//   ....[153]....
        /*0340*/ 	.word	0xffffffff


	//   ....[154]....
        /*0344*/ 	.word	0xffffffff


	//   ....[155]....
        /*0348*/ 	.word	0xffffffff


	//   ....[156]....
        /*034c*/ 	.word	0xffffffff


	//   ....[157]....
        /*0350*/ 	.word	0xffffffff


	//   ....[158]....
        /*0354*/ 	.word	0xffffffff


	//   ....[159]....
        /*0358*/ 	.word	0xffffffff


	//   ....[160]....
        /*035c*/ 	.word	0x05000006


	//   ....[161]....
        /*0360*/ 	.word	0xffffffff


	//   ....[162]....
        /*0364*/ 	.word	0xffffffff


	//   ....[163]....
        /*0368*/ 	.word	0xffffffff


	//   ....[164]....
        /*036c*/ 	.word	0xffffffff


	//   ....[165]....
        /*0370*/ 	.word	0xffffffff


	//   ....[166]....
        /*0374*/ 	.word	0xffffffff


	//   ....[167]....
        /*0378*/ 	.word	0xffffffff


	//   ....[168]....
        /*037c*/ 	.word	0xffffffff


	//   ....[169]....
        /*0380*/ 	.word	0xffffffff


	//   ....[170]....
        /*0384*/ 	.word	0xffffffff


	//   ....[171]....
        /*0388*/ 	.word	0xffffffff


	//   ....[172]....
        /*038c*/ 	.word	0xffffffff


	//   ....[173]....
        /*0390*/ 	.word	0xffffffff


	//   ....[174]....
        /*0394*/ 	.word	0xffffffff


	//   ....[175]....
        /*0398*/ 	.word	0xffffffff


	//   ....[176]....
        /*039c*/ 	.word	0xffffffff


	//   ....[177]....
        /*03a0*/ 	.word	0xffffffff


	//   ....[178]....
        /*03a4*/ 	.word	0xffffffff


	//   ....[179]....
        /*03a8*/ 	.word	0xffffffff


	//   ....[180]....
        /*03ac*/ 	.word	0xffffffff


	//   ....[181]....
        /*03b0*/ 	.word	0xffffffff


	//   ....[182]....
        /*03b4*/ 	.word	0xffffffff


	//   ....[183]....
        /*03b8*/ 	.word	0xffffffff


	//   ....[184]....
        /*03bc*/ 	.word	0xffffffff


	//   ....[185]....
        /*03c0*/ 	.word	0xffffffff


	//   ....[186]....
        /*03c4*/ 	.word	0xffffffff


	//   ....[187]....
        /*03c8*/ 	.word	0xffffffff


	//   ....[188]....
        /*03cc*/ 	.word	0xffffffff


	//   ....[189]....
        /*03d0*/ 	.word	0xffffffff


	//   ....[190]....
        /*03d4*/ 	.word	0xffffffff


	//   ....[191]....
        /*03d8*/ 	.word	0xffffffff


	//   ....[192]....
        /*03dc*/ 	.word	0xffffffff


	//   ....[193]....
        /*03e0*/ 	.word	0xffffffff


	//   ....[194]....
        /*03e4*/ 	.word	0xffffffff


	//   ....[195]....
        /*03e8*/ 	.word	0xffffffff


	//   ....[196]....
        /*03ec*/ 	.word	0xffffffff


	//   ....[197]....
        /*03f0*/ 	.word	0xffffffff


	//   ....[198]....
        /*03f4*/ 	.word	0xffffffff


	//   ....[199]....
        /*03f8*/ 	.word	0xffffffff


	//   ....[200]....
        /*03fc*/ 	.word	0xffffffff


	//   ....[201]....
        /*0400*/ 	.word	0xffffffff


	//   ....[202]....
        /*0404*/ 	.word	0xffffffff


	//   ....[203]....
        /*0408*/ 	.word	0xffffffff


	//   ....[204]....
        /*040c*/ 	.word	0xffffffff


	//   ....[205]....
        /*0410*/ 	.word	0xffffffff


	//   ....[206]....
        /*0414*/ 	.word	0xffffffff


	//   ....[207]....
        /*0418*/ 	.word	0xffffffff


	//   ....[208]....
        /*041c*/ 	.word	0xffffffff


	//   ....[209]....
        /*0420*/ 	.word	0xffffffff


	//   ....[210]....
        /*0424*/ 	.word	0xffffffff


	//   ....[211]....
        /*0428*/ 	.word	0xffffffff


	//   ....[212]....
        /*042c*/ 	.word	0xffffffff


	//   ....[213]....
        /*0430*/ 	.word	0xffffffff


	//   ....[214]....
        /*0434*/ 	.word	0xffffffff


	//   ....[215]....
        /*0438*/ 	.word	0xffffffff


	//   ....[216]....
        /*043c*/ 	.word	0xffffffff


	//   ....[217]....
        /*0440*/ 	.word	0xffffffff


	//   ....[218]....
        /*0444*/ 	.word	0xffffffff


	//   ....[219]....
        /*0448*/ 	.word	0xffffffff


	//   ....[220]....
        /*044c*/ 	.word	0xffffffff


	//   ....[221]....
        /*0450*/ 	.word	0xffffffff


	//   ....[222]....
        /*0454*/ 	.word	0xffffffff


	//   ....[223]....
        /*0458*/ 	.word	0xffffffff


	//   ....[224]....
        /*045c*/ 	.word	0xffffffff


	//   ....[225]....
        /*0460*/ 	.word	0xffffffff


	//   ....[226]....
        /*0464*/ 	.word	0xffffffff


	//   ....[227]....
        /*0468*/ 	.word	0xffffffff


	//   ....[228]....
        /*046c*/ 	.word	0xffffffff


	//   ....[229]....
        /*0470*/ 	.word	0x0500002f


	//   ....[230]....
        /*0474*/ 	.word	0x0500002f


	//   ....[231]....
        /*0478*/ 	.word	0x0500002f


	//   ....[232]....
        /*047c*/ 	.word	0x0500002f


	//   ....[233]....
        /*0480*/ 	.word	0x0500002f


	//----- nvinfo : EIATTR_COOP_GROUP_INSTR_OFFSETS
	.align		4
.L_392:
        /*0484*/ 	.byte	0x04, 0x28
        /*0486*/ 	.short	(.L_394 - .L_393)


	//   ....[0]....
.L_393:
        /*0488*/ 	.word	0x00000e40


	//   ....[1]....
        /*048c*/ 	.word	0x00001890


	//   ....[2]....
        /*0490*/ 	.word	0x00002ad0


	//   ....[3]....
        /*0494*/ 	.word	0x00002af0


	//   ....[4]....
        /*0498*/ 	.word	0x00002b10


	//   ....[5]....
        /*049c*/ 	.word	0x00002b30


	//   ....[6]....
        /*04a0*/ 	.word	0x00002b50


	//   ....[7]....
        /*04a4*/ 	.word	0x00003000


	//   ....[8]....
        /*04a8*/ 	.word	0x00003010


	//   ....[9]....
        /*04ac*/ 	.word	0x00003030


	//   ....[10]....
        /*04b0*/ 	.word	0x00003050


	//   ....[11]....
        /*04b4*/ 	.word	0x000030a0


	//   ....[12]....
        /*04b8*/ 	.word	0x000030d0


	//   ....[13]....
        /*04bc*/ 	.word	0x00003120


	//   ....[14]....
        /*04c0*/ 	.word	0x00003160


	//   ....[15]....
        /*04c4*/ 	.word	0x00003250


	//   ....[16]....
        /*04c8*/ 	.word	0x00003280


	//   ....[17]....
        /*04cc*/ 	.word	0x00003290


	//   ....[18]....
        /*04d0*/ 	.word	0x000032b0


	//   ....[19]....
        /*04d4*/ 	.word	0x000032f0


	//   ....[20]....
        /*04d8*/ 	.word	0x00003320


	//   ....[21]....
        /*04dc*/ 	.word	0x00003360


	//   ....[22]....
        /*04e0*/ 	.word	0x00003380


	//   ....[23]....
        /*04e4*/ 	.word	0x000033a0


	//   ....[24]....
        /*04e8*/ 	.word	0x00003490


	//   ....[25]....
        /*04ec*/ 	.word	0x000034c0


	//   ....[26]....
        /*04f0*/ 	.word	0x000034d0


	//   ....[27]....
        /*04f4*/ 	.word	0x000034f0


	//   ....[28]....
        /*04f8*/ 	.word	0x00003530


	//   ....[29]....
        /*04fc*/ 	.word	0x00003560


	//   ....[30]....
        /*0500*/ 	.word	0x000035a0


	//   ....[31]....
        /*0504*/ 	.word	0x000035c0


	//   ....[32]....
        /*0508*/ 	.word	0x000035e0


	//   ....[33]....
        /*050c*/ 	.word	0x000036d0


	//   ....[34]....
        /*0510*/ 	.word	0x00003700


	//   ....[35]....
        /*0514*/ 	.word	0x00003710


	//   ....[36]....
        /*0518*/ 	.word	0x00003730


	//   ....[37]....
        /*051c*/ 	.word	0x00003770


	//   ....[38]....
        /*0520*/ 	.word	0x000037a0


	//   ....[39]....
        /*0524*/ 	.word	0x000037e0


	//   ....[40]....
        /*0528*/ 	.word	0x00003800


	//   ....[41]....
        /*052c*/ 	.word	0x00003820


	//   ....[42]....
        /*0530*/ 	.word	0x00003930


	//   ....[43]....
        /*0534*/ 	.word	0x00003960


	//   ....[44]....
        /*0538*/ 	.word	0x00003970


	//   ....[45]....
        /*053c*/ 	.word	0x00003990


	//   ....[46]....
        /*0540*/ 	.word	0x000039d0


	//   ....[47]....
        /*0544*/ 	.word	0x00003a00


	//   ....[48]....
        /*0548*/ 	.word	0x00003a40


	//   ....[49]....
        /*054c*/ 	.word	0x00003a60


	//   ....[50]....
        /*0550*/ 	.word	0x00003a80


	//   ....[51]....
        /*0554*/ 	.word	0x00003b90


	//   ....[52]....
        /*0558*/ 	.word	0x00003bc0


	//   ....[53]....
        /*055c*/ 	.word	0x00003bd0


	//   ....[54]....
        /*0560*/ 	.word	0x00003bf0


	//   ....[55]....
        /*0564*/ 	.word	0x00003c30


	//   ....[56]....
        /*0568*/ 	.word	0x00003c60


	//   ....[57]....
        /*056c*/ 	.word	0x00003ca0


	//   ....[58]....
        /*0570*/ 	.word	0x00003cc0


	//   ....[59]....
        /*0574*/ 	.word	0x00003ce0


	//   ....[60]....
        /*0578*/ 	.word	0x00003df0


	//   ....[61]....
        /*057c*/ 	.word	0x00003e20


	//   ....[62]....
        /*0580*/ 	.word	0x00003e30


	//   ....[63]....
        /*0584*/ 	.word	0x00003e50


	//   ....[64]....
        /*0588*/ 	.word	0x00003e90


	//   ....[65]....
        /*058c*/ 	.word	0x00003ec0


	//   ....[66]....
        /*0590*/ 	.word	0x00003f00


	//   ....[67]....
        /*0594*/ 	.word	0x00003f20


	//   ....[68]....
        /*0598*/ 	.word	0x00003f40


	//   ....[69]....
        /*059c*/ 	.word	0x00004050


	//   ....[70]....
        /*05a0*/ 	.word	0x00004080


	//   ....[71]....
        /*05a4*/ 	.word	0x00004090


	//   ....[72]....
        /*05a8*/ 	.word	0x000040b0


	//   ....[73]....
        /*05ac*/ 	.word	0x000040f0


	//   ....[74]....
        /*05b0*/ 	.word	0x00004120


	//   ....[75]....
        /*05b4*/ 	.word	0x00004160


	//   ....[76]....
        /*05b8*/ 	.word	0x00004180


	//   ....[77]....
        /*05bc*/ 	.word	0x000041a0


	//   ....[78]....
        /*05c0*/ 	.word	0x000042b0


	//   ....[79]....
        /*05c4*/ 	.word	0x00004300


	//   ....[80]....
        /*05c8*/ 	.word	0x00004310


	//   ....[81]....
        /*05cc*/ 	.word	0x00004330


	//   ....[82]....
        /*05d0*/ 	.word	0x00004370


	//   ....[83]....
        /*05d4*/ 	.word	0x000043a0


	//   ....[84]....
        /*05d8*/ 	.word	0x000043e0


	//   ....[85]....
        /*05dc*/ 	.word	0x00004400


	//   ....[86]....
        /*05e0*/ 	.word	0x00004420


	//   ....[87]....
        /*05e4*/ 	.word	0x00004510


	//   ....[88]....
        /*05e8*/ 	.word	0x00004560


	//   ....[89]....
        /*05ec*/ 	.word	0x00004570


	//   ....[90]....
        /*05f0*/ 	.word	0x000045a0


	//   ....[91]....
        /*05f4*/ 	.word	0x000045c0


	//   ....[92]....
        /*05f8*/ 	.word	0x00004610


	//   ....[93]....
        /*05fc*/ 	.word	0x00004630


	//   ....[94]....
        /*0600*/ 	.word	0x00004670


	//   ....[95]....
        /*0604*/ 	.word	0x00004690


	//   ....[96]....
        /*0608*/ 	.word	0x00004770


	//   ....[97]....
        /*060c*/ 	.word	0x000047c0


	//   ....[98]....
        /*0610*/ 	.word	0x000047d0


	//   ....[99]....
        /*0614*/ 	.word	0x00004820


	//   ....[100]....
        /*0618*/ 	.word	0x00004850


	//   ....[101]....
        /*061c*/ 	.word	0x00004880


	//   ....[102]....
        /*0620*/ 	.word	0x000048b0


	//   ....[103]....
        /*0624*/ 	.word	0x000048e0


	//   ....[104]....
        /*0628*/ 	.word	0x00004910


	//   ....[105]....
        /*062c*/ 	.word	0x000049d0


	//   ....[106]....
        /*0630*/ 	.word	0x00004a20


	//   ....[107]....
        /*0634*/ 	.word	0x00004a30


	//   ....[108]....
        /*0638*/ 	.word	0x00004a80


	//   ....[109]....
        /*063c*/ 	.word	0x00004ab0


	//   ....[110]....
        /*0640*/ 	.word	0x00004ae0


	//   ....[111]....
        /*0644*/ 	.word	0x00004b10


	//   ....[112]....
        /*0648*/ 	.word	0x00004b40


	//   ....[113]....
        /*064c*/ 	.word	0x00004b70


	//   ....[114]....
        /*0650*/ 	.word	0x00004c60


	//   ....[115]....
        /*0654*/ 	.word	0x00004c80


	//   ....[116]....
        /*0658*/ 	.word	0x00004c90


	//   ....[117]....
        /*065c*/ 	.word	0x00004ce0


	//   ....[118]....
        /*0660*/ 	.word	0x00004d10


	//   ....[119]....
        /*0664*/ 	.word	0x00004d40


	//   ....[120]....
        /*0668*/ 	.word	0x00004d70


	//   ....[121]....
        /*066c*/ 	.word	0x00004da0


	//   ....[122]....
        /*0670*/ 	.word	0x00004dd0


	//   ....[123]....
        /*0674*/ 	.word	0x00004ec0


	//   ....[124]....
        /*0678*/ 	.word	0x00004f00


	//   ....[125]....
        /*067c*/ 	.word	0x00004f10


	//   ....[126]....
        /*0680*/ 	.word	0x00004f60


	//   ....[127]....
        /*0684*/ 	.word	0x00004f90


	//   ....[128]....
        /*0688*/ 	.word	0x00004fc0


	//   ....[129]....
        /*068c*/ 	.word	0x00004ff0


	//   ....[130]....
        /*0690*/ 	.word	0x00005020


	//   ....[131]....
        /*0694*/ 	.word	0x00005050


	//   ....[132]....
        /*0698*/ 	.word	0x00005140


	//   ....[133]....
        /*069c*/ 	.word	0x00005170


	//   ....[134]....
        /*06a0*/ 	.word	0x00005180


	//   ....[135]....
        /*06a4*/ 	.word	0x000051d0


	//   ....[136]....
        /*06a8*/ 	.word	0x00005200


	//   ....[137]....
        /*06ac*/ 	.word	0x00005230


	//   ....[138]....
        /*06b0*/ 	.word	0x00005260


	//   ....[139]....
        /*06b4*/ 	.word	0x00005290


	//   ....[140]....
        /*06b8*/ 	.word	0x000052c0


	//   ....[141]....
        /*06bc*/ 	.word	0x000053e0


	//   ....[142]....
        /*06c0*/ 	.word	0x000053f0


	//   ....[143]....
        /*06c4*/ 	.word	0x00005440


	//   ....[144]....
        /*06c8*/ 	.word	0x00005470


	//   ....[145]....
        /*06cc*/ 	.word	0x000054a0


	//   ....[146]....
        /*06d0*/ 	.word	0x000054d0


	//   ....[147]....
        /*06d4*/ 	.word	0x00005500


	//   ....[148]....
        /*06d8*/ 	.word	0x00005530


	//   ....[149]....
        /*06dc*/ 	.word	0x00005560


	//   ....[150]....
        /*06e0*/ 	.word	0x00005600


	//   ....[151]....
        /*06e4*/ 	.word	0x00005620


	//   ....[152]....
        /*06e8*/ 	.word	0x00005630


	//   ....[153]....
        /*06ec*/ 	.word	0x00005680


	//   ....[154]....
        /*06f0*/ 	.word	0x000056b0


	//   ....[155]....
        /*06f4*/ 	.word	0x000056e0


	//   ....[156]....
        /*06f8*/ 	.word	0x00005710


	//   ....[157]....
        /*06fc*/ 	.word	0x00005740


	//   ....[158]....
        /*0700*/ 	.word	0x00005770


	//   ....[159]....
        /*0704*/ 	.word	0x000058a0


	//   ....[160]....
        /*0708*/ 	.word	0x00005d40


	//   ....[161]....
        /*070c*/ 	.word	0x00006070


	//   ....[162]....
        /*0710*/ 	.word	0x00006130


	//   ....[163]....
        /*0714*/ 	.word	0x000061f0


	//   ....[164]....
        /*0718*/ 	.word	0x000062b0


	//   ....[165]....
        /*071c*/ 	.word	0x00006370


	//   ....[166]....
        /*0720*/ 	.word	0x00006430


	//   ....[167]....
        /*0724*/ 	.word	0x000064f0


	//   ....[168]....
        /*0728*/ 	.word	0x000065b0


	//   ....[169]....
        /*072c*/ 	.word	0x00006670


	//   ....[170]....
        /*0730*/ 	.word	0x00006730


	//   ....[171]....
        /*0734*/ 	.word	0x000067f0


	//   ....[172]....
        /*0738*/ 	.word	0x000068b0


	//   ....[173]....
        /*073c*/ 	.word	0x00006970


	//   ....[174]....
        /*0740*/ 	.word	0x00006a30


	//   ....[175]....
        /*0744*/ 	.word	0x00006af0


	//   ....[176]....
        /*0748*/ 	.word	0x00006bb0


	//   ....[177]....
        /*074c*/ 	.word	0x00006c70


	//   ....[178]....
        /*0750*/ 	.word	0x00006e60


	//   ....[179]....
        /*0754*/ 	.word	0x00006f90


	//   ....[180]....
        /*0758*/ 	.word	0x000070c0


	//   ....[181]....
        /*075c*/ 	.word	0x000071f0


	//   ....[182]....
        /*0760*/ 	.word	0x00007320


	//   ....[183]....
        /*0764*/ 	.word	0x00007450


	//   ....[184]....
        /*0768*/ 	.word	0x00007580


	//   ....[185]....
        /*076c*/ 	.word	0x000076b0


	//   ....[186]....
        /*0770*/ 	.word	0x000077e0


	//   ....[187]....
        /*0774*/ 	.word	0x00007910


	//   ....[188]....
        /*0778*/ 	.word	0x00007a40


	//   ....[189]....
        /*077c*/ 	.word	0x00007b60


	//   ....[190]....
        /*0780*/ 	.word	0x00007c70


	//   ....[191]....
        /*0784*/ 	.word	0x00007d80


	//   ....[192]....
        /*0788*/ 	.word	0x00007e90


	//   ....[193]....
        /*078c*/ 	.word	0x00007fa0


	//   ....[194]....
        /*0790*/ 	.word	0x000080b0


	//   ....[195]....
        /*0794*/ 	.word	0x00008eb0


	//   ....[196]....
        /*0798*/ 	.word	0x00008f40


	//   ....[197]....
        /*079c*/ 	.word	0x00008fc0


	//   ....[198]....
        /*07a0*/ 	.word	0x00009050


	//   ....[199]....
        /*07a4*/ 	.word	0x000090d0


	//   ....[200]....
        /*07a8*/ 	.word	0x00009160


	//   ....[201]....
        /*07ac*/ 	.word	0x000091e0


	//   ....[202]....
        /*07b0*/ 	.word	0x00009270


	//   ....[203]....
        /*07b4*/ 	.word	0x000092f0


	//   ....[204]....
        /*07b8*/ 	.word	0x00009380


	//   ....[205]....
        /*07bc*/ 	.word	0x00009400


	//   ....[206]....
        /*07c0*/ 	.word	0x00009490


	//   ....[207]....
        /*07c4*/ 	.word	0x00009510


	//   ....[208]....
        /*07c8*/ 	.word	0x000095a0


	//   ....[209]....
        /*07cc*/ 	.word	0x00009620


	//   ....[210]....
        /*07d0*/ 	.word	0x000096b0


	//   ....[211]....
        /*07d4*/ 	.word	0x00009730


	//   ....[212]....
        /*07d8*/ 	.word	0x00009890


	//   ....[213]....
        /*07dc*/ 	.word	0x00009960


	//   ....[214]....
        /*07e0*/ 	.word	0x00009a10


	//   ....[215]....
        /*07e4*/ 	.word	0x00009ad0


	//   ....[216]....
        /*07e8*/ 	.word	0x00009b80


	//   ....[217]....
        /*07ec*/ 	.word	0x00009c40


	//   ....[218]....
        /*07f0*/ 	.word	0x00009cf0


	//   ....[219]....
        /*07f4*/ 	.word	0x00009db0


	//   ....[220]....
        /*07f8*/ 	.word	0x00009e60


	//   ....[221]....
        /*07fc*/ 	.word	0x00009f20


	//   ....[222]....
        /*0800*/ 	.word	0x00009fd0


	//   ....[223]....
        /*0804*/ 	.word	0x0000a090


	//   ....[224]....
        /*0808*/ 	.word	0x0000a140


	//   ....[225]....
        /*080c*/ 	.word	0x0000a200


	//   ....[226]....
        /*0810*/ 	.word	0x0000a2a0


	//   ....[227]....
        /*0814*/ 	.word	0x0000a360


	//   ....[228]....
        /*0818*/ 	.word	0x0000a400


	//   ....[229]....
        /*081c*/ 	.word	0x0000a470


	//   ....[230]....
        /*0820*/ 	.word	0x0000a4e0


	//   ....[231]....
        /*0824*/ 	.word	0x0000a550


	//   ....[232]....
        /*0828*/ 	.word	0x0000a5c0


	//   ....[233]....
        /*082c*/ 	.word	0x0000a630


	//----- nvinfo : EIATTR_VRC_CTA_INIT_COUNT
	.align		4
.L_394:
        /*0830*/ 	.byte	0x02, 0x4a
	.zero		1
	.zero		1


	//----- nvinfo : EIATTR_EXIT_INSTR_OFFSETS
	.align		4
        /*0834*/ 	.byte	0x04, 0x1c
        /*0836*/ 	.short	(.L_396 - .L_395)


	//   ....[0]....
.L_395:
        /*0838*/ 	.word	0x00002570


	//   ....[1]....
        /*083c*/ 	.word	0x000028d0


	//   ....[2]....
        /*0840*/ 	.word	0x000028f0


	//   ....[3]....
        /*0844*/ 	.word	0x00009740


	//   ....[4]....
        /*0848*/ 	.word	0x0000a410


	//----- nvinfo : EIATTR_MAX_THREADS
	.align		4
.L_396:
        /*084c*/ 	.byte	0x04, 0x05
        /*084e*/ 	.short	(.L_398 - .L_397)
.L_397:
        /*0850*/ 	.word	0x00000180
        /*0854*/ 	.word	0x00000001
        /*0858*/ 	.word	0x00000001


	//----- nvinfo : EIATTR_CRS_STACK_SIZE
	.align		4
.L_398:
        /*085c*/ 	.byte	0x04, 0x1e
        /*085e*/ 	.short	(.L_400 - .L_399)
.L_399:
        /*0860*/ 	.word	0x00000000


	//----- nvinfo : EIATTR_CBANK_PARAM_SIZE
	.align		4
.L_400:
        /*0864*/ 	.byte	0x03, 0x19
        /*0866*/ 	.short	0x004d


	//----- nvinfo : EIATTR_PARAM_CBANK
	.align		4
        /*0868*/ 	.byte	0x04, 0x0a
        /*086a*/ 	.short	(.L_402 - .L_401)
	.align		4
.L_401:
        /*086c*/ 	.word	index@(.nv.constant0._ZN3cub18CUB_300001_SM_10006detail10radix_sort29DeviceRadixSortOnesweepKernelINS1_5radix10policy_hubIiiyE10Policy1000ELNS0_9SortOrderE0EiiyiiNS1_21identity_decomposer_tEEEvPT5_SB_PT3_PKSC_PT1_PKSG_PT2_PKSK_T4_iiT6_)
        /*0870*/ 	.short	0x0380
        /*0872*/ 	.short	0x004d


	//----- nvinfo : EIATTR_SW_WAR
	.align		4
.L_402:
        /*0874*/ 	.byte	0x04, 0x36
        /*0876*/ 	.short	(.L_404 - .L_403)
.L_403:
        /*0878*/ 	.word	0x00000008
.L_404:


//--------------------- .nv.info._ZN3cub18CUB_300001_SM_10006detail10radix_sort33DeviceRadixSortExclusiveSumKernelINS1_5radix10policy_hubIiiyE10Policy1000EyEEvPT0_ --------------------------
	.section	.nv.info._ZN3cub18CUB_300001_SM_10006detail10radix_sort33DeviceRadixSortExclusiveSumKernelINS1_5radix10policy_hubIiiyE10Policy1000EyEEvPT0_,"",@"SHT_CUDA_INFO"
	.sectionflags	@""
	.align	4


	//----- nvinfo : EIATTR_CUDA_API_VERSION
	.align		4
        /*0000*/ 	.byte	0x04, 0x37
        /*0002*/ 	.short	(.L_406 - .L_405)
.L_405:
        /*0004*/ 	.word	0x00000082


	//----- nvinfo : EIATTR_KPARAM_INFO
	.align		4
.L_406:
        /*0008*/ 	.byte	0x04, 0x17
        /*000a*/ 	.short	(.L_408 - .L_407)
.L_407:
        /*000c*/ 	.word	0x00000000
        /*0010*/ 	.short	0x0000
        /*0012*/ 	.short	0x0000
        /*0014*/ 	.byte	0x00, 0xf5, 0x21, 0x00


	//----- nvinfo : EIATTR_SPARSE_MMA_MASK
	.align		4
.L_408:
        /*0018*/ 	.byte	0x03, 0x50
        /*001a*/ 	.short	0x0000


	//----- nvinfo : EIATTR_MAXREG_COUNT
	.align		4
        /*001c*/ 	.byte	0x03, 0x1b
        /*001e*/ 	.short	0x00ff


	//----- nvinfo : EIATTR_NUM_BARRIERS
	.align		4
        /*0020*/ 	.byte	0x02, 0x4c
        /*0022*/ 	.byte	0x01
	.zero		1


	//----- nvinfo : EIATTR_MERCURY_ISA_VERSION
	.align		4
        /*0024*/ 	.byte	0x03, 0x5f
        /*0026*/ 	.short	0x0101


	//----- nvinfo : EIATTR_COOP_GROUP_MASK_REGIDS
	.align		4
        /*0028*/ 	.byte	0x04, 0x29
        /*002a*/ 	.short	(.L_410 - .L_409)


	//   ....[0]....
.L_409:
        /*002c*/ 	.word	0xffffffff


	//   ....[1]....
        /*0030*/ 	.word	0xffffffff


	//   ....[2]....
        /*0034*/ 	.word	0xffffffff


	//   ....[3]....
        /*0038*/ 	.word	0xffffffff


	//   ....[4]....
        /*003c*/ 	.word	0xffffffff


	//   ....[5]....
        /*0040*/ 	.word	0xffffffff


	//   ....[6]....
        /*0044*/ 	.word	0xffffffff


	//   ....[7]....
        /*0048*/ 	.word	0xffffffff


	//   ....[8]....
        /*004c*/ 	.word	0xffffffff


	//   ....[9]....
        /*0050*/ 	.word	0xffffffff


	//   ....[10]....
        /*0054*/ 	.word	0x05000015


	//   ....[11]....
        /*0058*/ 	.word	0x05000015


	//   ....[12]....
        /*005c*/ 	.word	0x05000015


	//   ....[13]....
        /*0060*/ 	.word	0x05000015


	//   ....[14]....
        /*0064*/ 	.word	0x05000015


	//   ....[15]....
        /*0068*/ 	.word	0x05000015


	//   ....[16]....
        /*006c*/ 	.word	0x05000015


	//   ....[17]....
        /*0070*/ 	.word	0x05000015


	//   ....[18]....
        /*0074*/ 	.word	0x05000015


	//   ....[19]....
        /*0078*/ 	.word	0x05000015


	//----- nvinfo : EIATTR_COOP_GROUP_INSTR_OFFSETS
	.align		4
.L_410:
        /*007c*/ 	.byte	0x04, 0x28
        /*007e*/ 	.short	(.L_412 - .L_411)


	//   ....[0]....
.L_411:
        /*0080*/ 	.word	0x00000250


	//   ....[1]....
        /*0084*/ 	.word	0x00000260


	//   ....[2]....
        /*0088*/ 	.word	0x000002a0


	//   ....[3]....
        /*008c*/ 	.word	0x000002c0


	//   ....[4]....
        /*0090*/ 	.word	0x00000310


	//   ....[5]....
        /*0094*/ 	.word	0x00000320


	//   ....[6]....
        /*0098*/ 	.word	0x00000360


	//   ....[7]....
        /*009c*/ 	.word	0x00000380


	//   ....[8]....
        /*00a0*/ 	.word	0x000003d0


	//   ....[9]....
        /*00a4*/ 	.word	0x000003e0


	//   ....[10]....
        /*00a8*/ 	.word	0x00000660


	//   ....[11]....
        /*00ac*/ 	.word	0x000006b0


	//   ....[12]....
        /*00b0*/ 	.word	0x00000740


	//   ....[13]....
        /*00b4*/ 	.word	0x00000790


	//   ....[14]....
        /*00b8*/ 	.word	0x00000820


	//   ....[15]....
        /*00bc*/ 	.word	0x00000870


	//   ....[16]....
        /*00c0*/ 	.word	0x00000900


	//   ....[17]....
        /*00c4*/ 	.word	0x00000950


	//   ....[18]....
        /*00c8*/ 	.word	0x000009e0


	//   ....[19]....
        /*00cc*/ 	.word	0x00000a30


	//----- nvinfo : EIATTR_VRC_CTA_INIT_COUNT
	.align		4
.L_412:
        /*00d0*/ 	.byte	0x02, 0x4a
	.zero		1
	.zero		1


	//----- nvinfo : EIATTR_EXIT_INSTR_OFFSETS
	.align		4
        /*00d4*/ 	.byte	0x04, 0x1c
        /*00d6*/ 	.short	(.L_414 - .L_413)


	//   ....[0]....
.L_413:
        /*00d8*/ 	.word	0x000005d0


	//   ....[1]....
        /*00dc*/ 	.word	0x00000600


	//----- nvinfo : EIATTR_CRS_STACK_SIZE
	.align		4
.L_414:
        /*00e0*/ 	.byte	0x04, 0x1e
        /*00e2*/ 	.short	(.L_416 - .L_415)
.L_415:
        /*00e4*/ 	.word	0x00000000


	//----- nvinfo : EIATTR_CBANK_PARAM_SIZE
	.align		4
.L_416:
        /*00e8*/ 	.byte	0x03, 0x19
        /*00ea*/ 	.short	0x0008


	//----- nvinfo : EIATTR_PARAM_CBANK
	.align		4
        /*00ec*/ 	.byte	0x04, 0x0a
        /*00ee*/ 	.short	(.L_418 - .L_417)
	.align		4
.L_417:
        /*00f0*/ 	.word	index@(.nv.constant0._ZN3cub18CUB_300001_SM_10006detail10radix_sort33DeviceRadixSortExclusiveSumKernelINS1_5radix10policy_hubIiiyE10Policy1000EyEEvPT0_)
        /*00f4*/ 	.short	0x0380
        /*00f6*/ 	.short	0x0008


	//----- nvinfo : EIATTR_SW_WAR
	.align		4
.L_418:
        /*00f8*/ 	.byte	0x04, 0x36
        /*00fa*/ 	.short	(.L_420 - .L_419)
.L_419:
        /*00fc*/ 	.word	0x00000008
.L_420:


//--------------------- .nv.info._ZN3cub18CUB_300001_SM_10006detail10radix_sort30DeviceRadixSortHistogramKernelINS1_5radix10policy_hubIiiyE10Policy1000ELNS0_9SortOrderE0EiyNS1_21identity_decomposer_tEEEvPT2_PKT1_SA_iiT3_ --------------------------
	.section	.nv.info._ZN3cub18CUB_300001_SM_10006detail10radix_sort30DeviceRadixSortHistogramKernelINS1_5radix10policy_hubIiiyE10Policy1000ELNS0_9SortOrderE0EiyNS1_21identity_decomposer_tEEEvPT2_PKT1_SA_iiT3_,"",@"SHT_CUDA_INFO"
	.sectionflags	@""
	.align	4


	//----- nvinfo : EIATTR_CUDA_API_VERSION
	.align		4
        /*0000*/ 	.byte	0x04, 0x37
        /*0002*/ 	.short	(.L_422 - .L_421)
.L_421:
        /*0004*/ 	.word	0x00000082


	//----- nvinfo : EIATTR_KPARAM_INFO
	.align		4
.L_422:
        /*0008*/ 	.byte	0x04, 0x17
        /*000a*/ 	.short	(.L_424 - .L_423)
.L_423:
        /*000c*/ 	.word	0x00000000
        /*0010*/ 	.short	0x0005
        /*0012*/ 	.short	0x0020
        /*0014*/ 	.byte	0x00, 0xf0, 0x05, 0x00


	//----- nvinfo : EIATTR_KPARAM_INFO
	.align		4
.L_424:
        /*0018*/ 	.byte	0x04, 0x17
        /*001a*/ 	.short	(.L_426 - .L_425)
.L_425:
        /*001c*/ 	.word	0x00000000
        /*0020*/ 	.short	0x0004
        /*0022*/ 	.short	0x001c
        /*0024*/ 	.byte	0x00, 0xf0, 0x11, 0x00


	//----- nvinfo : EIATTR_KPARAM_INFO
	.align		4
.L_426:
        /*0028*/ 	.byte	0x04, 0x17
        /*002a*/ 	.short	(.L_428 - .L_427)
.L_427:
        /*002c*/ 	.word	0x00000000
        /*0030*/ 	.short	0x0003
        /*0032*/ 	.short	0x0018
        /*0034*/ 	.byte	0x00, 0xf0, 0x11, 0x00


	//----- nvinfo : EIATTR_KPARAM_INFO
	.align		4
.L_428:
        /*0038*/ 	.byte	0x04, 0x17
        /*003a*/ 	.short	(.L_430 - .L_429)
.L_429:
        /*003c*/ 	.word	0x00000000
        /*0040*/ 	.short	0x0002
        /*0042*/ 	.short	0x0010
        /*0044*/ 	.byte	0x00, 0xf0, 0x21, 0x00


	//----- nvinfo : EIATTR_KPARAM_INFO
	.align		4
.L_430:
        /*0048*/ 	.byte	0x04, 0x17
        /*004a*/ 	.short	(.L_432 - .L_431)
.L_431:
        /*004c*/ 	.word	0x00000000
        /*0050*/ 	.short	0x0001
        /*0052*/ 	.short	0x0008
        /*0054*/ 	.byte	0x00, 0xf5, 0x21, 0x00


	//----- nvinfo : EIATTR_KPARAM_INFO
	.align		4
.L_432:
        /*0058*/ 	.byte	0x04, 0x17
        /*005a*/ 	.short	(.L_434 - .L_433)
.L_433:
        /*005c*/ 	.word	0x00000000
        /*0060*/ 	.short	0x0000
        /*0062*/ 	.short	0x0000
        /*0064*/ 	.byte	0x00, 0xf5, 0x21, 0x00


	//----- nvinfo : EIATTR_SPARSE_MMA_MASK
	.align		4
.L_434:
        /*0068*/ 	.byte	0x03, 0x50
        /*006a*/ 	.short	0x0000


	//----- nvinfo : EIATTR_MAXREG_COUNT
	.align		4
        /*006c*/ 	.byte	0x03, 0x1b
        /*006e*/ 	.short	0x00ff


	//----- nvinfo : EIATTR_NUM_BARRIERS
	.align		4
        /*0070*/ 	.byte	0x02, 0x4c
        /*0072*/ 	.byte	0x01
	.zero		1


	//----- nvinfo : EIATTR_MERCURY_ISA_VERSION
	.align		4
        /*0074*/ 	.byte	0x03, 0x5f
        /*0076*/ 	.short	0x0101


	//----- nvinfo : EIATTR_VRC_CTA_INIT_COUNT
	.align		4
        /*0078*/ 	.byte	0x02, 0x4a
	.zero		1
	.zero		1


	//----- nvinfo : EIATTR_EXIT_INSTR_OFFSETS
	.align		4
        /*007c*/ 	.byte	0x04, 0x1c
        /*007e*/ 	.short	(.L_436 - .L_435)


	//   ....[0]....
.L_435:
        /*0080*/ 	.word	0x00000040


	//   ....[1]....
        /*0084*/ 	.word	0x00002ee0


	//----- nvinfo : EIATTR_MAX_THREADS
	.align		4
.L_436:
        /*0088*/ 	.byte	0x04, 0x05
        /*008a*/ 	.short	(.L_438 - .L_437)
.L_437:
        /*008c*/ 	.word	0x00000080
        /*0090*/ 	.word	0x00000001
        /*0094*/ 	.word	0x00000001


	//----- nvinfo : EIATTR_CRS_STACK_SIZE
	.align		4
.L_438:
        /*0098*/ 	.byte	0x04, 0x1e
        /*009a*/ 	.short	(.L_440 - .L_439)
.L_439:
        /*009c*/ 	.word	0x00000000


	//----- nvinfo : EIATTR_CBANK_PARAM_SIZE
	.align		4
.L_440:
        /*00a0*/ 	.byte	0x03, 0x19
        /*00a2*/ 	.short	0x0021


	//----- nvinfo : EIATTR_PARAM_CBANK
	.align		4
        /*00a4*/ 	.byte	0x04, 0x0a
        /*00a6*/ 	.short	(.L_442 - .L_441)
	.align		4
.L_441:
        /*00a8*/ 	.word	index@(.nv.constant0._ZN3cub18CUB_300001_SM_10006detail10radix_sort30DeviceRadixSortHistogramKernelINS1_5radix10policy_hubIiiyE10Policy1000ELNS0_9SortOrderE0EiyNS1_21identity_decomposer_tEEEvPT2_PKT1_SA_iiT3_)
        /*00ac*/ 	.short	0x0380
        /*00ae*/ 	.short	0x0021


	//----- nvinfo : EIATTR_SW_WAR
	.align		4
.L_442:
        /*00b0*/ 	.byte	0x04, 0x36
        /*00b2*/ 	.short	(.L_444 - .L_443)
.L_443:
        /*00b4*/ 	.word	0x00000008
.L_444:


//--------------------- .nv.info._ZN3cub18CUB_300001_SM_10006detail10radix_sort31DeviceRadixSortSingleTileKernelINS1_5radix10policy_hubIiiyE10Policy1000ELNS0_9SortOrderE0EiiyNS1_21identity_decomposer_tEEEvPKT1_PSA_PKT2_PSE_T3_iiT4_ --------------------------
	.section	.nv.info._ZN3cub18CUB_300001_SM_10006detail10radix_sort31DeviceRadixSortSingleTileKernelINS1_5radix10policy_hubIiiyE10Policy1000ELNS0_9SortOrderE0EiiyNS1_21identity_decomposer_tEEEvPKT1_PSA_PKT2_PSE_T3_iiT4_,"",@"SHT_CUDA_INFO"
	.sectionflags	@""
	.align	4


	//----- nvinfo : EIATTR_CUDA_API_VERSION
	.align		4
        /*0000*/ 	.byte	0x04, 0x37
        /*0002*/ 	.short	(.L_446 - .L_445)
.L_445:
        /*0004*/ 	.word	0x00000082


	//----- nvinfo : EIATTR_KPARAM_INFO
	.align		4
.L_446:
        /*0008*/ 	.byte	0x04, 0x17
        /*000a*/ 	.short	(.L_448 - .L_447)
.L_447:
        /*000c*/ 	.word	0x00000000
        /*0010*/ 	.short	0x0007
        /*0012*/ 	.short	0x0030
        /*0014*/ 	.byte	0x00, 0xf0, 0x05, 0x00


	//----- nvinfo : EIATTR_KPARAM_INFO
	.align		4
.L_448:
        /*0018*/ 	.byte	0x04, 0x17
        /*001a*/ 	.short	(.L_450 - .L_449)
.L_449:
        /*001c*/ 	.word	0x00000000
        /*0020*/ 	.short	0x0006
        /*0022*/ 	.short	0x002c
        /*0024*/ 	.byte	0x00, 0xf0, 0x11, 0x00


	//----- nvinfo : EIATTR_KPARAM_INFO
	.align		4
.L_450:
        /*0028*/ 	.byte	0x04, 0x17
        /*002a*/ 	.short	(.L_452 - .L_451)
.L_451:
        /*002c*/ 	.word	0x00000000
        /*0030*/ 	.short	0x0005
        /*0032*/ 	.short	0x0028
        /*0034*/ 	.byte	0x00, 0xf0, 0x11, 0x00


	//----- nvinfo : EIATTR_KPARAM_INFO
	.align		4
.L_452:
        /*0038*/ 	.byte	0x04, 0x17
        /*003a*/ 	.short	(.L_454 - .L_453)
.L_453:
        /*003c*/ 	.word	0x00000000
        /*0040*/ 	.short	0x0004
        /*0042*/ 	.short	0x0020
        /*0044*/ 	.byte	0x00, 0xf0, 0x21, 0x00


	//----- nvinfo : EIATTR_KPARAM_INFO
	.align		4
.L_454:
        /*0048*/ 	.byte	0x04, 0x17
        /*004a*/ 	.short	(.L_456 - .L_455)
.L_455:
        /*004c*/ 	.word	0x00000000
        /*0050*/ 	.short	0x0003
        /*0052*/ 	.short	0x0018
        /*0054*/ 	.byte	0x00, 0xf5, 0x21, 0x00


	//----- nvinfo : EIATTR_KPARAM_INFO
	.align		4
.L_456:
        /*0058*/ 	.byte	0x04, 0x17
        /*005a*/ 	.short	(.L_458 - .L_457)
.L_457:
        /*005c*/ 	.word	0x00000000
        /*0060*/ 	.short	0x0002
        /*0062*/ 	.short	0x0010
        /*0064*/ 	.byte	0x00, 0xf5, 0x21, 0x00


	//----- nvinfo : EIATTR_KPARAM_INFO
	.align		4
.L_458:
        /*0068*/ 	.byte	0x04, 0x17
        /*006a*/ 	.short	(.L_460 - .L_459)
.L_459:
        /*006c*/ 	.word	0x00000000
        /*0070*/ 	.short	0x0001
        /*0072*/ 	.short	0x0008
        /*0074*/ 	.byte	0x00, 0xf5, 0x21, 0x00


	//----- nvinfo : EIATTR_KPARAM_INFO
	.align		4
.L_460:
        /*0078*/ 	.byte	0x04, 0x17
        /*007a*/ 	.short	(.L_462 - .L_461)
.L_461:
        /*007c*/ 	.word	0x00000000
        /*0080*/ 	.short	0x0000
        /*0082*/ 	.short	0x0000
        /*0084*/ 	.byte	0x00, 0xf5, 0x21, 0x00


	//----- nvinfo : EIATTR_SPARSE_MMA_MASK
	.align		4
.L_462:
        /*0088*/ 	.byte	0x03, 0x50
        /*008a*/ 	.short	0x0000


	//----- nvinfo : EIATTR_MAXREG_COUNT
	.align		4
        /*008c*/ 	.byte	0x03, 0x1b
        /*008e*/ 	.short	0x00ff


	//----- nvinfo : EIATTR_NUM_BARRIERS
	.align		4
        /*0090*/ 	.byte	0x02, 0x4c
        /*0092*/ 	.byte	0x01
	.zero		1


	//----- nvinfo : EIATTR_MERCURY_ISA_VERSION
	.align		4
        /*0094*/ 	.byte	0x03, 0x5f
        /*0096*/ 	.short	0x0101


	//----- nvinfo : EIATTR_COOP_GROUP_MASK_REGIDS
	.align		4
        /*0098*/ 	.byte	0x04, 0x29
        /*009a*/ 	.short	(.L_464 - .L_463)


	//   ....[0]....
.L_463:
        /*009c*/ 	.word	0xffffffff


	//   ....[1]....
        /*00a0*/ 	.word	0xffffffff


	//   ....[2]....
        /*00a4*/ 	.word	0xffffffff


	//   ....[3]....
        /*00a8*/ 	.word	0xffffffff


	//   ....[4]....
        /*00ac*/ 	.word	0xffffffff


	//----- nvinfo : EIATTR_COOP_GROUP_INSTR_OFFSETS
	.align		4
.L_464:
        /*00b0*/ 	.byte	0x04, 0x28
        /*00b2*/ 	.short	(.L_466 - .L_465)


	//   ....[0]....
.L_465:
        /*00b4*/ 	.word	0x00001e20


	//   ....[1]....
        /*00b8*/ 	.word	0x00001e40


	//   ....[2]....
        /*00bc*/ 	.word	0x00001e60


	//   ....[3]....
        /*00c0*/ 	.word	0x00001e80


	//   ....[4]....
        /*00c4*/ 	.word	0x00001ea0


	//----- nvinfo : EIATTR_VRC_CTA_INIT_COUNT
	.align		4
.L_466:
        /*00c8*/ 	.byte	0x02, 0x4a
	.zero		1
	.zero		1


	//----- nvinfo : EIATTR_EXIT_INSTR_OFFSETS
	.align		4
        /*00cc*/ 	.byte	0x04, 0x1c
        /*00ce*/ 	.short	(.L_468 - .L_467)


	//   ....[0]....
.L_467:
        /*00d0*/ 	.word	0x00003bf0


	//   ....[1]....
        /*00d4*/ 	.word	0x00003c40


	//----- nvinfo : EIATTR_MAX_THREADS
	.align		4
.L_468:
        /*00d8*/ 	.byte	0x04, 0x05
        /*00da*/ 	.short	(.L_470 - .L_469)
.L_469:
        /*00dc*/ 	.word	0x00000100
        /*00e0*/ 	.word	0x00000001
        /*00e4*/ 	.word	0x00000001


	//----- nvinfo : EIATTR_CBANK_PARAM_SIZE
	.align		4
.L_470:
        /*00e8*/ 	.byte	0x03, 0x19
        /*00ea*/ 	.short	0x0031


	//----- nvinfo : EIATTR_PARAM_CBANK
	.align		4
        /*00ec*/ 	.byte	0x04, 0x0a
        /*00ee*/ 	.short	(.L_472 - .L_471)
	.align		4
.L_471:
        /*00f0*/ 	.word	index@(.nv.constant0._ZN3cub18CUB_300001_SM_10006detail10radix_sort31DeviceRadixSortSingleTileKernelINS1_5radix10policy_hubIiiyE10Policy1000ELNS0_9SortOrderE0EiiyNS1_21identity_decomposer_tEEEvPKT1_PSA_PKT2_PSE_T3_iiT4_)
        /*00f4*/ 	.short	0x0380
        /*00f6*/ 	.short	0x0031


	//----- nvinfo : EIATTR_SW_WAR
	.align		4
.L_472:
        /*00f8*/ 	.byte	0x04, 0x36
        /*00fa*/ 	.short	(.L_474 - .L_473)
.L_473:
        /*00fc*/ 	.word	0x00000008
.L_474:


//--------------------- .nv.info._ZN3cub18CUB_300001_SM_10006detail10radix_sort29DeviceRadixSortOnesweepKernelINS1_5radix10policy_hubIfNS0_8NullTypeEyE10Policy1000ELNS0_9SortOrderE0EfS6_yiiNS1_21identity_decomposer_tEEEvPT5_SC_PT3_PKSD_PT1_PKSH_PT2_PKSL_T4_iiT6_ --------------------------
	.section	.nv.info._ZN3cub18CUB_300001_SM_10006detail10radix_sort29DeviceRadixSortOnesweepKernelINS1_5radix10policy_hubIfNS0_8NullTypeEyE10Policy1000ELNS0_9SortOrderE0EfS6_yiiNS1_21identity_decomposer_tEEEvPT5_SC_PT3_PKSD_PT1_PKSH_PT2_PKSL_T4_iiT6_,"",@"SHT_CUDA_INFO"
	.sectionflags	@""
	.align	4


	//----- nvinfo : EIATTR_CUDA_API_VERSION
	.align		4
        /*0000*/ 	.byte	0x04, 0x37
        /*0002*/ 	.short	(.L_476 - .L_475)
.L_475:
        /*0004*/ 	.word	0x00000082


	//----- nvinfo : EIATTR_KPARAM_INFO
	.align		4
.L_476:
        /*0008*/ 	.byte	0x04, 0x17
        /*000a*/ 	.short	(.L_478 - .L_477)
.L_477:
        /*000c*/ 	.word	0x00000000
        /*0010*/ 	.short	0x000b
        /*0012*/ 	.short	0x004c
        /*0014*/ 	.byte	0x00, 0xf0, 0x05, 0x00


	//----- nvinfo : EIATTR_KPARAM_INFO
	.align		4
.L_478:
        /*0018*/ 	.byte	0x04, 0x17
        /*001a*/ 	.short	(.L_480 - .L_479)
.L_479:
        /*001c*/ 	.word	0x00000000
        /*0020*/ 	.short	0x000a
        /*0022*/ 	.short	0x0048
        /*0024*/ 	.byte	0x00, 0xf0, 0x11, 0x00


	//----- nvinfo : EIATTR_KPARAM_INFO
	.align		4
.L_480:
        /*0028*/ 	.byte	0x04, 0x17
        /*002a*/ 	.short	(.L_482 - .L_481)
.L_481:
        /*002c*/ 	.word	0x00000000
        /*0030*/ 	.short	0x0009
        /*0032*/ 	.short	0x0044
        /*0034*/ 	.byte	0x00, 0xf0, 0x11, 0x00


	//----- nvinfo : EIATTR_KPARAM_INFO
	.align		4
.L_482:
        /*0038*/ 	.byte	0x04, 0x17
        /*003a*/ 	.short	(.L_484 - .L_483)
.L_483:
        /*003c*/ 	.word	0x00000000
        /*0040*/ 	.short	0x0008
        /*0042*/ 	.short	0x0040
        /*0044*/ 	.byte	0x00, 0xf0, 0x11, 0x00


	//----- nvinfo : EIATTR_KPARAM_INFO
	.align		4
.L_484:
        /*0048*/ 	.byte	0x04, 0x17
        /*004a*/ 	.short	(.L_486 - .L_485)
.L_485:
        /*004c*/ 	.word	0x00000000
        /*0050*/ 	.short	0x0007
        /*0052*/ 	.short	0x0038
        /*0054*/ 	.byte	0x00, 0xf5, 0x21, 0x00


	//----- nvinfo : EIATTR_KPARAM_INFO
	.align		4
.L_486:
        /*0058*/ 	.byte	0x04, 0x17
        /*005a*/ 	.short	(.L_488 - .L_487)
.L_487:
        /*005c*/ 	.word	0x00000000
        /*0060*/ 	.short	0x0006
        /*0062*/ 	.short	0x0030
        /*0064*/ 	.byte	0x00, 0xf5, 0x21, 0x00


	//----- nvinfo : EIATTR_KPARAM_INFO
	.align		4
.L_488:
        /*0068*/ 	.byte	0x04, 0x17
        /*006a*/ 	.short	(.L_490 - .L_489)
.L_489:
        /*006c*/ 	.word	0x00000000
        /*0070*/ 	.short	0x0005
        /*0072*/ 	.short	0x0028
        /*0074*/ 	.byte	0x00, 0xf5, 0x21, 0x00


	//----- nvinfo : EIATTR_KPARAM_INFO
	.align		4
.L_490:
        /*0078*/ 	.byte	0x04, 0x17
        /*007a*/ 	.short	(.L_492 - .L_491)
.L_491:
        /*007c*/ 	.word	0x00000000
        /*0080*/ 	.short	0x0004
        /*0082*/ 	.short	0x0020
        /*0084*/ 	.byte	0x00, 0xf5, 0x21, 0x00


	//----- nvinfo : EIATTR_KPARAM_INFO
	.align		4
.L_492:
        /*0088*/ 	.byte	0x04, 0x17
        /*008a*/ 	.short	(.L_494 - .L_493)
.L_493:
        /*008c*/ 	.word	0x00000000
        /*0090*/ 	.short	0x0003
        /*0092*/ 	.short	0x0018
        /*0094*/ 	.byte	0x00, 0xf5, 0x21, 0x00


	//----- nvinfo : EIATTR_KPARAM_INFO
	.align		4
.L_494:
        /*0098*/ 	.byte	0x04, 0x17
        /*009a*/ 	.short	(.L_496 - .L_495)
.L_495:
        /*009c*/ 	.word	0x00000000
        /*00a0*/ 	.short	0x0002
        /*00a2*/ 	.short	0x0010
        /*00a4*/ 	.byte	0x00, 0xf5, 0x21, 0x00


	//----- nvinfo : EIATTR_KPARAM_INFO
	.align		4
.L_496:
        /*00a8*/ 	.byte	0x04, 0x17
        /*00aa*/ 	.short	(.L_498 - .L_497)
.L_497:
        /*00ac*/ 	.word	0x00000000
        /*00b0*/ 	.short	0x0001
        /*00b2*/ 	.short	0x0008
        /*00b4*/ 	.byte	0x00, 0xf5, 0x21, 0x00


	//----- nvinfo : EIATTR_KPARAM_INFO
	.align		4
.L_498:
        /*00b8*/ 	.byte	0x04, 0x17
        /*00ba*/ 	.short	(.L_500 - .L_499)
.L_499:
        /*00bc*/ 	.word	0x00000000
        /*00c0*/ 	.short	0x0000
        /*00c2*/ 	.short	0x0000
        /*00c4*/ 	.byte	0x00, 0xf5, 0x21, 0x00


	//----- nvinfo : EIATTR_SPARSE_MMA_MASK
	.align		4
.L_500:
        /*00c8*/ 	.byte	0x03, 0x50
        /*00ca*/ 	.short	0x0000


	//----- nvinfo : EIATTR_MAXREG_COUNT
	.align		4
        /*00cc*/ 	.byte	0x03, 0x1b
        /*00ce*/ 	.short	0x00a8


	//----- nvinfo : EIATTR_NUM_BARRIERS
	.align		4
        /*00d0*/ 	.byte	0x02, 0x4c
        /*00d2*/ 	.byte	0x01
	.zero		1


	//----- nvinfo : EIATTR_MERCURY_ISA_VERSION
	.align		4
        /*00d4*/ 	.byte	0x03, 0x5f
        /*00d6*/ 	.short	0x0101


	//----- nvinfo : EIATTR_COOP_GROUP_MASK_REGIDS
	.align		4
        /*00d8*/ 	.byte	0x04, 0x29
        /*00da*/ 	.short	(.L_502 - .L_501)


	//   ....[0]....
.L_501:
        /*00dc*/ 	.word	0xffffffff


	//   ....[1]....
        /*00e0*/ 	.word	0x0500001a


	//   ....[2]....
        /*00e4*/ 	.word	0xffffffff


	//   ....[3]....
        /*00e8*/ 	.word	0xffffffff


	//   ....[4]....
        /*00ec*/ 	.word	0xffffffff


	//   ....[5]....
        /*00f0*/ 	.word	0xffffffff


	//   ....[6]....
        /*00f4*/ 	.word	0xffffffff


	//   ....[7]....
        /*00f8*/ 	.word	0xffffffff


	//   ....[8]....
        /*00fc*/ 	.word	0xffffffff


	//   ....[9]....
        /*0100*/ 	.word	0xffffffff


	//   ....[10]....
        /*0104*/ 	.word	0xffffffff


	//   ....[11]....
        /*0108*/ 	.word	0xffffffff


	//   ....[12]....
        /*010c*/ 	.word	0xffffffff


	//   ....[13]....
        /*0110*/ 	.word	0xffffffff


	//   ....[14]....
        /*0114*/ 	.word	0xffffffff


	//   ....[15]....
        /*0118*/ 	.word	0xffffffff


	//   ....[16]....
        /*011c*/ 	.word	0xffffffff


	//   ....[17]....
        /*0120*/ 	.word	0xffffffff


	//   ....[18]....
        /*0124*/ 	.word	0xffffffff


	//   ....[19]....
        /*0128*/ 	.word	0xffffffff


	//   ....[20]....
        /*012c*/ 	.word	0xffffffff


	//   ....[21]....
        /*0130*/ 	.word	0xffffffff


	//   ....[22]....
        /*0134*/ 	.word	0xffffffff


	//   ....[23]....
        /*0138*/ 	.word	0xffffffff


	//   ....[24]....
        /*013c*/ 	.word	0xffffffff


	//   ....[25]....
        /*0140*/ 	.word	0xffffffff


	//   ....[26]....
        /*0144*/ 	.word	0xffffffff


	//   ....[27]....
        /*0148*/ 	.word	0xffffffff


	//   ....[28]....
        /*014c*/ 	.word	0xffffffff


	//   ....[29]....
        /*0150*/ 	.word	0xffffffff


	//   ....[30]....
        /*0154*/ 	.word	0xffffffff


	//   ....[31]....
        /*0158*/ 	.word	0xffffffff


	//   ....[32]....
        /*015c*/ 	.word	0xffffffff


	//   ....[33]....
        /*0160*/ 	.word	0xffffffff


	//   ....[34]....
        /*0164*/ 	.word	0xffffffff


	//   ....[35]....
        /*0168*/ 	.word	0xffffffff


	//   ....[36]....
        /*016c*/ 	.word	0xffffffff


	//   ....[37]....
        /*0170*/ 	.word	0xffffffff


	//   ....[38]....
        /*0174*/ 	.word	0xffffffff


	//   ....[39]....
        /*0178*/ 	.word	0xffffffff


	//   ....[40]....
        /*017c*/ 	.word	0xffffffff


	//   ....[41]....
        /*0180*/ 	.word	0xffffffff


	//   ....[42]....
        /*0184*/ 	.word	0xffffffff


	//   ....[43]....
        /*0188*/ 	.word	0xffffffff


	//   ....[44]....
        /*018c*/ 	.word	0xffffffff


	//   ....[45]....
        /*0190*/ 	.word	0xffffffff


	//   ....[46]....
        /*0194*/ 	.word	0xffffffff


	//   ....[47]....
        /*0198*/ 	.word	0xffffffff


	//   ....[48]....
        /*019c*/ 	.word	0xffffffff


	//   ....[49]....
        /*01a0*/ 	.word	0xffffffff


	//   ....[50]....
        /*01a4*/ 	.word	0xffffffff


	//   ....[51]....
        /*01a8*/ 	.word	0xffffffff


	//   ....[52]....
        /*01ac*/ 	.word	0xffffffff


	//   ....[53]....
        /*01b0*/ 	.word	0xffffffff


	//   ....[54]....
        /*01b4*/ 	.word	0xffffffff


	//   ....[55]....
        /*01b8*/ 	.word	0xffffffff


	//   ....[56]....
        /*01bc*/ 	.word	0xffffffff


	//   ....[57]....
        /*01c0*/ 	.word	0xffffffff


	//   ....[58]....
        /*01c4*/ 	.word	0xffffffff


	//   ....[59]....
        /*01c8*/ 	.word	0xffffffff


	//   ....[60]....
        /*01cc*/ 	.word	0xffffffff


	//   ....[61]....
        /*01d0*/ 	.word	0xffffffff


	//   ....[62]....
        /*01d4*/ 	.word	0xffffffff


	//   ....[63]....
        /*01d8*/ 	.word	0xffffffff


	//   ....[64]....
        /*01dc*/ 	.word	0xffffffff


	//   ....[65]....
        /*01e0*/ 	.word	0xffffffff


	//   ....[66]....
        /*01e4*/ 	.word	0xffffffff


	//   ....[67]....
        /*01e8*/ 	.word	0xffffffff


	//   ....[68]....
        /*01ec*/ 	.word	0xffffffff


	//   ....[69]....
        /*01f0*/ 	.word	0xffffffff


	//   ....[70]....
        /*01f4*/ 	.word	0xffffffff


	//   ....[71]....
        /*01f8*/ 	.word	0xffffffff


	//   ....[72]....
        /*01fc*/ 	.word	0xffffffff


	//   ....[73]....
        /*0200*/ 	.word	0xffffffff


	//   ....[74]....
        /*0204*/ 	.word	0xffffffff


	//   ....[75]....
        /*0208*/ 	.word	0xffffffff


	//   ....[76]....
        /*020c*/ 	.word	0xffffffff


	//   ....[77]....
        /*0210*/ 	.word	0xffffffff


	//   ....[78]....
        /*0214*/ 	.word	0xffffffff


	//   ....[79]....
        /*0218*/ 	.word	0xffffffff


	//   ....[80]....
        /*021c*/ 	.word	0xffffffff


	//   ....[81]....
        /*0220*/ 	.word	0xffffffff


	//   ....[82]....
        /*0224*/ 	.word	0xffffffff


	//   ....[83]....
        /*0228*/ 	.word	0xffffffff


	//   ....[84]....
        /*022c*/ 	.word	0xffffffff


	//   ....[85]....
        /*0230*/ 	.word	0xffffffff


	//   ....[86]....
        /*0234*/ 	.word	0xffffffff


	//   ....[87]....
        /*0238*/ 	.word	0xffffffff


	//   ....[88]....
        /*023c*/ 	.word	0xffffffff


	//   ....[89]....
        /*0240*/ 	.word	0xffffffff


	//   ....[90]....
        /*0244*/ 	.word	0xffffffff


	//   ....[91]....
        /*0248*/ 	.word	0xffffffff


	//   ....[92]....
        /*024c*/ 	.word	0xffffffff


	//   ....[93]....
        /*0250*/ 	.word	0xffffffff


	//   ....[94]....
        /*0254*/ 	.word	0xffffffff


	//   ....[95]....
        /*0258*/ 	.word	0xffffffff


	//   ....[96]....
        /*025c*/ 	.word	0xffffffff


	//   ....[97]....
        /*0260*/ 	.word	0xffffffff


	//   ....[98]....
        /*0264*/ 	.word	0xffffffff


	//   ....[99]....
        /*0268*/ 	.word	0xffffffff


	//   ....[100]....
        /*026c*/ 	.word	0xffffffff


	//   ....[101]....
        /*0270*/ 	.word	0xffffffff


	//   ....[102]....
        /*0274*/ 	.word	0xffffffff


	//   ....[103]....
        /*0278*/ 	.word	0xffffffff


	//   ....[104]....
        /*027c*/ 	.word	0xffffffff


	//   ....[105]....
        /*0280*/ 	.word	0xffffffff


	//   ....[106]....
        /*0284*/ 	.word	0xffffffff


	//   ....[107]....
        /*0288*/ 	.word	0xffffffff


	//   ....[108]....
        /*028c*/ 	.word	0xffffffff


	//   ....[109]....
        /*0290*/ 	.word	0xffffffff


	//   ....[110]....
        /*0294*/ 	.word	0xffffffff


	//   ....[111]....
        /*0298*/ 	.word	0xffffffff


	//   ....[112]....
        /*029c*/ 	.word	0xffffffff


	//   ....[113]....
        /*02a0*/ 	.word	0xffffffff


	//   ....[114]....
        /*02a4*/ 	.word	0xffffffff


	//   ....[115]....
        /*02a8*/ 	.word	0xffffffff


	//   ....[116]....
        /*02ac*/ 	.word	0xffffffff


	//   ....[117]....
        /*02b0*/ 	.word	0xffffffff


	//   ....[118]....
        /*02b4*/ 	.word	0xffffffff


	//   ....[119]....
        /*02b8*/ 	.word	0xffffffff


	//   ....[120]....
        /*02bc*/ 	.word	0xffffffff


	//   ....[121]....
        /*02c0*/ 	.word	0xffffffff


	//   ....[122]....
        /*02c4*/ 	.word	0xffffffff


	//   ....[123]....
        /*02c8*/ 	.word	0xffffffff


	//   ....[124]....
        /*02cc*/ 	.word	0xffffffff


	//   ....[125]....
        /*02d0*/ 	.word	0xffffffff


	//   ....[126]....
        /*02d4*/ 	.word	0xffffffff


	//   ....[127]....
        /*02d8*/ 	.word	0xffffffff


	//   ....[128]....
        /*02dc*/ 	.word	0xffffffff


	//   ....[129]....
        /*02e0*/ 	.word	0xffffffff


	//   ....[130]....
        /*02e4*/ 	.word	0xffffffff


	//   ....[131]....
        /*02e8*/ 	.word	0xffffffff


	//   ....[132]....
        /*02ec*/ 	.word	0xffffffff


	//   ....[133]....
        /*02f0*/ 	.word	0xffffffff


	//   ....[134]....
        /*02f4*/ 	.word	0xffffffff


	//   ....[135]....
        /*02f8*/ 	.word	0xffffffff


	//   ....[136]....
        /*02fc*/ 	.word	0xffffffff


	//   ....[137]....
        /*0300*/ 	.word	0xffffffff


	//   ....[138]....
        /*0304*/ 	.word	0xffffffff


	//   ....[139]....
        /*0308*/ 	.word	0xffffffff


	//   ....[140]....
        /*030c*/ 	.word	0xffffffff


	//   ....[141]....
        /*0310*/ 	.word	0xffffffff


	//   ....[142]....
        /*0314*/ 	.word	0xffffffff


	//   ....[143]....
        /*0318*/ 	.word	0xffffffff


	//   ....[144]....
        /*031c*/ 	.word	0xffffffff


	//   ....[145]....
        /*0320*/ 	.word	0xffffffff


	//   ....[146]....
        /*0324*/ 	.word	0xffffffff


	//   ....[147]....
        /*0328*/ 	.word	0xffffffff


	//   ....[148]....
        /*032c*/ 	.word	0xffffffff


	//   ....[149]....
        /*0330*/ 	.word	0xffffffff


	//   ....[150]....
        /*0334*/ 	.word	0xffffffff


	//   ....[151]....
        /*0338*/ 	.word	0xffffffff


	//   ....[152]....
        /*033c*/ 	.word	0xffffffff


	//   ....[153]....
        /*0340*/ 	.word	0xffffffff


	//   ....[154]....
        /*0344*/ 	.word	0xffffffff


	//   ....[155]....
        /*0348*/ 	.word	0xffffffff


	//   ....[156]....
        /*034c*/ 	.word	0xffffffff


	//   ....[157]....
        /*0350*/ 	.word	0xffffffff


	//   ....[158]....
        /*0354*/ 	.word	0xffffffff


	//   ....[159]....
        /*0358*/ 	.word	0xffffffff


	//   ....[160]....
        /*035c*/ 	.word	0xffffffff


	//   ....[161]....
        /*0360*/ 	.word	0xffffffff


	//   ....[162]....
        /*0364*/ 	.word	0xffffffff


	//   ....[163]....
        /*0368*/ 	.word	0xffffffff


	//   ....[164]....
        /*036c*/ 	.word	0xffffffff


	//   ....[165]....
        /*0370*/ 	.word	0xffffffff


	//   ....[166]....
        /*0374*/ 	.word	0xffffffff


	//   ....[167]....
        /*0378*/ 	.word	0xffffffff


	//   ....[168]....
        /*037c*/ 	.word	0xffffffff


	//   ....[169]....
        /*0380*/ 	.word	0x05000004


	//   ....[170]....
        /*0384*/ 	.word	0xffffffff


	//   ....[171]....
        /*0388*/ 	.word	0xffffffff


	//   ....[172]....
        /*038c*/ 	.word	0xffffffff


	//   ....[173]....
        /*0390*/ 	.word	0xffffffff


	//   ....[174]....
        /*0394*/ 	.word	0xffffffff


	//   ....[175]....
        /*0398*/ 	.word	0xffffffff


	//   ....[176]....
        /*039c*/ 	.word	0xffffffff


	//   ....[177]....
        /*03a0*/ 	.word	0xffffffff


	//   ....[178]....
        /*03a4*/ 	.word	0xffffffff


	//   ....[179]....
        /*03a8*/ 	.word	0xffffffff


	//   ....[180]....
        /*03ac*/ 	.word	0xffffffff


	//   ....[181]....
        /*03b0*/ 	.word	0xffffffff


	//   ....[182]....
        /*03b4*/ 	.word	0xffffffff


	//   ....[183]....
        /*03b8*/ 	.word	0xffffffff


	//   ....[184]....
        /*03bc*/ 	.word	0xffffffff


	//   ....[185]....
        /*03c0*/ 	.word	0xffffffff


	//   ....[186]....
        /*03c4*/ 	.word	0xffffffff


	//   ....[187]....
        /*03c8*/ 	.word	0xffffffff


	//   ....[188]....
        /*03cc*/ 	.word	0xffffffff


	//   ....[189]....
        /*03d0*/ 	.word	0xffffffff


	//   ....[190]....
        /*03d4*/ 	.word	0xffffffff


	//   ....[191]....
        /*03d8*/ 	.word	0xffffffff


	//   ....[192]....
        /*03dc*/ 	.word	0xffffffff


	//   ....[193]....
        /*03e0*/ 	.word	0xffffffff


	//   ....[194]....
        /*03e4*/ 	.word	0xffffffff


	//   ....[195]....
        /*03e8*/ 	.word	0xffffffff


	//   ....[196]....
        /*03ec*/ 	.word	0xffffffff


	//   ....[197]....
        /*03f0*/ 	.word	0xffffffff


	//   ....[198]....
        /*03f4*/ 	.word	0xffffffff


	//   ....[199]....
        /*03f8*/ 	.word	0xffffffff


	//   ....[200]....
        /*03fc*/ 	.word	0xffffffff


	//   ....[201]....
        /*0400*/ 	.word	0xffffffff


	//   ....[202]....
        /*0404*/ 	.word	0xffffffff


	//   ....[203]....
        /*0408*/ 	.word	0xffffffff


	//   ....[204]....
        /*040c*/ 	.word	0xffffffff


	//   ....[205]....
        /*0410*/ 	.word	0xffffffff


	//   ....[206]....
        /*0414*/ 	.word	0x0500002e


	//   ....[207]....
        /*0418*/ 	.word	0x0500002e


	//   ....[208]....
        /*041c*/ 	.word	0x0500002e


	//   ....[209]....
        /*0420*/ 	.word	0x0500002e


	//   ....[210]....
        /*0424*/ 	.word	0x0500002e


	//----- nvinfo : EIATTR_COOP_GROUP_INSTR_OFFSETS
	.align		4
.L_502:
        /*0428*/ 	.byte	0x04, 0x28
        /*042a*/ 	.short	(.L_504 - .L_503)


	//   ....[0]....
.L_503:
        /*042c*/ 	.word	0x00001220


	//   ....[1]....
        /*0430*/ 	.word	0x00001d00


	//   ....[2]....
        /*0434*/ 	.word	0x00002a50


	//   ....[3]....
        /*0438*/ 	.word	0x00002a70


	//   ....[4]....
        /*043c*/ 	.word	0x00002a90


	//   ....[5]....
        /*0440*/ 	.word	0x00002ab0


	//   ....[6]....
        /*0444*/ 	.word	0x00002ad0


	//   ....[7]....
        /*0448*/ 	.word	0x00002fa0


	//   ....[8]....
        /*044c*/ 	.word	0x00002fb0


	//   ....[9]....
        /*0450*/ 	.word	0x00002fd0


	//   ....[10]....
        /*0454*/ 	.word	0x00002ff0


	//   ....[11]....
        /*0458*/ 	.word	0x00003040


	//   ....[12]....
        /*045c*/ 	.word	0x00003070


	//   ....[13]....
        /*0460*/ 	.word	0x000030b0


	//   ....[14]....
        /*0464*/ 	.word	0x000030f0


	//   ....[15]....
        /*0468*/ 	.word	0x000031e0


	//   ....[16]....
        /*046c*/ 	.word	0x00003240


	//   ....[17]....
        /*0470*/ 	.word	0x00003250


	//   ....[18]....
        /*0474*/ 	.word	0x00003270


	//   ....[19]....
        /*0478*/ 	.word	0x000032b0


	//   ....[20]....
        /*047c*/ 	.word	0x000032e0


	//   ....[21]....
        /*0480*/ 	.word	0x00003320


	//   ....[22]....
        /*0484*/ 	.word	0x00003340


	//   ....[23]....
        /*0488*/ 	.word	0x00003360


	//   ....[24]....
        /*048c*/ 	.word	0x000034a0


	//   ....[25]....
        /*0490*/ 	.word	0x000034d0


	//   ....[26]....
        /*0494*/ 	.word	0x000034e0


	//   ....[27]....
        /*0498*/ 	.word	0x00003500


	//   ....[28]....
        /*049c*/ 	.word	0x00003540


	//   ....[29]....
        /*04a0*/ 	.word	0x00003570


	//   ....[30]....
        /*04a4*/ 	.word	0x000035b0


	//   ....[31]....
        /*04a8*/ 	.word	0x000035d0


	//   ....[32]....
        /*04ac*/ 	.word	0x000035f0


	//   ....[33]....
        /*04b0*/ 	.word	0x00003720


	//   ....[34]....
        /*04b4*/ 	.word	0x00003740


	//   ....[35]....
        /*04b8*/ 	.word	0x00003750


	//   ....[36]....
        /*04bc*/ 	.word	0x00003770


	//   ....[37]....
        /*04c0*/ 	.word	0x000037b0


	//   ....[38]....
        /*04c4*/ 	.word	0x000037e0


	//   ....[39]....
        /*04c8*/ 	.word	0x00003820


	//   ....[40]....
        /*04cc*/ 	.word	0x00003840


	//   ....[41]....
        /*04d0*/ 	.word	0x00003860


	//   ....[42]....
        /*04d4*/ 	.word	0x000039a0


	//   ....[43]....
        /*04d8*/ 	.word	0x000039d0


	//   ....[44]....
        /*04dc*/ 	.word	0x000039e0


	//   ....[45]....
        /*04e0*/ 	.word	0x00003a00


	//   ....[46]....
        /*04e4*/ 	.word	0x00003a40


	//   ....[47]....
        /*04e8*/ 	.word	0x00003a70


	//   ....[48]....
        /*04ec*/ 	.word	0x00003ab0


	//   ....[49]....
        /*04f0*/ 	.word	0x00003ad0


	//   ....[50]....
        /*04f4*/ 	.word	0x00003af0


	//   ....[51]....
        /*04f8*/ 	.word	0x00003c20


	//   ....[52]....
        /*04fc*/ 	.word	0x00003c40


	//   ....[53]....
        /*0500*/ 	.word	0x00003c50


	//   ....[54]....
        /*0504*/ 	.word	0x00003c70


	//   ....[55]....
        /*0508*/ 	.word	0x00003cb0


	//   ....[56]....
        /*050c*/ 	.word	0x00003ce0


	//   ....[57]....
        /*0510*/ 	.word	0x00003d20


	//   ....[58]....
        /*0514*/ 	.word	0x00003d40


	//   ....[59]....
        /*0518*/ 	.word	0x00003d60


	//   ....[60]....
        /*051c*/ 	.word	0x00003ea0


	//   ....[61]....
        /*0520*/ 	.word	0x00003ed0


	//   ....[62]....
        /*0524*/ 	.word	0x00003ee0


	//   ....[63]....
        /*0528*/ 	.word	0x00003f00


	//   ....[64]....
        /*052c*/ 	.word	0x00003f40


	//   ....[65]....
        /*0530*/ 	.word	0x00003f70


	//   ....[66]....
        /*0534*/ 	.word	0x00003fb0


	//   ....[67]....
        /*0538*/ 	.word	0x00003fd0


	//   ....[68]....
        /*053c*/ 	.word	0x00003ff0


	//   ....[69]....
        /*0540*/ 	.word	0x00004120


	//   ....[70]....
        /*0544*/ 	.word	0x00004140


	//   ....[71]....
        /*0548*/ 	.word	0x00004150


	//   ....[72]....
        /*054c*/ 	.word	0x00004180


	//   ....[73]....
        /*0550*/ 	.word	0x000041a0


	//   ....[74]....
        /*0554*/ 	.word	0x000041f0


	//   ....[75]....
        /*0558*/ 	.word	0x00004210


	//   ....[76]....
        /*055c*/ 	.word	0x00004250


	//   ....[77]....
        /*0560*/ 	.word	0x00004270


	//   ....[78]....
        /*0564*/ 	.word	0x000043a0


	//   ....[79]....
        /*0568*/ 	.word	0x000043d0


	//   ....[80]....
        /*056c*/ 	.word	0x000043e0


	//   ....[81]....
        /*0570*/ 	.word	0x00004430


	//   ....[82]....
        /*0574*/ 	.word	0x00004460


	//   ....[83]....
        /*0578*/ 	.word	0x00004490


	//   ....[84]....
        /*057c*/ 	.word	0x000044c0


	//   ....[85]....
        /*0580*/ 	.word	0x000044f0


	//   ....[86]....
        /*0584*/ 	.word	0x00004520


	//   ....[87]....
        /*0588*/ 	.word	0x00004620


	//   ....[88]....
        /*058c*/ 	.word	0x00004640


	//   ....[89]....
        /*0590*/ 	.word	0x00004650


	//   ....[90]....
        /*0594*/ 	.word	0x000046a0


	//   ....[91]....
        /*0598*/ 	.word	0x000046d0


	//   ....[92]....
        /*059c*/ 	.word	0x000046e0


	//   ....[93]....
        /*05a0*/ 	.word	0x00004720


	//   ....[94]....
        /*05a4*/ 	.word	0x00004760


	//   ....[95]....
        /*05a8*/ 	.word	0x00004790


	//   ....[96]....
        /*05ac*/ 	.word	0x000048b0


	//   ....[97]....
        /*05b0*/ 	.word	0x000048e0


	//   ....[98]....
        /*05b4*/ 	.word	0x000048f0


	//   ....[99]....
        /*05b8*/ 	.word	0x00004940


	//   ....[100]....
        /*05bc*/ 	.word	0x00004970


	//   ....[101]....
        /*05c0*/ 	.word	0x000049a0


	//   ....[102]....
        /*05c4*/ 	.word	0x000049d0


	//   ....[103]....
        /*05c8*/ 	.word	0x00004a00


	//   ....[104]....
        /*05cc*/ 	.word	0x00004a30


	//   ....[105]....
        /*05d0*/ 	.word	0x00004b50


	//   ....[106]....
        /*05d4*/ 	.word	0x00004b80


	//   ....[107]....
        /*05d8*/ 	.word	0x00004b90


	//   ....[108]....
        /*05dc*/ 	.word	0x00004be0


	//   ....[109]....
        /*05e0*/ 	.word	0x00004c10


	//   ....[110]....
        /*05e4*/ 	.word	0x00004c40


	//   ....[111]....
        /*05e8*/ 	.word	0x00004c70


	//   ....[112]....
        /*05ec*/ 	.word	0x00004ca0


	//   ....[113]....
        /*05f0*/ 	.word	0x00004cd0


	//   ....[114]....
        /*05f4*/ 	.word	0x00004df0


	//   ....[115]....
        /*05f8*/ 	.word	0x00004e20


	//   ....[116]....
        /*05fc*/ 	.word	0x00004e30


	//   ....[117]....
        /*0600*/ 	.word	0x00004e80


	//   ....[118]....
        /*0604*/ 	.word	0x00004eb0


	//   ....[119]....
        /*0608*/ 	.word	0x00004ee0


	//   ....[120]....
        /*060c*/ 	.word	0x00004f10


	//   ....[121]....
        /*0610*/ 	.word	0x00004f40


	//   ....[122]....
        /*0614*/ 	.word	0x00004f70


	//   ....[123]....
        /*0618*/ 	.word	0x00005090


	//   ....[124]....
        /*061c*/ 	.word	0x000050c0


	//   ....[125]....
        /*0620*/ 	.word	0x000050d0


	//   ....[126]....
        /*0624*/ 	.word	0x00005120


	//   ....[127]....
        /*0628*/ 	.word	0x00005150


	//   ....[128]....
        /*062c*/ 	.word	0x00005180


	//   ....[129]....
        /*0630*/ 	.word	0x000051b0


	//   ....[130]....
        /*0634*/ 	.word	0x000051e0


	//   ....[131]....
        /*0638*/ 	.word	0x00005210


	//   ....[132]....
        /*063c*/ 	.word	0x00005330


	//   ....[133]....
        /*0640*/ 	.word	0x00005360


	//   ....[134]....
        /*0644*/ 	.word	0x00005370


	//   ....[135]....
        /*0648*/ 	.word	0x000053c0


	//   ....[136]....
        /*064c*/ 	.word	0x000053f0


	//   ....[137]....
        /*0650*/ 	.word	0x00005420


	//   ....[138]....
        /*0654*/ 	.word	0x00005450


	//   ....[139]....
        /*0658*/ 	.word	0x00005480


	//   ....[140]....
        /*065c*/ 	.word	0x000054b0


	//   ....[141]....
        /*0660*/ 	.word	0x000055d0


	//   ....[142]....
        /*0664*/ 	.word	0x00005600


	//   ....[143]....
        /*0668*/ 	.word	0x00005610


	//   ....[144]....
        /*066c*/ 	.word	0x00005660


	//   ....[145]....
        /*0670*/ 	.word	0x00005690


	//   ....[146]....
        /*0674*/ 	.word	0x000056c0


	//   ....[147]....
        /*0678*/ 	.word	0x000056f0


	//   ....[148]....
        /*067c*/ 	.word	0x00005720


	//   ....[149]....
        /*0680*/ 	.word	0x00005750


	//   ....[150]....
        /*0684*/ 	.word	0x00005870


	//   ....[151]....
        /*0688*/ 	.word	0x000058a0


	//   ....[152]....
        /*068c*/ 	.word	0x000058b0


	//   ....[153]....
        /*0690*/ 	.word	0x00005900


	//   ....[154]....
        /*0694*/ 	.word	0x00005930


	//   ....[155]....
        /*0698*/ 	.word	0x00005960


	//   ....[156]....
        /*069c*/ 	.word	0x00005990


	//   ....[157]....
        /*06a0*/ 	.word	0x000059c0


	//   ....[158]....
        /*06a4*/ 	.word	0x000059f0


	//   ....[159]....
        /*06a8*/ 	.word	0x00005b00


	//   ....[160]....
        /*06ac*/ 	.word	0x00005b20


	//   ....[161]....
        /*06b0*/ 	.word	0x00005b30


	//   ....[162]....
        /*06b4*/ 	.word	0x00005b60


	//   ....[163]....
        /*06b8*/ 	.word	0x00005b80


	//   ....[164]....
        /*06bc*/ 	.word	0x00005bd0


	//   ....[165]....
        /*06c0*/ 	.word	0x00005c00


	//   ....[166]....
        /*06c4*/ 	.word	0x00005c50


	//   ....[167]....
        /*06c8*/ 	.word	0x00005c80


	//   ....[168]....
        /*06cc*/ 	.word	0x00005da0


	//   ....[169]....
        /*06d0*/ 	.word	0x00006200


	//   ....[170]....
        /*06d4*/ 	.word	0x00006590


	//   ....[171]....
        /*06d8*/ 	.word	0x00006690


	//   ....[172]....
        /*06dc*/ 	.word	0x00006790


	//   ....[173]....
        /*06e0*/ 	.word	0x00006890


	//   ....[174]....
        /*06e4*/ 	.word	0x00006990


	//   ....[175]....
        /*06e8*/ 	.word	0x00006a90


	//   ....[176]....
        /*06ec*/ 	.word	0x00006b90


	//   ....[177]....
        /*06f0*/ 	.word	0x00006c90


	//   ....[178]....
        /*06f4*/ 	.word	0x00006d90


	//   ....[179]....
        /*06f8*/ 	.word	0x00006e90


	//   ....[180]....
        /*06fc*/ 	.word	0x00006f90


	//   ....[181]....
        /*0700*/ 	.word	0x00007090


	//   ....[182]....
        /*0704*/ 	.word	0x00007190


	//   ....[183]....
        /*0708*/ 	.word	0x00007290


	//   ....[184]....
        /*070c*/ 	.word	0x00007390


	//   ....[185]....
        /*0710*/ 	.word	0x00007490


	//   ....[186]....
        /*0714*/ 	.word	0x00007590


	//   ....[187]....
        /*0718*/ 	.word	0x00007690


	//   ....[188]....
        /*071c*/ 	.word	0x000078d0


	//   ....[189]....
        /*0720*/ 	.word	0x00007a50


	//   ....[190]....
        /*0724*/ 	.word	0x00007bd0


	//   ....[191]....
        /*0728*/ 	.word	0x00007d50


	//   ....[192]....
        /*072c*/ 	.word	0x00007ed0


	//   ....[193]....
        /*0730*/ 	.word	0x00008050


	//   ....[194]....
        /*0734*/ 	.word	0x000081d0


	//   ....[195]....
        /*0738*/ 	.word	0x00008350


	//   ....[196]....
        /*073c*/ 	.word	0x000084d0


	//   ....[197]....
        /*0740*/ 	.word	0x00008650


	//   ....[198]....
        /*0744*/ 	.word	0x000087d0


	//   ....[199]....
        /*0748*/ 	.word	0x00008940


	//   ....[200]....
        /*074c*/ 	.word	0x00008aa0


	//   ....[201]....
        /*0750*/ 	.word	0x00008c00


	//   ....[202]....
        /*0754*/ 	.word	0x00008d60


	//   ....[203]....
        /*0758*/ 	.word	0x00008ec0


	//   ....[204]....
        /*075c*/ 	.word	0x00009020


	//   ....[205]....
        /*0760*/ 	.word	0x000091a0


	//   ....[206]....
        /*0764*/ 	.word	0x00009210


	//   ....[207]....
        /*0768*/ 	.word	0x00009280


	//   ....[208]....
        /*076c*/ 	.word	0x000092f0


	//   ....[209]....
        /*0770*/ 	.word	0x00009360


	//   ....[210]....
        /*0774*/ 	.word	0x000093d0


	//----- nvinfo : EIATTR_VRC_CTA_INIT_COUNT
	.align		4
.L_504:
        /*0778*/ 	.byte	0x02, 0x4a
	.zero		1
	.zero		1


	//----- nvinfo : EIATTR_EXIT_INSTR_OFFSETS
	.align		4
        /*077c*/ 	.byte	0x04, 0x1c
        /*077e*/ 	.short	(.L_506 - .L_505)


	//   ....[0]....
.L_505:
        /*0780*/ 	.word	0x00002460


	//   ....[1]....
        /*0784*/ 	.word	0x00002840


	//   ....[2]....
        /*0788*/ 	.word	0x00002860


	//   ....[3]....
        /*078c*/ 	.word	0x000076a0


	//   ....[4]....
        /*0790*/ 	.word	0x000091b0


	//----- nvinfo : EIATTR_MAX_THREADS
	.align		4
.L_506:
        /*0794*/ 	.byte	0x04, 0x05
        /*0796*/ 	.short	(.L_508 - .L_507)
.L_507:
        /*0798*/ 	.word	0x00000180
        /*079c*/ 	.word	0x00000001
        /*07a0*/ 	.word	0x00000001


	//----- nvinfo : EIATTR_CRS_STACK_SIZE
	.align		4
.L_508:
        /*07a4*/ 	.byte	0x04, 0x1e
        /*07a6*/ 	.short	(.L_510 - .L_509)
.L_509:
        /*07a8*/ 	.word	0x00000000


	//----- nvinfo : EIATTR_CBANK_PARAM_SIZE
	.align		4
.L_510:
        /*07ac*/ 	.byte	0x03, 0x19
        /*07ae*/ 	.short	0x004d


	//----- nvinfo : EIATTR_PARAM_CBANK
	.align		4
        /*07b0*/ 	.byte	0x04, 0x0a
        /*07b2*/ 	.short	(.L_512 - .L_511)
	.align		4
.L_511:
        /*07b4*/ 	.word	index@(.nv.constant0._ZN3cub18CUB_300001_SM_10006detail10radix_sort29DeviceRadixSortOnesweepKernelINS1_5radix10policy_hubIfNS0_8NullTypeEyE10Policy1000ELNS0_9SortOrderE0EfS6_yiiNS1_21identity_decomposer_tEEEvPT5_SC_PT3_PKSD_PT1_PKSH_PT2_PKSL_T4_iiT6_)
        /*07b8*/ 	.short	0x0380
        /*07ba*/ 	.short	0x004d


	//----- nvinfo : EIATTR_SW_WAR
	.align		4
.L_512:
        /*07bc*/ 	.byte	0x04, 0x36
        /*07be*/ 	.short	(.L_514 - .L_513)
.L_513:
        /*07c0*/ 	.word	0x00000008
.L_514:


//--------------------- .nv.info._ZN3cub18CUB_300001_SM_10006detail10radix_sort33DeviceRadixSortExclusiveSumKernelINS1_5radix10policy_hubIfNS0_8NullTypeEyE10Policy1000EyEEvPT0_ --------------------------
	.section	.nv.info._ZN3cub18CUB_300001_SM_10006detail10radix_sort33DeviceRadixSortExclusiveSumKernelINS1_5radix10policy_hubIfNS0_8NullTypeEyE10Policy1000EyEEvPT0_,"",@"SHT_CUDA_INFO"
	.sectionflags	@""
	.align	4


	//----- nvinfo : EIATTR_CUDA_API_VERSION
	.align		4
        /*0000*/ 	.byte	0x04, 0x37
        /*0002*/ 	.short	(.L_516 - .L_515)
.L_515:
        /*0004*/ 	.word	0x00000082


	//----- nvinfo : EIATTR_KPARAM_INFO
	.align		4
.L_516:
        /*0008*/ 	.byte	0x04, 0x17
        /*000a*/ 	.short	(.L_518 - .L_517)
.L_517:
        /*000c*/ 	.word	0x00000000
        /*0010*/ 	.short	0x0000
        /*0012*/ 	.short	0x0000
        /*0014*/ 	.byte	0x00, 0xf5, 0x21, 0x00


	//----- nvinfo : EIATTR_SPARSE_MMA_MASK
	.align		4
.L_518:
        /*0018*/ 	.byte	0x03, 0x50
        /*001a*/ 	.short	0x0000


	//----- nvinfo : EIATTR_MAXREG_COUNT
	.align		4
        /*001c*/ 	.byte	0x03, 0x1b
        /*001e*/ 	.short	0x00ff


	//----- nvinfo : EIATTR_NUM_BARRIERS
	.align		4
        /*0020*/ 	.byte	0x02, 0x4c
        /*0022*/ 	.byte	0x01
	.zero		1


	//----- nvinfo : EIATTR_MERCURY_ISA_VERSION
	.align		4
        /*0024*/ 	.byte	0x03, 0x5f
        /*0026*/ 	.short	0x0101


	//----- nvinfo : EIATTR_COOP_GROUP_MASK_REGIDS
	.align		4
        /*0028*/ 	.byte	0x04, 0x29
        /*002a*/ 	.short	(.L_520 - .L_519)


	//   ....[0]....
.L_519:
        /*002c*/ 	.word	0xffffffff


	//   ....[1]....
        /*0030*/ 	.word	0xffffffff


	//   ....[2]....
        /*0034*/ 	.word	0xffffffff


	//   ....[3]....
        /*0038*/ 	.word	0xffffffff


	//   ....[4]....
        /*003c*/ 	.word	0xffffffff


	//   ....[5]....
        /*0040*/ 	.word	0xffffffff


	//   ....[6]....
        /*0044*/ 	.word	0xffffffff


	//   ....[7]....
        /*0048*/ 	.word	0xffffffff


	//   ....[8]....
        /*004c*/ 	.word	0xffffffff


	//   ....[9]....
        /*0050*/ 	.word	0xffffffff


	//   ....[10]....
        /*0054*/ 	.word	0x05000015


	//   ....[11]....
        /*0058*/ 	.word	0x05000015


	//   ....[12]....
        /*005c*/ 	.word	0x05000015


	//   ....[13]....
        /*0060*/ 	.word	0x05000015


	//   ....[14]....
        /*0064*/ 	.word	0x05000015


	//   ....[15]....
        /*0068*/ 	.word	0x05000015


	//   ....[16]....
        /*006c*/ 	.word	0x05000015


	//   ....[17]....
        /*0070*/ 	.word	0x05000015


	//   ....[18]....
        /*0074*/ 	.word	0x05000015


	//   ....[19]....
        /*0078*/ 	.word	0x05000015


	//----- nvinfo : EIATTR_COOP_GROUP_INSTR_OFFSETS
	.align		4
.L_520:
        /*007c*/ 	.byte	0x04, 0x28
        /*007e*/ 	.short	(.L_522 - .L_521)


	//   ....[0]....
.L_521:
        /*0080*/ 	.word	0x00000250


	//   ....[1]....
        /*0084*/ 	.word	0x00000260


	//   ....[2]....
        /*0088*/ 	.word	0x000002a0


	//   ....[3]....
        /*008c*/ 	.word	0x000002c0


	//   ....[4]....
        /*0090*/ 	.word	0x00000310


	//   ....[5]....
        /*0094*/ 	.word	0x00000320


	//   ....[6]....
        /*0098*/ 	.word	0x00000360


	//   ....[7]....
        /*009c*/ 	.word	0x00000380


	//   ....[8]....
        /*00a0*/ 	.word	0x000003d0


	//   ....[9]....
        /*00a4*/ 	.word	0x000003e0


	//   ....[10]....
        /*00a8*/ 	.word	0x00000660


	//   ....[11]....
        /*00ac*/ 	.word	0x000006b0


	//   ....[12]....
        /*00b0*/ 	.word	0x00000740


	//   ....[13]....
        /*00b4*/ 	.word	0x00000790


	//   ....[14]....
        /*00b8*/ 	.word	0x00000820


	//   ....[15]....
        /*00bc*/ 	.word	0x00000870


	//   ....[16]....
        /*00c0*/ 	.word	0x00000900


	//   ....[17]....
        /*00c4*/ 	.word	0x00000950


	//   ....[18]....
        /*00c8*/ 	.word	0x000009e0


	//   ....[19]....
        /*00cc*/ 	.word	0x00000a30


	//----- nvinfo : EIATTR_VRC_CTA_INIT_COUNT
	.align		4
.L_522:
        /*00d0*/ 	.byte	0x02, 0x4a
	.zero		1
	.zero		1


	//----- nvinfo : EIATTR_EXIT_INSTR_OFFSETS
	.align		4
        /*00d4*/ 	.byte	0x04, 0x1c
        /*00d6*/ 	.short	(.L_524 - .L_523)


	//   ....[0]....
.L_523:
        /*00d8*/ 	.word	0x000005d0


	//   ....[1]....
        /*00dc*/ 	.word	0x00000600


	//----- nvinfo : EIATTR_CRS_STACK_SIZE
	.align		4
.L_524:
        /*00e0*/ 	.byte	0x04, 0x1e
        /*00e2*/ 	.short	(.L_526 - .L_525)
.L_525:
        /*00e4*/ 	.word	0x00000000


	//----- nvinfo : EIATTR_CBANK_PARAM_SIZE
	.align		4
.L_526:
        /*00e8*/ 	.byte	0x03, 0x19
        /*00ea*/ 	.short	0x0008


	//----- nvinfo : EIATTR_PARAM_CBANK
	.align		4
        /*00ec*/ 	.byte	0x04, 0x0a
        /*00ee*/ 	.short	(.L_528 - .L_527)
	.align		4
.L_527:
        /*00f0*/ 	.word	index@(.nv.constant0._ZN3cub18CUB_300001_SM_10006detail10radix_sort33DeviceRadixSortExclusiveSumKernelINS1_5radix10policy_hubIfNS0_8NullTypeEyE10Policy1000EyEEvPT0_)
        /*00f4*/ 	.short	0x0380
        /*00f6*/ 	.short	0x0008


	//----- nvinfo : EIATTR_SW_WAR
	.align		4
.L_528:
        /*00f8*/ 	.byte	0x04, 0x36
        /*00fa*/ 	.short	(.L_530 - .L_529)
.L_529:
        /*00fc*/ 	.word	0x00000008
.L_530:


//--------------------- .nv.info._ZN3cub18CUB_300001_SM_10006detail10radix_sort30DeviceRadixSortHistogramKernelINS1_5radix10policy_hubIfNS0_8NullTypeEyE10Policy1000ELNS0_9SortOrderE0EfyNS1_21identity_decomposer_tEEEvPT2_PKT1_SB_iiT3_ --------------------------
	.section	.nv.info._ZN3cub18CUB_300001_SM_10006detail10radix_sort30DeviceRadixSortHistogramKernelINS1_5radix10policy_hubIfNS0_8NullTypeEyE10Policy1000ELNS0_9SortOrderE0EfyNS1_21identity_decomposer_tEEEvPT2_PKT1_SB_iiT3_,"",@"SHT_CUDA_INFO"
	.sectionflags	@""
	.align	4


	//----- nvinfo : EIATTR_CUDA_API_VERSION
	.align		4
        /*0000*/ 	.byte	0x04, 0x37
        /*0002*/ 	.short	(.L_532 - .L_531)
.L_531:
        /*0004*/ 	.word	0x00000082


	//----- nvinfo : EIATTR_KPARAM_INFO
	.align		4
.L_532:
        /*0008*/ 	.byte	0x04, 0x17
        /*000a*/ 	.short	(.L_534 - .L_533)
.L_533:
        /*000c*/ 	.word	0x00000000
        /*0010*/ 	.short	0x0005
        /*0012*/ 	.short	0x0020
        /*0014*/ 	.byte	0x00, 0xf0, 0x05, 0x00


	//----- nvinfo : EIATTR_KPARAM_INFO
	.align		4
.L_534:
        /*0018*/ 	.byte	0x04, 0x17
        /*001a*/ 	.short	(.L_536 - .L_535)
.L_535:
        /*001c*/ 	.word	0x00000000
        /*0020*/ 	.short	0x0004
        /*0022*/ 	.short	0x001c
        /*0024*/ 	.byte	0x00, 0xf0, 0x11, 0x00


	//----- nvinfo : EIATTR_KPARAM_INFO
	.align		4
.L_536:
        /*0028*/ 	.byte	0x04, 0x17
        /*002a*/ 	.short	(.L_538 - .L_537)
.L_537:
        /*002c*/ 	.word	0x00000000
        /*0030*/ 	.short	0x0003
        /*0032*/ 	.short	0x0018
        /*0034*/ 	.byte	0x00, 0xf0, 0x11, 0x00


	//----- nvinfo : EIATTR_KPARAM_INFO
	.align		4
.L_538:
        /*0038*/ 	.byte	0x04, 0x17
        /*003a*/ 	.short	(.L_540 - .L_539)
.L_539:
        /*003c*/ 	.word	0x00000000
        /*0040*/ 	.short	0x0002
        /*0042*/ 	.short	0x0010
        /*0044*/ 	.byte	0x00, 0xf0, 0x21, 0x00


	//----- nvinfo : EIATTR_KPARAM_INFO
	.align		4
.L_540:
        /*0048*/ 	.byte	0x04, 0x17
        /*004a*/ 	.short	(.L_542 - .L_541)
.L_541:
        /*004c*/ 	.word	0x00000000
        /*0050*/ 	.short	0x0001
        /*0052*/ 	.short	0x0008
        /*0054*/ 	.byte	0x00, 0xf5, 0x21, 0x00


	//----- nvinfo : EIATTR_KPARAM_INFO
	.align		4
.L_542:
        /*0058*/ 	.byte	0x04, 0x17
        /*005a*/ 	.short	(.L_544 - .L_543)
.L_543:
        /*005c*/ 	.word	0x00000000
        /*0060*/ 	.short	0x0000
        /*0062*/ 	.short	0x0000
        /*0064*/ 	.byte	0x00, 0xf5, 0x21, 0x00


	//----- nvinfo : EIATTR_SPARSE_MMA_MASK
	.align		4
.L_544:
        /*0068*/ 	.byte	0x03, 0x50
        /*006a*/ 	.short	0x0000


	//----- nvinfo : EIATTR_MAXREG_COUNT
	.align		4
        /*006c*/ 	.byte	0x03, 0x1b
        /*006e*/ 	.short	0x00ff


	//----- nvinfo : EIATTR_NUM_BARRIERS
	.align		4
        /*0070*/ 	.byte	0x02, 0x4c
        /*0072*/ 	.byte	0x01
	.zero		1


	//----- nvinfo : EIATTR_MERCURY_ISA_VERSION
	.align		4
        /*0074*/ 	.byte	0x03, 0x5f
        /*0076*/ 	.short	0x0101


	//----- nvinfo : EIATTR_VRC_CTA_INIT_COUNT
	.align		4
        /*0078*/ 	.byte	0x02, 0x4a
	.zero		1
	.zero		1


	//----- nvinfo : EIATTR_EXIT_INSTR_OFFSETS
	.align		4
        /*007c*/ 	.byte	0x04, 0x1c
        /*007e*/ 	.short	(.L_546 - .L_545)


	//   ....[0]....
.L_545:
        /*0080*/ 	.word	0x00000040


	//   ....[1]....
        /*0084*/ 	.word	0x00003310


	//----- nvinfo : EIATTR_MAX_THREADS
	.align		4
.L_546:
        /*0088*/ 	.byte	0x04, 0x05
        /*008a*/ 	.short	(.L_548 - .L_547)
.L_547:
        /*008c*/ 	.word	0x00000080
        /*0090*/ 	.word	0x00000001
        /*0094*/ 	.word	0x00000001


	//----- nvinfo : EIATTR_CRS_STACK_SIZE
	.align		4
.L_548:
        /*0098*/ 	.byte	0x04, 0x1e
        /*009a*/ 	.short	(.L_550 - .L_549)
.L_549:
        /*009c*/ 	.word	0x00000000


	//----- nvinfo : EIATTR_CBANK_PARAM_SIZE
	.align		4
.L_550:
        /*00a0*/ 	.byte	0x03, 0x19
        /*00a2*/ 	.short	0x0021


	//----- nvinfo : EIATTR_PARAM_CBANK
	.align		4
        /*00a4*/ 	.byte	0x04, 0x0a
        /*00a6*/ 	.short	(.L_552 - .L_551)
	.align		4
.L_551:
        /*00a8*/ 	.word	index@(.nv.constant0._ZN3cub18CUB_300001_SM_10006detail10radix_sort30DeviceRadixSortHistogramKernelINS1_5radix10policy_hubIfNS0_8NullTypeEyE10Policy1000ELNS0_9SortOrderE0EfyNS1_21identity_decomposer_tEEEvPT2_PKT1_SB_iiT3_)
        /*00ac*/ 	.short	0x0380
        /*00ae*/ 	.short	0x0021


	//----- nvinfo : EIATTR_SW_WAR
	.align		4
.L_552:
        /*00b0*/ 	.byte	0x04, 0x36
        /*00b2*/ 	.short	(.L_554 - .L_553)
.L_553:
        /*00b4*/ 	.word	0x00000008
.L_554:


//--------------------- .nv.info._ZN3cub18CUB_300001_SM_10006detail10radix_sort31DeviceRadixSortSingleTileKernelINS1_5radix10policy_hubIfNS0_8NullTypeEyE10Policy1000ELNS0_9SortOrderE0EfS6_yNS1_21identity_decomposer_tEEEvPKT1_PSB_PKT2_PSF_T3_iiT4_ --------------------------
	.section	.nv.info._ZN3cub18CUB_300001_SM_10006detail10radix_sort31DeviceRadixSortSingleTileKernelINS1_5radix10policy_hubIfNS0_8NullTypeEyE10Policy1000ELNS0_9SortOrderE0EfS6_yNS1_21identity_decomposer_tEEEvPKT1_PSB_PKT2_PSF_T3_iiT4_,"",@"SHT_CUDA_INFO"
	.sectionflags	@""
	.align	4


	//----- nvinfo : EIATTR_CUDA_API_VERSION
	.align		4
        /*0000*/ 	.byte	0x04, 0x37
        /*0002*/ 	.short	(.L_556 - .L_555)
.L_555:
        /*0004*/ 	.word	0x00000082


	//----- nvinfo : EIATTR_KPARAM_INFO
	.align		4
.L_556:
        /*0008*/ 	.byte	0x04, 0x17
        /*000a*/ 	.short	(.L_558 - .L_557)
.L_557:
        /*000c*/ 	.word	0x00000000
        /*0010*/ 	.short	0x0007
        /*0012*/ 	.short	0x0030
        /*0014*/ 	.byte	0x00, 0xf0, 0x05, 0x00


	//----- nvinfo : EIATTR_KPARAM_INFO
	.align		4
.L_558:
        /*0018*/ 	.byte	0x04, 0x17
        /*001a*/ 	.short	(.L_560 - .L_559)
.L_559:
        /*001c*/ 	.word	0x00000000
        /*0020*/ 	.short	0x0006
        /*0022*/ 	.short	0x002c
        /*0024*/ 	.byte	0x00, 0xf0, 0x11, 0x00


	//----- nvinfo : EIATTR_KPARAM_INFO
	.align		4
.L_560:
        /*0028*/ 	.byte	0x04, 0x17
        /*002a*/ 	.short	(.L_562 - .L_561)
.L_561:
        /*002c*/ 	.word	0x00000000
        /*0030*/ 	.short	0x0005
        /*0032*/ 	.short	0x0028
        /*0034*/ 	.byte	0x00, 0xf0, 0x11, 0x00


	//----- nvinfo : EIATTR_KPARAM_INFO
	.align		4
.L_562:
        /*0038*/ 	.byte	0x04, 0x17
        /*003a*/ 	.short	(.L_564 - .L_563)
.L_563:
        /*003c*/ 	.word	0x00000000
        /*0040*/ 	.short	0x0004
        /*0042*/ 	.short	0x0020
        /*0044*/ 	.byte	0x00, 0xf0, 0x21, 0x00


	//----- nvinfo : EIATTR_KPARAM_INFO
	.align		4
.L_564:
        /*0048*/ 	.byte	0x04, 0x17
        /*004a*/ 	.short	(.L_566 - .L_565)
.L_565:
        /*004c*/ 	.word	0x00000000
        /*0050*/ 	.short	0x0003
        /*0052*/ 	.short	0x0018
        /*0054*/ 	.byte	0x00, 0xf5, 0x21, 0x00


	//----- nvinfo : EIATTR_KPARAM_INFO
	.align		4
.L_566:
        /*0058*/ 	.byte	0x04, 0x17
        /*005a*/ 	.short	(.L_568 - .L_567)
.L_567:
        /*005c*/ 	.word	0x00000000
        /*0060*/ 	.short	0x0002
        /*0062*/ 	.short	0x0010
        /*0064*/ 	.byte	0x00, 0xf5, 0x21, 0x00


	//----- nvinfo : EIATTR_KPARAM_INFO
	.align		4
.L_568:
        /*0068*/ 	.byte	0x04, 0x17
        /*006a*/ 	.short	(.L_570 - .L_569)
.L_569:
        /*006c*/ 	.word	0x00000000
        /*0070*/ 	.short	0x0001
        /*0072*/ 	.short	0x0008
        /*0074*/ 	.byte	0x00, 0xf5, 0x21, 0x00


	//----- nvinfo : EIATTR_KPARAM_INFO
	.align		4
.L_570:
        /*0078*/ 	.byte	0x04, 0x17
        /*007a*/ 	.short	(.L_572 - .L_571)
.L_571:
        /*007c*/ 	.word	0x00000000
        /*0080*/ 	.short	0x0000
        /*0082*/ 	.short	0x0000
        /*0084*/ 	.byte	0x00, 0xf5, 0x21, 0x00


	//----- nvinfo : EIATTR_SPARSE_MMA_MASK
	.align		4
.L_572:
        /*0088*/ 	.byte	0x03, 0x50
        /*008a*/ 	.short	0x0000


	//----- nvinfo : EIATTR_MAXREG_COUNT
	.align		4
        /*008c*/ 	.byte	0x03, 0x1b
        /*008e*/ 	.short	0x00ff


	//----- nvinfo : EIATTR_NUM_BARRIERS
	.align		4
        /*0090*/ 	.byte	0x02, 0x4c
        /*0092*/ 	.byte	0x01
	.zero		1


	//----- nvinfo : EIATTR_MERCURY_ISA_VERSION
	.align		4
        /*0094*/ 	.byte	0x03, 0x5f
        /*0096*/ 	.short	0x0101


	//----- nvinfo : EIATTR_COOP_GROUP_MASK_REGIDS
	.align		4
        /*0098*/ 	.byte	0x04, 0x29
        /*009a*/ 	.short	(.L_574 - .L_573)


	//   ....[0]....
.L_573:
        /*009c*/ 	.word	0xffffffff


	//   ....[1]....
        /*00a0*/ 	.word	0xffffffff


	//   ....[2]....
        /*00a4*/ 	.word	0xffffffff


	//   ....[3]....
        /*00a8*/ 	.word	0xffffffff


	//   ....[4]....
        /*00ac*/ 	.word	0xffffffff


	//----- nvinfo : EIATTR_COOP_GROUP_INSTR_OFFSETS
	.align		4
.L_574:
        /*00b0*/ 	.byte	0x04, 0x28
        /*00b2*/ 	.short	(.L_576 - .L_575)


	//   ....[0]....
.L_575:
        /*00b4*/ 	.word	0x00001ec0


	//   ....[1]....
        /*00b8*/ 	.word	0x00001ee0


	//   ....[2]....
        /*00bc*/ 	.word	0x00001f00


	//   ....[3]....
        /*00c0*/ 	.word	0x00001f20


	//   ....[4]....
        /*00c4*/ 	.word	0x00001f40


	//----- nvinfo : EIATTR_VRC_CTA_INIT_COUNT
	.align		4
.L_576:
        /*00c8*/ 	.byte	0x02, 0x4a
	.zero		1
	.zero		1


	//----- nvinfo : EIATTR_EXIT_INSTR_OFFSETS
	.align		4
        /*00cc*/ 	.byte	0x04, 0x1c
        /*00ce*/ 	.short	(.L_578 - .L_577)


	//   ....[0]....
.L_577:
        /*00d0*/ 	.word	0x00003910


	//   ....[1]....
        /*00d4*/ 	.word	0x00003980


	//----- nvinfo : EIATTR_MAX_THREADS
	.align		4
.L_578:
        /*00d8*/ 	.byte	0x04, 0x05
        /*00da*/ 	.short	(.L_580 - .L_579)
.L_579:
        /*00dc*/ 	.word	0x00000100
        /*00e0*/ 	.word	0x00000001
        /*00e4*/ 	.word	0x00000001


	//----- nvinfo : EIATTR_CBANK_PARAM_SIZE
	.align		4
.L_580:
        /*00e8*/ 	.byte	0x03, 0x19
        /*00ea*/ 	.short	0x0031


	//----- nvinfo : EIATTR_PARAM_CBANK
	.align		4
        /*00ec*/ 	.byte	0x04, 0x0a
        /*00ee*/ 	.short	(.L_582 - .L_581)
	.align		4
.L_581:
        /*00f0*/ 	.word	index@(.nv.constant0._ZN3cub18CUB_300001_SM_10006detail10radix_sort31DeviceRadixSortSingleTileKernelINS1_5radix10policy_hubIfNS0_8NullTypeEyE10Policy1000ELNS0_9SortOrderE0EfS6_yNS1_21identity_decomposer_tEEEvPKT1_PSB_PKT2_PSF_T3_iiT4_)
        /*00f4*/ 	.short	0x0380
        /*00f6*/ 	.short	0x0031


	//----- nvinfo : EIATTR_SW_WAR
	.align		4
.L_582:
        /*00f8*/ 	.byte	0x04, 0x36
        /*00fa*/ 	.short	(.L_584 - .L_583)
.L_583:
        /*00fc*/ 	.word	0x00000008
.L_584:


//--------------------- .nv.info._ZN3cub18CUB_300001_SM_10006detail11EmptyKernelIvEEvv --------------------------
	.section	.nv.info._ZN3cub18CUB_300001_SM_10006detail11EmptyKernelIvEEvv,"",@"SHT_CUDA_INFO"
	.sectionflags	@""
	.align	4


	//----- nvinfo : EIATTR_CUDA_API_VERSION
	.align		4
        /*0000*/ 	.byte	0x04, 0x37
        /*0002*/ 	.short	(.L_586 - .L_585)
.L_585:
        /*0004*/ 	.word	0x00000082


	//----- nvinfo : EIATTR_SPARSE_MMA_MASK
	.align		4
.L_586:
        /*0008*/ 	.byte	0x03, 0x50
        /*000a*/ 	.short	0x0000


	//----- nvinfo : EIATTR_MAXREG_COUNT
	.align		4
        /*000c*/ 	.byte	0x03, 0x1b
        /*000e*/ 	.short	0x00ff


	//----- nvinfo : EIATTR_MERCURY_ISA_VERSION
	.align		4
        /*0010*/ 	.byte	0x03, 0x5f
        /*0012*/ 	.short	0x0101


	//----- nvinfo : EIATTR_VRC_CTA_INIT_COUNT
	.align		4
        /*0014*/ 	.byte	0x02, 0x4a
	.zero		1
	.zero		1


	//----- nvinfo : EIATTR_EXIT_INSTR_OFFSETS
	.align		4
        /*0018*/ 	.byte	0x04, 0x1c
        /*001a*/ 	.short	(.L_588 - .L_587)


	//   ....[0]....
.L_587:
        /*001c*/ 	.word	0x00000010


	//----- nvinfo : EIATTR_SW_WAR
	.align		4
.L_588:
        /*0020*/ 	.byte	0x04, 0x36
        /*0022*/ 	.short	(.L_590 - .L_589)
.L_589:
        /*0024*/ 	.word	0x00000008
.L_590:


//--------------------- .nv.info._Z21unpackAllDeltasKernelIjEvPKiS1_S1_S1_PKlPKjPxii --------------------------
	.section	.nv.info._Z21unpackAllDeltasKernelIjEvPKiS1_S1_S1_PKlPKjPxii,"",@"SHT_CUDA_INFO"
	.sectionflags	@""
	.align	4


	//----- nvinfo : EIATTR_CUDA_API_VERSION
	.align		4
        /*0000*/ 	.byte	0x04, 0x37
        /*0002*/ 	.short	(.L_592 - .L_591)
.L_591:
        /*0004*/ 	.word	0x00000082


	//----- nvinfo : EIATTR_KPARAM_INFO
	.align		4
.L_592:
        /*0008*/ 	.byte	0x04, 0x17
        /*000a*/ 	.short	(.L_594 - .L_593)
.L_593:
        /*000c*/ 	.word	0x00000000
        /*0010*/ 	.short	0x0008
        /*0012*/ 	.short	0x003c
        /*0014*/ 	.byte	0x00, 0xf0, 0x11, 0x00


	//----- nvinfo : EIATTR_KPARAM_INFO
	.align		4
.L_594:
        /*0018*/ 	.byte	0x04, 0x17
        /*001a*/ 	.short	(.L_596 - .L_595)
.L_595:
        /*001c*/ 	.word	0x00000000
        /*0020*/ 	.short	0x0007
        /*0022*/ 	.short	0x0038
        /*0024*/ 	.byte	0x00, 0xf0, 0x11, 0x00


	//----- nvinfo : EIATTR_KPARAM_INFO
	.align		4
.L_596:
        /*0028*/ 	.byte	0x04, 0x17
        /*002a*/ 	.short	(.L_598 - .L_597)
.L_597:
        /*002c*/ 	.word	0x00000000
        /*0030*/ 	.short	0x0006
        /*0032*/ 	.short	0x0030
        /*0034*/ 	.byte	0x00, 0xf5, 0x21, 0x00


	//----- nvinfo : EIATTR_KPARAM_INFO
	.align		4
.L_598:
        /*0038*/ 	.byte	0x04, 0x17
        /*003a*/ 	.short	(.L_600 - .L_599)
.L_599:
        /*003c*/ 	.word	0x00000000
        /*0040*/ 	.short	0x0005
        /*0042*/ 	.short	0x0028
        /*0044*/ 	.byte	0x00, 0xf5, 0x21, 0x00


	//----- nvinfo : EIATTR_KPARAM_INFO
	.align		4
.L_600:
        /*0048*/ 	.byte	0x04, 0x17
        /*004a*/ 	.short	(.L_602 - .L_601)
.L_601:
        /*004c*/ 	.word	0x00000000
        /*0050*/ 	.short	0x0004
        /*0052*/ 	.short	0x0020
        /*0054*/ 	.byte	0x00, 0xf5, 0x21, 0x00


	//----- nvinfo : EIATTR_KPARAM_INFO
	.align		4
.L_602:
        /*0058*/ 	.byte	0x04, 0x17
        /*005a*/ 	.short	(.L_604 - .L_603)
.L_603:
        /*005c*/ 	.word	0x00000000
        /*0060*/ 	.short	0x0003
        /*0062*/ 	.short	0x0018
        /*0064*/ 	.byte	0x00, 0xf5, 0x21, 0x00


	//----- nvinfo : EIATTR_KPARAM_INFO
	.align		4
.L_604:
        /*0068*/ 	.byte	0x04, 0x17
        /*006a*/ 	.short	(.L_606 - .L_605)
.L_605:
        /*006c*/ 	.word	0x00000000
        /*0070*/ 	.short	0x0002
        /*0072*/ 	.short	0x0010
        /*0074*/ 	.byte	0x00, 0xf5, 0x21, 0x00


	//----- nvinfo : EIATTR_KPARAM_INFO
	.align		4
.L_606:
        /*0078*/ 	.byte	0x04, 0x17
        /*007a*/ 	.short	(.L_608 - .L_607)
.L_607:
        /*007c*/ 	.word	0x00000000
        /*0080*/ 	.short	0x0001
        /*0082*/ 	.short	0x0008
        /*0084*/ 	.byte	0x00, 0xf5, 0x21, 0x00


	//----- nvinfo : EIATTR_KPARAM_INFO
	.align		4
.L_608:
        /*0088*/ 	.byte	0x04, 0x17
        /*008a*/ 	.short	(.L_610 - .L_609)
.L_609:
        /*008c*/ 	.word	0x00000000
        /*0090*/ 	.short	0x0000
        /*0092*/ 	.short	0x0000
        /*0094*/ 	.byte	0x00, 0xf5, 0x21, 0x00


	//----- nvinfo : EIATTR_SPARSE_MMA_MASK
	.align		4
.L_610:
        /*0098*/ 	.byte	0x03, 0x50
        /*009a*/ 	.short	0x0000


	//----- nvinfo : EIATTR_MAXREG_COUNT
	.align		4
        /*009c*/ 	.byte	0x03, 0x1b
        /*009e*/ 	.short	0x00ff


	//----- nvinfo : EIATTR_MERCURY_ISA_VERSION
	.align		4
        /*00a0*/ 	.byte	0x03, 0x5f
        /*00a2*/ 	.short	0x0101


	//----- nvinfo : EIATTR_VRC_CTA_INIT_COUNT
	.align		4
        /*00a4*/ 	.byte	0x02, 0x4a
	.zero		1
	.zero		1


	//----- nvinfo : EIATTR_EXIT_INSTR_OFFSETS
	.align		4
        /*00a8*/ 	.byte	0x04, 0x1c
        /*00aa*/ 	.short	(.L_612 - .L_611)


	//   ....[0]....
.L_611:
        /*00ac*/ 	.word	0x00000070


	//   ....[1]....
        /*00b0*/ 	.word	0x00001030


	//----- nvinfo : EIATTR_CRS_STACK_SIZE
	.align		4
.L_612:
        /*00b4*/ 	.byte	0x04, 0x1e
        /*00b6*/ 	.short	(.L_614 - .L_613)
.L_613:
        /*00b8*/ 	.word	0x00000000


	//----- nvinfo : EIATTR_CBANK_PARAM_SIZE
	.align		4
.L_614:
        /*00bc*/ 	.byte	0x03, 0x19
        /*00be*/ 	.short	0x0040


	//----- nvinfo : EIATTR_PARAM_CBANK
	.align		4
        /*00c0*/ 	.byte	0x04, 0x0a
        /*00c2*/ 	.short	(.L_616 - .L_615)
	.align		4
.L_615:
        /*00c4*/ 	.word	index@(.nv.constant0._Z21unpackAllDeltasKernelIjEvPKiS1_S1_S1_PKlPKjPxii)
        /*00c8*/ 	.short	0x0380
        /*00ca*/ 	.short	0x0040


	//----- nvinfo : EIATTR_SW_WAR
	.align		4
.L_616:
        /*00cc*/ 	.byte	0x04, 0x36
        /*00ce*/ 	.short	(.L_618 - .L_617)
.L_617:
        /*00d0*/ 	.word	0x00000008
.L_618:


//--------------------- .nv.info._Z40decompressFullFile_OnTheFly_Optimized_V2IjEvPK14CompressedDataIT_EPS1_i --------------------------
	.section	.nv.info._Z40decompressFullFile_OnTheFly_Optimized_V2IjEvPK14CompressedDataIT_EPS1_i,"",@"SHT_CUDA_INFO"
	.sectionflags	@""
	.align	4


	//----- nvinfo : EIATTR_CUDA_API_VERSION
	.align		4
        /*0000*/ 	.byte	0x04, 0x37
        /*0002*/ 	.short	(.L_620 - .L_619)
.L_619:
        /*0004*/ 	.word	0x00000082


	//----- nvinfo : EIATTR_KPARAM_INFO
	.align		4
.L_620:
        /*0008*/ 	.byte	0x04, 0x17
        /*000a*/ 	.short	(.L_622 - .L_621)
.L_621:
        /*000c*/ 	.word	0x00000000
        /*0010*/ 	.short	0x0002
        /*0012*/ 	.short	0x0010
        /*0014*/ 	.byte	0x00, 0xf0, 0x11, 0x00


	//----- nvinfo : EIATTR_KPARAM_INFO
	.align		4
.L_622:
        /*0018*/ 	.byte	0x04, 0x17
        /*001a*/ 	.short	(.L_624 - .L_623)
.L_623:
        /*001c*/ 	.word	0x00000000
        /*0020*/ 	.short	0x0001
        /*0022*/ 	.short	0x0008
        /*0024*/ 	.byte	0x00, 0xf5, 0x21, 0x00


	//----- nvinfo : EIATTR_KPARAM_INFO
	.align		4
.L_624:
        /*0028*/ 	.byte	0x04, 0x17
        /*002a*/ 	.short	(.L_626 - .L_625)
.L_625:
        /*002c*/ 	.word	0x00000000
        /*0030*/ 	.short	0x0000
        /*0032*/ 	.short	0x0000
        /*0034*/ 	.byte	0x00, 0xf5, 0x21, 0x00


	//----- nvinfo : EIATTR_SPARSE_MMA_MASK
	.align		4
.L_626:
        /*0038*/ 	.byte	0x03, 0x50
        /*003a*/ 	.short	0x0000


	//----- nvinfo : EIATTR_MAXREG_COUNT
	.align		4
        /*003c*/ 	.byte	0x03, 0x1b
        /*003e*/ 	.short	0x00ff


	//----- nvinfo : EIATTR_NUM_BARRIERS
	.align		4
        /*0040*/ 	.byte	0x02, 0x4c
        /*0042*/ 	.byte	0x01
	.zero		1


	//----- nvinfo : EIATTR_MERCURY_ISA_VERSION
	.align		4
        /*0044*/ 	.byte	0x03, 0x5f
        /*0046*/ 	.short	0x0101


	//----- nvinfo : EIATTR_UNUSED_LOAD_BYTE_OFFSET
	.align		4
        /*0048*/ 	.byte	0x04, 0x44
        /*004a*/ 	.short	(.L_628 - .L_627)


	//   ....[0]....
.L_627:
        /*004c*/ 	.word	0x00000380
        /*0050*/ 	.word	0x00000fff


	//----- nvinfo : EIATTR_VRC_CTA_INIT_COUNT
	.align		4
.L_628:
        /*0054*/ 	.byte	0x02, 0x4a
	.zero		1
	.zero		1


	//----- nvinfo : EIATTR_EXIT_INSTR_OFFSETS
	.align		4
        /*0058*/ 	.byte	0x04, 0x1c
        /*005a*/ 	.short	(.L_630 - .L_629)


	//   ....[0]....
.L_629:
        /*005c*/ 	.word	0x00000060


	//   ....[1]....
        /*0060*/ 	.word	0x00000310


	//   ....[2]....
        /*0064*/ 	.word	0x00001000


	//----- nvinfo : EIATTR_CRS_STACK_SIZE
	.align		4
.L_630:
        /*0068*/ 	.byte	0x04, 0x1e
        /*006a*/ 	.short	(.L_632 - .L_631)
.L_631:
        /*006c*/ 	.word	0x00000000


	//----- nvinfo : EIATTR_CBANK_PARAM_SIZE
	.align		4
.L_632:
        /*0070*/ 	.byte	0x03, 0x19
        /*0072*/ 	.short	0x0014


	//----- nvinfo : EIATTR_PARAM_CBANK
	.align		4
        /*0074*/ 	.byte	0x04, 0x0a
        /*0076*/ 	.short	(.L_634 - .L_633)
	.align		4
.L_633:
        /*0078*/ 	.word	index@(.nv.constant0._Z40decompressFullFile_OnTheFly_Optimized_V2IjEvPK14CompressedDataIT_EPS1_i)
        /*007c*/ 	.short	0x0380
        /*007e*/ 	.short	0x0014


	//----- nvinfo : EIATTR_SW_WAR
	.align		4
.L_634:
        /*0080*/ 	.byte	0x04, 0x36
        /*0082*/ 	.short	(.L_636 - .L_635)
.L_635:
        /*0084*/ 	.word	0x00000008
.L_636:


//--------------------- .nv.info._Z25packDeltasKernelOptimizedIjEvPKT_PKiS4_S4_PKdS4_PKliPj --------------------------
	.section	.nv.info._Z25packDeltasKernelOptimizedIjEvPKT_PKiS4_S4_PKdS4_PKliPj,"",@"SHT_CUDA_INFO"
	.sectionflags	@""
	.align	4


	//----- nvinfo : EIATTR_CUDA_API_VERSION
	.align		4
        /*0000*/ 	.byte	0x04, 0x37
        /*0002*/ 	.short	(.L_638 - .L_637)
.L_637:
        /*0004*/ 	.word	0x00000082


	//----- nvinfo : EIATTR_KPARAM_INFO
	.align		4
.L_638:
        /*0008*/ 	.byte	0x04, 0x17
        /*000a*/ 	.short	(.L_640 - .L_639)
.L_639:
        /*000c*/ 	.word	0x00000000
        /*0010*/ 	.short	0x0008
        /*0012*/ 	.short	0x0040
        /*0014*/ 	.byte	0x00, 0xf5, 0x21, 0x00


	//----- nvinfo : EIATTR_KPARAM_INFO
	.align		4
.L_640:
        /*0018*/ 	.byte	0x04, 0x17
        /*001a*/ 	.short	(.L_642 - .L_641)
.L_641:
        /*001c*/ 	.word	0x00000000
        /*0020*/ 	.short	0x0007
        /*0022*/ 	.short	0x0038
        /*0024*/ 	.byte	0x00, 0xf0, 0x11, 0x00


	//----- nvinfo : EIATTR_KPARAM_INFO
	.align		4
.L_642:
        /*0028*/ 	.byte	0x04, 0x17
        /*002a*/ 	.short	(.L_644 - .L_643)
.L_643:
        /*002c*/ 	.word	0x00000000
        /*0030*/ 	.short	0x0006
        /*0032*/ 	.short	0x0030
        /*0034*/ 	.byte	0x00, 0xf5, 0x21, 0x00


	//----- nvinfo : EIATTR_KPARAM_INFO
	.align		4
.L_644:
        /*0038*/ 	.byte	0x04, 0x17
        /*003a*/ 	.short	(.L_646 - .L_645)
.L_645:
        /*003c*/ 	.word	0x00000000
        /*0040*/ 	.short	0x0005
        /*0042*/ 	.short	0x0028
        /*0044*/ 	.byte	0x00, 0xf5, 0x21, 0x00


	//----- nvinfo : EIATTR_KPARAM_INFO
	.align		4
.L_646:
        /*0048*/ 	.byte	0x04, 0x17
        /*004a*/ 	.short	(.L_648 - .L_647)
.L_647:
        /*004c*/ 	.word	0x00000000
        /*0050*/ 	.short	0x0004
        /*0052*/ 	.short	0x0020
        /*0054*/ 	.byte	0x00, 0xf5, 0x21, 0x00


	//----- nvinfo : EIATTR_KPARAM_INFO
	.align		4
.L_648:
        /*0058*/ 	.byte	0x04, 0x17
        /*005a*/ 	.short	(.L_650 - .L_649)
.L_649:
        /*005c*/ 	.word	0x00000000
        /*0060*/ 	.short	0x0003
        /*0062*/ 	.short	0x0018
        /*0064*/ 	.byte	0x00, 0xf5, 0x21, 0x00


	//----- nvinfo : EIATTR_KPARAM_INFO
	.align		4
.L_650:
        /*0068*/ 	.byte	0x04, 0x17
        /*006a*/ 	.short	(.L_652 - .L_651)
.L_651:
        /*006c*/ 	.word	0x00000000
        /*0070*/ 	.short	0x0002
        /*0072*/ 	.short	0x0010
        /*0074*/ 	.byte	0x00, 0xf5, 0x21, 0x00


	//----- nvinfo : EIATTR_KPARAM_INFO
	.align		4
.L_652:
        /*0078*/ 	.byte	0x04, 0x17
        /*007a*/ 	.short	(.L_654 - .L_653)
.L_653:
        /*007c*/ 	.word	0x00000000
        /*0080*/ 	.short	0x0001
        /*0082*/ 	.short	0x0008
        /*0084*/ 	.byte	0x00, 0xf5, 0x21, 0x00


	//----- nvinfo : EIATTR_KPARAM_INFO
	.align		4
.L_654:
        /*0088*/ 	.byte	0x04, 0x17
        /*008a*/ 	.short	(.L_656 - .L_655)
.L_655:
        /*008c*/ 	.word	0x00000000
        /*0090*/ 	.short	0x0000
        /*0092*/ 	.short	0x0000
        /*0094*/ 	.byte	0x00, 0xf5, 0x21, 0x00


	//----- nvinfo : EIATTR_SPARSE_MMA_MASK
	.align		4
.L_656:
        /*0098*/ 	.byte	0x03, 0x50
        /*009a*/ 	.short	0x0000


	//----- nvinfo : EIATTR_MAXREG_COUNT
	.align		4
        /*009c*/ 	.byte	0x03, 0x1b
        /*009e*/ 	.short	0x00ff


	//----- nvinfo : EIATTR_MERCURY_ISA_VERSION
	.align		4
        /*00a0*/ 	.byte	0x03, 0x5f
        /*00a2*/ 	.short	0x0101


	//----- nvinfo : EIATTR_VRC_CTA_INIT_COUNT
	.align		4
        /*00a4*/ 	.byte	0x02, 0x4a
	.zero		1
	.zero		1


	//----- nvinfo : EIATTR_EXIT_INSTR_OFFSETS
	.align		4
        /*00a8*/ 	.byte	0x04, 0x1c
        /*00aa*/ 	.short	(.L_658 - .L_657)


	//   ....[0]....
.L_657:
        /*00ac*/ 	.word	0x00000070


	//   ....[1]....
        /*00b0*/ 	.word	0x000000e0


	//   ....[2]....
        /*00b4*/ 	.word	0x00000d80


	//----- nvinfo : EIATTR_CRS_STACK_SIZE
	.align		4
.L_658:
        /*00b8*/ 	.byte	0x04, 0x1e
        /*00ba*/ 	.short	(.L_660 - .L_659)
.L_659:
        /*00bc*/ 	.word	0x00000000


	//----- nvinfo : EIATTR_CBANK_PARAM_SIZE
	.align		4
.L_660:
        /*00c0*/ 	.byte	0x03, 0x19
        /*00c2*/ 	.short	0x0048


	//----- nvinfo : EIATTR_PARAM_CBANK
	.align		4
        /*00c4*/ 	.byte	0x04, 0x0a
        /*00c6*/ 	.short	(.L_662 - .L_661)
	.align		4
.L_661:
        /*00c8*/ 	.word	index@(.nv.constant0._Z25packDeltasKernelOptimizedIjEvPKT_PKiS4_S4_PKdS4_PKliPj)
        /*00cc*/ 	.short	0x0380
        /*00ce*/ 	.short	0x0048


	//----- nvinfo : EIATTR_SW_WAR
	.align		4
.L_662:
        /*00d0*/ 	.byte	0x04, 0x36
        /*00d2*/ 	.short	(.L_664 - .L_663)
.L_663:
        /*00d4*/ 	.word	0x00000008
.L_664:


//--------------------- .nv.info._Z24wprocessPartitionsKernelIjEvPKT_PiS3_S3_PdS3_PxiPl --------------------------
	.section	.nv.info._Z24wprocessPartitionsKernelIjEvPKT_PiS3_S3_PdS3_PxiPl,"",@"SHT_CUDA_INFO"
	.sectionflags	@""
	.align	4


	//----- nvinfo : EIATTR_CUDA_API_VERSION
	.align		4
        /*0000*/ 	.byte	0x04, 0x37
        /*0002*/ 	.short	(.L_666 - .L_665)
.L_665:
        /*0004*/ 	.word	0x00000082


	//----- nvinfo : EIATTR_KPARAM_INFO
	.align		4
.L_666:
        /*0008*/ 	.byte	0x04, 0x17
        /*000a*/ 	.short	(.L_668 - .L_667)
.L_667:
        /*000c*/ 	.word	0x00000000
        /*0010*/ 	.short	0x0008
        /*0012*/ 	.short	0x0040
        /*0014*/ 	.byte	0x00, 0xf5, 0x21, 0x00


	//----- nvinfo : EIATTR_KPARAM_INFO
	.align		4
.L_668:
        /*0018*/ 	.byte	0x04, 0x17
        /*001a*/ 	.short	(.L_670 - .L_669)
.L_669:
        /*001c*/ 	.word	0x00000000
        /*0020*/ 	.short	0x0007
        /*0022*/ 	.short	0x0038
        /*0024*/ 	.byte	0x00, 0xf0, 0x11, 0x00


	//----- nvinfo : EIATTR_KPARAM_INFO
	.align		4
.L_670:
        /*0028*/ 	.byte	0x04, 0x17
        /*002a*/ 	.short	(.L_672 - .L_671)
.L_671:
        /*002c*/ 	.word	0x00000000
        /*0030*/ 	.short	0x0006
        /*0032*/ 	.short	0x0030
        /*0034*/ 	.byte	0x00, 0xf5, 0x21, 0x00


	//----- nvinfo : EIATTR_KPARAM_INFO
	.align		4
.L_672:
        /*0038*/ 	.byte	0x04, 0x17
        /*003a*/ 	.short	(.L_674 - .L_673)
.L_673:
        /*003c*/ 	.word	0x00000000
        /*0040*/ 	.short	0x0005
        /*0042*/ 	.short	0x0028
        /*0044*/ 	.byte	0x00, 0xf5, 0x21, 0x00


	//----- nvinfo : EIATTR_KPARAM_INFO
	.align		4
.L_674:
        /*0048*/ 	.byte	0x04, 0x17
        /*004a*/ 	.short	(.L_676 - .L_675)
.L_675:
        /*004c*/ 	.word	0x00000000
        /*0050*/ 	.short	0x0004
        /*0052*/ 	.short	0x0020
        /*0054*/ 	.byte	0x00, 0xf5, 0x21, 0x00


	//----- nvinfo : EIATTR_KPARAM_INFO
	.align		4
.L_676:
        /*0058*/ 	.byte	0x04, 0x17
        /*005a*/ 	.short	(.L_678 - .L_677)
.L_677:
        /*005c*/ 	.word	0x00000000
        /*0060*/ 	.short	0x0003
        /*0062*/ 	.short	0x0018
        /*0064*/ 	.byte	0x00, 0xf5, 0x21, 0x00


	//----- nvinfo : EIATTR_KPARAM_INFO
	.align		4
.L_678:
        /*0068*/ 	.byte	0x04, 0x17
        /*006a*/ 	.short	(.L_680 - .L_679)
.L_679:
        /*006c*/ 	.word	0x00000000
        /*0070*/ 	.short	0x0002
        /*0072*/ 	.short	0x0010
        /*0074*/ 	.byte	0x00, 0xf5, 0x21, 0x00


	//----- nvinfo : EIATTR_KPARAM_INFO
	.align		4
.L_680:
        /*0078*/ 	.byte	0x04, 0x17
        /*007a*/ 	.short	(.L_682 - .L_681)
.L_681:
        /*007c*/ 	.word	0x00000000
        /*0080*/ 	.short	0x0001
        /*0082*/ 	.short	0x0008
        /*0084*/ 	.byte	0x00, 0xf5, 0x21, 0x00


	//----- nvinfo : EIATTR_KPARAM_INFO
	.align		4
.L_682:
        /*0088*/ 	.byte	0x04, 0x17
        /*008a*/ 	.short	(.L_684 - .L_683)
.L_683:
        /*008c*/ 	.word	0x00000000
        /*0090*/ 	.short	0x0000
        /*0092*/ 	.short	0x0000
        /*0094*/ 	.byte	0x00, 0xf5, 0x21, 0x00


	//----- nvinfo : EIATTR_SPARSE_MMA_MASK
	.align		4
.L_684:
        /*0098*/ 	.byte	0x03, 0x50
        /*009a*/ 	.short	0x0000


	//----- nvinfo : EIATTR_MAXREG_COUNT
	.align		4
        /*009c*/ 	.byte	0x03, 0x1b
        /*009e*/ 	.short	0x00ff


	//----- nvinfo : EIATTR_NUM_BARRIERS
	.align		4
        /*00a0*/ 	.byte	0x02, 0x4c
        /*00a2*/ 	.byte	0x01
	.zero		1


	//----- nvinfo : EIATTR_MERCURY_ISA_VERSION
	.align		4
        /*00a4*/ 	.byte	0x03, 0x5f
        /*00a6*/ 	.short	0x0101


	//----- nvinfo : EIATTR_VRC_CTA_INIT_COUNT
	.align		4
        /*00a8*/ 	.byte	0x02, 0x4a
	.zero		1
	.zero		1


	//----- nvinfo : EIATTR_EXIT_INSTR_OFFSETS
	.align		4
        /*00ac*/ 	.byte	0x04, 0x1c
        /*00ae*/ 	.short	(.L_686 - .L_685)


	//   ....[0]....
.L_685:
        /*00b0*/ 	.word	0x00000050


	//   ....[1]....
        /*00b4*/ 	.word	0x00000160


	//   ....[2]....
        /*00b8*/ 	.word	0x00001390


	//   ....[3]....
        /*00bc*/ 	.word	0x000014c0


	//   ....[4]....
        /*00c0*/ 	.word	0x00001560


	//----- nvinfo : EIATTR_CRS_STACK_SIZE
	.align		4
.L_686:
        /*00c4*/ 	.byte	0x04, 0x1e
        /*00c6*/ 	.short	(.L_688 - .L_687)
.L_687:
        /*00c8*/ 	.word	0x00000000


	//----- nvinfo : EIATTR_CBANK_PARAM_SIZE
	.align		4
.L_688:
        /*00cc*/ 	.byte	0x03, 0x19
        /*00ce*/ 	.short	0x0048


	//----- nvinfo : EIATTR_PARAM_CBANK
	.align		4
        /*00d0*/ 	.byte	0x04, 0x0a
        /*00d2*/ 	.short	(.L_690 - .L_689)
	.align		4
.L_689:
        /*00d4*/ 	.word	index@(.nv.constant0._Z24wprocessPartitionsKernelIjEvPKT_PiS3_S3_PdS3_PxiPl)
        /*00d8*/ 	.short	0x0380
        /*00da*/ 	.short	0x0048


	//----- nvinfo : EIATTR_SW_WAR
	.align		4
.L_690:
        /*00dc*/ 	.byte	0x04, 0x36
        /*00de*/ 	.short	(.L_692 - .L_691)
.L_691:
        /*00e0*/ 	.word	0x00000008
.L_692:


//--------------------- .nv.info._Z30fitPartitionsBatched_OptimizedIjEvPKT_PKiS4_PiPdS6_S5_PxS6_i --------------------------
	.section	.nv.info._Z30fitPartitionsBatched_OptimizedIjEvPKT_PKiS4_PiPdS6_S5_PxS6_i,"",@"SHT_CUDA_INFO"
	.sectionflags	@""
	.align	4


	//----- nvinfo : EIATTR_CUDA_API_VERSION
	.align		4
        /*0000*/ 	.byte	0x04, 0x37
        /*0002*/ 	.short	(.L_694 - .L_693)
.L_693:
        /*0004*/ 	.word	0x00000082


	//----- nvinfo : EIATTR_KPARAM_INFO
	.align		4
.L_694:
        /*0008*/ 	.byte	0x04, 0x17
        /*000a*/ 	.short	(.L_696 - .L_695)
.L_695:
        /*000c*/ 	.word	0x00000000
        /*0010*/ 	.short	0x0009
        /*0012*/ 	.short	0x0048
        /*0014*/ 	.byte	0x00, 0xf0, 0x11, 0x00


	//----- nvinfo : EIATTR_KPARAM_INFO
	.align		4
.L_696:
        /*0018*/ 	.byte	0x04, 0x17
        /*001a*/ 	.short	(.L_698 - .L_697)
.L_697:
        /*001c*/ 	.word	0x00000000
        /*0020*/ 	.short	0x0008
        /*0022*/ 	.short	0x0040
        /*0024*/ 	.byte	0x00, 0xf5, 0x21, 0x00


	//----- nvinfo : EIATTR_KPARAM_INFO
	.align		4
.L_698:
        /*0028*/ 	.byte	0x04, 0x17
        /*002a*/ 	.short	(.L_700 - .L_699)
.L_699:
        /*002c*/ 	.word	0x00000000
        /*0030*/ 	.short	0x0007
        /*0032*/ 	.short	0x0038
        /*0034*/ 	.byte	0x00, 0xf5, 0x21, 0x00


	//----- nvinfo : EIATTR_KPARAM_INFO
	.align		4
.L_700:
        /*0038*/ 	.byte	0x04, 0x17
        /*003a*/ 	.short	(.L_702 - .L_701)
.L_701:
        /*003c*/ 	.word	0x00000000
        /*0040*/ 	.short	0x0006
        /*0042*/ 	.short	0x0030
        /*0044*/ 	.byte	0x00, 0xf5, 0x21, 0x00


	//----- nvinfo : EIATTR_KPARAM_INFO
	.align		4
.L_702:
        /*0048*/ 	.byte	0x04, 0x17
        /*004a*/ 	.short	(.L_704 - .L_703)
.L_703:
        /*004c*/ 	.word	0x00000000
        /*0050*/ 	.short	0x0005
        /*0052*/ 	.short	0x0028
        /*0054*/ 	.byte	0x00, 0xf5, 0x21, 0x00


	//----- nvinfo : EIATTR_KPARAM_INFO
	.align		4
.L_704:
        /*0058*/ 	.byte	0x04, 0x17
        /*005a*/ 	.short	(.L_706 - .L_705)
.L_705:
        /*005c*/ 	.word	0x00000000
        /*0060*/ 	.short	0x0004
        /*0062*/ 	.short	0x0020
        /*0064*/ 	.byte	0x00, 0xf5, 0x21, 0x00


	//----- nvinfo : EIATTR_KPARAM_INFO
	.align		4
.L_706:
        /*0068*/ 	.byte	0x04, 0x17
        /*006a*/ 	.short	(.L_708 - .L_707)
.L_707:
        /*006c*/ 	.word	0x00000000
        /*0070*/ 	.short	0x0003
        /*0072*/ 	.short	0x0018
        /*0074*/ 	.byte	0x00, 0xf5, 0x21, 0x00


	//----- nvinfo : EIATTR_KPARAM_INFO
	.align		4
.L_708:
        /*0078*/ 	.byte	0x04, 0x17
        /*007a*/ 	.short	(.L_710 - .L_709)
.L_709:
        /*007c*/ 	.word	0x00000000
        /*0080*/ 	.short	0x0002
        /*0082*/ 	.short	0x0010
        /*0084*/ 	.byte	0x00, 0xf5, 0x21, 0x00


	//----- nvinfo : EIATTR_KPARAM_INFO
	.align		4
.L_710:
        /*0088*/ 	.byte	0x04, 0x17
        /*008a*/ 	.short	(.L_712 - .L_711)
.L_711:
        /*008c*/ 	.word	0x00000000
        /*0090*/ 	.short	0x0001
        /*0092*/ 	.short	0x0008
        /*0094*/ 	.byte	0x00, 0xf5, 0x21, 0x00


	//----- nvinfo : EIATTR_KPARAM_INFO
	.align		4
.L_712:
        /*0098*/ 	.byte	0x04, 0x17
        /*009a*/ 	.short	(.L_714 - .L_713)
.L_713:
        /*009c*/ 	.word	0x00000000
        /*00a0*/ 	.short	0x0000
        /*00a2*/ 	.short	0x0000
        /*00a4*/ 	.byte	0x00, 0xf5, 0x21, 0x00


	//----- nvinfo : EIATTR_SPARSE_MMA_MASK
	.align		4
.L_714:
        /*00a8*/ 	.byte	0x03, 0x50
        /*00aa*/ 	.short	0x0000


	//----- nvinfo : EIATTR_MAXREG_COUNT
	.align		4
        /*00ac*/ 	.byte	0x03, 0x1b
        /*00ae*/ 	.short	0x00ff


	//----- nvinfo : EIATTR_NUM_BARRIERS
	.align		4
        /*00b0*/ 	.byte	0x02, 0x4c
        /*00b2*/ 	.byte	0x01
	.zero		1


	//----- nvinfo : EIATTR_MERCURY_ISA_VERSION
	.align		4
        /*00b4*/ 	.byte	0x03, 0x5f
        /*00b6*/ 	.short	0x0101


	//----- nvinfo : EIATTR_COOP_GROUP_MASK_REGIDS
	.align		4
        /*00b8*/ 	.byte	0x04, 0x29
        /*00ba*/ 	.short	(.L_716 - .L_715)


	//   ....[0]....
.L_715:
        /*00bc*/ 	.word	0xffffffff


	//   ....[1]....
        /*00c0*/ 	.word	0xffffffff


	//   ....[2]....
        /*00c4*/ 	.word	0xffffffff


	//   ....[3]....
        /*00c8*/ 	.word	0xffffffff


	//   ....[4]....
        /*00cc*/ 	.word	0xffffffff


	//   ....[5]....
        /*00d0*/ 	.word	0xffffffff


	//   ....[6]....
        /*00d4*/ 	.word	0xffffffff


	//   ....[7]....
        /*00d8*/ 	.word	0xffffffff


	//   ....[8]....
        /*00dc*/ 	.word	0xffffffff


	//   ....[9]....
        /*00e0*/ 	.word	0xffffffff


	//   ....[10]....
        /*00e4*/ 	.word	0xffffffff


	//   ....[11]....
        /*00e8*/ 	.word	0xffffffff


	//   ....[12]....
        /*00ec*/ 	.word	0xffffffff


	//   ....[13]....
        /*00f0*/ 	.word	0xffffffff


	//   ....[14]....
        /*00f4*/ 	.word	0xffffffff


	//   ....[15]....
        /*00f8*/ 	.word	0xffffffff


	//   ....[16]....
        /*00fc*/ 	.word	0xffffffff


	//   ....[17]....
        /*0100*/ 	.word	0xffffffff


	//   ....[18]....
        /*0104*/ 	.word	0xffffffff


	//   ....[19]....
        /*0108*/ 	.word	0xffffffff


	//   ....[20]....
        /*010c*/ 	.word	0xffffffff


	//   ....[21]....
        /*0110*/ 	.word	0xffffffff


	//   ....[22]....
        /*0114*/ 	.word	0xffffffff


	//   ....[23]....
        /*0118*/ 	.word	0xffffffff


	//   ....[24]....
        /*011c*/ 	.word	0xffffffff


	//   ....[25]....
        /*0120*/ 	.word	0xffffffff


	//   ....[26]....
        /*0124*/ 	.word	0xffffffff


	//   ....[27]....
        /*0128*/ 	.word	0xffffffff


	//   ....[28]....
        /*012c*/ 	.word	0xffffffff


	//   ....[29]....
        /*0130*/ 	.word	0xffffffff


	//   ....[30]....
        /*0134*/ 	.word	0xffffffff


	//   ....[31]....
        /*0138*/ 	.word	0xffffffff


	//   ....[32]....
        /*013c*/ 	.word	0xffffffff


	//   ....[33]....
        /*0140*/ 	.word	0xffffffff


	//   ....[34]....
        /*0144*/ 	.word	0xffffffff


	//   ....[35]....
        /*0148*/ 	.word	0xffffffff


	//   ....[36]....
        /*014c*/ 	.word	0xffffffff


	//   ....[37]....
        /*0150*/ 	.word	0xffffffff


	//   ....[38]....
        /*0154*/ 	.word	0xffffffff


	//   ....[39]....
        /*0158*/ 	.word	0xffffffff


	//   ....[40]....
        /*015c*/ 	.word	0xffffffff


	//   ....[41]....
        /*0160*/ 	.word	0xffffffff


	//   ....[42]....
        /*0164*/ 	.word	0xffffffff


	//   ....[43]....
        /*0168*/ 	.word	0xffffffff


	//   ....[44]....
        /*016c*/ 	.word	0xffffffff


	//   ....[45]....
        /*0170*/ 	.word	0xffffffff


	//   ....[46]....
        /*0174*/ 	.word	0xffffffff


	//   ....[47]....
        /*0178*/ 	.word	0xffffffff


	//   ....[48]....
        /*017c*/ 	.word	0xffffffff


	//   ....[49]....
        /*0180*/ 	.word	0xffffffff


	//   ....[50]....
        /*0184*/ 	.word	0xffffffff


	//   ....[51]....
        /*0188*/ 	.word	0xffffffff


	//   ....[52]....
        /*018c*/ 	.word	0xffffffff


	//   ....[53]....
        /*0190*/ 	.word	0xffffffff


	//   ....[54]....
        /*0194*/ 	.word	0xffffffff


	//   ....[55]....
        /*0198*/ 	.word	0xffffffff


	//   ....[56]....
        /*019c*/ 	.word	0xffffffff


	//   ....[57]....
        /*01a0*/ 	.word	0xffffffff


	//   ....[58]....
        /*01a4*/ 	.word	0xffffffff


	//   ....[59]....
        /*01a8*/ 	.word	0xffffffff


	//   ....[60]....
        /*01ac*/ 	.word	0xffffffff


	//   ....[61]....
        /*01b0*/ 	.word	0xffffffff


	//   ....[62]....
        /*01b4*/ 	.word	0xffffffff


	//   ....[63]....
        /*01b8*/ 	.word	0xffffffff


	//   ....[64]....
        /*01bc*/ 	.word	0xffffffff


	//   ....[65]....
        /*01c0*/ 	.word	0xffffffff


	//   ....[66]....
        /*01c4*/ 	.word	0xffffffff


	//   ....[67]....
        /*01c8*/ 	.word	0xffffffff


	//   ....[68]....
        /*01cc*/ 	.word	0xffffffff


	//   ....[69]....
        /*01d0*/ 	.word	0xffffffff


	//   ....[70]....
        /*01d4*/ 	.word	0xffffffff


	//   ....[71]....
        /*01d8*/ 	.word	0xffffffff


	//   ....[72]....
        /*01dc*/ 	.word	0xffffffff


	//   ....[73]....
        /*01e0*/ 	.word	0xffffffff


	//   ....[74]....
        /*01e4*/ 	.word	0xffffffff


	//   ....[75]....
        /*01e8*/ 	.word	0xffffffff


	//   ....[76]....
        /*01ec*/ 	.word	0xffffffff


	//   ....[77]....
        /*01f0*/ 	.word	0xffffffff


	//   ....[78]....
        /*01f4*/ 	.word	0xffffffff


	//   ....[79]....
        /*01f8*/ 	.word	0xffffffff


	//   ....[80]....
        /*01fc*/ 	.word	0xffffffff


	//   ....[81]....
        /*0200*/ 	.word	0xffffffff


	//   ....[82]....
        /*0204*/ 	.word	0xffffffff


	//   ....[83]....
        /*0208*/ 	.word	0xffffffff


	//   ....[84]....
        /*020c*/ 	.word	0xffffffff


	//   ....[85]....
        /*0210*/ 	.word	0xffffffff


	//   ....[86]....
        /*0214*/ 	.word	0xffffffff


	//   ....[87]....
        /*0218*/ 	.word	0xffffffff


	//   ....[88]....
        /*021c*/ 	.word	0xffffffff


	//   ....[89]....
        /*0220*/ 	.word	0xffffffff


	//   ....[90]....
        /*0224*/ 	.word	0xffffffff


	//   ....[91]....
        /*0228*/ 	.word	0xffffffff


	//   ....[92]....
        /*022c*/ 	.word	0xffffffff


	//   ....[93]....
        /*0230*/ 	.word	0xffffffff


	//   ....[94]....
        /*0234*/ 	.word	0xffffffff


	//   ....[95]....
        /*0238*/ 	.word	0xffffffff


	//   ....[96]....
        /*023c*/ 	.word	0xffffffff


	//   ....[97]....
        /*0240*/ 	.word	0xffffffff


	//   ....[98]....
        /*0244*/ 	.word	0xffffffff


	//   ....[99]....
        /*0248*/ 	.word	0xffffffff


	//   ....[100]....
        /*024c*/ 	.word	0x05000007


	//   ....[101]....
        /*0250*/ 	.word	0x05000007


	//   ....[102]....
        /*0254*/ 	.word	0x05000007


	//   ....[103]....
        /*0258*/ 	.word	0x05000007


	//   ....[104]....
        /*025c*/ 	.word	0x05000007


	//   ....[105]....
        /*0260*/ 	.word	0x05000007


	//   ....[106]....
        /*0264*/ 	.word	0x05000007


	//   ....[107]....
        /*0268*/ 	.word	0x05000007


	//   ....[108]....
        /*026c*/ 	.word	0x05000007


	//   ....[109]....
        /*0270*/ 	.word	0x05000007


	//   ....[110]....
        /*0274*/ 	.word	0x05000007


	//   ....[111]....
        /*0278*/ 	.word	0x05000007


	//   ....[112]....
        /*027c*/ 	.word	0x05000007


	//   ....[113]....
        /*0280*/ 	.word	0x05000007


	//   ....[114]....
        /*0284*/ 	.word	0x05000007


	//   ....[115]....
        /*0288*/ 	.word	0x05000007


	//   ....[116]....
        /*028c*/ 	.word	0x05000007


	//   ....[117]....
        /*0290*/ 	.word	0x05000007


	//   ....[118]....
        /*0294*/ 	.word	0x05000007


	//   ....[119]....
        /*0298*/ 	.word	0x05000007


	//   ....[120]....
        /*029c*/ 	.word	0x05000007


	//   ....[121]....
        /*02a0*/ 	.word	0x05000007


	//   ....[122]....
        /*02a4*/ 	.word	0x05000007


	//   ....[123]....
        /*02a8*/ 	.word	0x05000007


	//   ....[124]....
        /*02ac*/ 	.word	0x05000007


	//   ....[125]....
        /*02b0*/ 	.word	0x05000007


	//   ....[126]....
        /*02b4*/ 	.word	0x05000007


	//   ....[127]....
        /*02b8*/ 	.word	0x05000007


	//   ....[128]....
        /*02bc*/ 	.word	0x05000007


	//   ....[129]....
        /*02c0*/ 	.word	0x05000007


	//   ....[130]....
        /*02c4*/ 	.word	0x05000007


	//   ....[131]....
        /*02c8*/ 	.word	0x05000007


	//   ....[132]....
        /*02cc*/ 	.word	0x05000007


	//   ....[133]....
        /*02d0*/ 	.word	0x05000007


	//   ....[134]....
        /*02d4*/ 	.word	0x05000007


	//   ....[135]....
        /*02d8*/ 	.word	0x05000007


	//   ....[136]....
        /*02dc*/ 	.word	0x05000007


	//   ....[137]....
        /*02e0*/ 	.word	0x05000007


	//   ....[138]....
        /*02e4*/ 	.word	0x05000007


	//   ....[139]....
        /*02e8*/ 	.word	0x05000007


	//   ....[140]....
        /*02ec*/ 	.word	0x05000007


	//   ....[141]....
        /*02f0*/ 	.word	0x05000007


	//   ....[142]....
        /*02f4*/ 	.word	0x05000007


	//   ....[143]....
        /*02f8*/ 	.word	0x05000007


	//   ....[144]....
        /*02fc*/ 	.word	0x05000007


	//   ....[145]....
        /*0300*/ 	.word	0x05000007


	//   ....[146]....
        /*0304*/ 	.word	0x05000007


	//   ....[147]....
        /*0308*/ 	.word	0x05000007


	//   ....[148]....
        /*030c*/ 	.word	0x05000007


	//   ....[149]....
        /*0310*/ 	.word	0x05000007


	//   ....[150]....
        /*0314*/ 	.word	0x05000007


	//   ....[151]....
        /*0318*/ 	.word	0x05000007


	//   ....[152]....
        /*031c*/ 	.word	0x05000007


	//   ....[153]....
        /*0320*/ 	.word	0x05000007


	//   ....[154]....
        /*0324*/ 	.word	0x05000007


	//   ....[155]....
        /*0328*/ 	.word	0x05000007


	//   ....[156]....
        /*032c*/ 	.word	0x05000007


	//   ....[157]....
        /*0330*/ 	.word	0x05000007


	//   ....[158]....
        /*0334*/ 	.word	0x05000007


	//   ....[159]....
        /*0338*/ 	.word	0x05000007


	//   ....[160]....
        /*033c*/ 	.word	0x05000007


	//   ....[161]....
        /*0340*/ 	.word	0x05000007


	//   ....[162]....
        /*0344*/ 	.word	0x05000007


	//   ....[163]....
        /*0348*/ 	.word	0x05000007


	//   ....[164]....
        /*034c*/ 	.word	0x05000007


	//   ....[165]....
        /*0350*/ 	.word	0x05000007


	//   ....[166]....
        /*0354*/ 	.word	0x05000007


	//   ....[167]....
        /*0358*/ 	.word	0x05000007


	//   ....[168]....
        /*035c*/ 	.word	0x05000007


	//   ....[169]....
        /*0360*/ 	.word	0x05000007


	//----- nvinfo : EIATTR_COOP_GROUP_INSTR_OFFSETS
	.align		4
.L_716:
        /*0364*/ 	.byte	0x04, 0x28
        /*0366*/ 	.short	(.L_718 - .L_717)


	//   ....[0]....
.L_717:
        /*0368*/ 	.word	0x00000520


	//   ....[1]....
        /*036c*/ 	.word	0x00000560


	//   ....[2]....
        /*0370*/ 	.word	0x000005b0


	//   ....[3]....
        /*0374*/ 	.word	0x000005c0


	//   ....[4]....
        /*0378*/ 	.word	0x000005f0


	//   ....[5]....
        /*037c*/ 	.word	0x00000610


	//   ....[6]....
        /*0380*/ 	.word	0x00000650


	//   ....[7]....
        /*0384*/ 	.word	0x00000670


	//   ....[8]....
        /*0388*/ 	.word	0x000006a0


	//   ....[9]....
        /*038c*/ 	.word	0x000006b0


	//   ....[10]....
        /*0390*/ 	.word	0x00000740


	//   ....[11]....
        /*0394*/ 	.word	0x00000750


	//   ....[12]....
        /*0398*/ 	.word	0x00000770


	//   ....[13]....
        /*039c*/ 	.word	0x00000780


	//   ....[14]....
        /*03a0*/ 	.word	0x000007a0


	//   ....[15]....
        /*03a4*/ 	.word	0x000007b0


	//   ....[16]....
        /*03a8*/ 	.word	0x000007d0


	//   ....[17]....
        /*03ac*/ 	.word	0x000007e0


	//   ....[18]....
        /*03b0*/ 	.word	0x00000800


	//   ....[19]....
        /*03b4*/ 	.word	0x00000810


	//   ....[20]....
        /*03b8*/ 	.word	0x00000890


	//   ....[21]....
        /*03bc*/ 	.word	0x000008a0


	//   ....[22]....
        /*03c0*/ 	.word	0x000008c0


	//   ....[23]....
        /*03c4*/ 	.word	0x000008d0


	//   ....[24]....
        /*03c8*/ 	.word	0x000008f0


	//   ....[25]....
        /*03cc*/ 	.word	0x00000900


	//   ....[26]....
        /*03d0*/ 	.word	0x00000920


	//   ....[27]....
        /*03d4*/ 	.word	0x00000930


	//   ....[28]....
        /*03d8*/ 	.word	0x00000950


	//   ....[29]....
        /*03dc*/ 	.word	0x00000960


	//   ....[30]....
        /*03e0*/ 	.word	0x00000a90


	//   ....[31]....
        /*03e4*/ 	.word	0x00000aa0


	//   ....[32]....
        /*03e8*/ 	.word	0x00000ac0


	//   ....[33]....
        /*03ec*/ 	.word	0x00000ad0


	//   ....[34]....
        /*03f0*/ 	.word	0x00000af0


	//   ....[35]....
        /*03f4*/ 	.word	0x00000b00


	//   ....[36]....
        /*03f8*/ 	.word	0x00000b20


	//   ....[37]....
        /*03fc*/ 	.word	0x00000b30


	//   ....[38]....
        /*0400*/ 	.word	0x00000b50


	//   ....[39]....
        /*0404*/ 	.word	0x00000b60


	//   ....[40]....
        /*0408*/ 	.word	0x00000bd0


	//   ....[41]....
        /*040c*/ 	.word	0x00000be0


	//   ....[42]....
        /*0410*/ 	.word	0x00000c00


	//   ....[43]....
        /*0414*/ 	.word	0x00000c10


	//   ....[44]....
        /*0418*/ 	.word	0x00000c30


	//   ....[45]....
        /*041c*/ 	.word	0x00000c40


	//   ....[46]....
        /*0420*/ 	.word	0x00000c60


	//   ....[47]....
        /*0424*/ 	.word	0x00000c70


	//   ....[48]....
        /*0428*/ 	.word	0x00000c90


	//   ....[49]....
        /*042c*/ 	.word	0x00000ca0


	//   ....[50]....
        /*0430*/ 	.word	0x00000dd0


	//   ....[51]....
        /*0434*/ 	.word	0x00000de0


	//   ....[52]....
        /*0438*/ 	.word	0x00000e00


	//   ....[53]....
        /*043c*/ 	.word	0x00000e10


	//   ....[54]....
        /*0440*/ 	.word	0x00000e30


	//   ....[55]....
        /*0444*/ 	.word	0x00000e40


	//   ....[56]....
        /*0448*/ 	.word	0x00000e60


	//   ....[57]....
        /*044c*/ 	.word	0x00000e70


	//   ....[58]....
        /*0450*/ 	.word	0x00000e90


	//   ....[59]....
        /*0454*/ 	.word	0x00000ea0


	//   ....[60]....
        /*0458*/ 	.word	0x00000ef0


	//   ....[61]....
        /*045c*/ 	.word	0x00000f00


	//   ....[62]....
        /*0460*/ 	.word	0x00000f20


	//   ....[63]....
        /*0464*/ 	.word	0x00000f30


	//   ....[64]....
        /*0468*/ 	.word	0x00000f50


	//   ....[65]....
        /*046c*/ 	.word	0x00000f60


	//   ....[66]....
        /*0470*/ 	.word	0x00000f80


	//   ....[67]....
        /*0474*/ 	.word	0x00000f90


	//   ....[68]....
        /*0478*/ 	.word	0x00000fb0


	//   ....[69]....
        /*047c*/ 	.word	0x00000fc0


	//   ....[70]....
        /*0480*/ 	.word	0x00001100


	//   ....[71]....
        /*0484*/ 	.word	0x00001110


	//   ....[72]....
        /*0488*/ 	.word	0x00001130


	//   ....[73]....
        /*048c*/ 	.word	0x00001140


	//   ....[74]....
        /*0490*/ 	.word	0x00001160


	//   ....[75]....
        /*0494*/ 	.word	0x00001170


	//   ....[76]....
        /*0498*/ 	.word	0x00001190


	//   ....[77]....
        /*049c*/ 	.word	0x000011a0


	//   ....[78]....
        /*04a0*/ 	.word	0x000011c0


	//   ....[79]....
        /*04a4*/ 	.word	0x000011d0


	//   ....[80]....
        /*04a8*/ 	.word	0x000018b0


	//   ....[81]....
        /*04ac*/ 	.word	0x000018e0


	//   ....[82]....
        /*04b0*/ 	.word	0x00001930


	//   ....[83]....
        /*04b4*/ 	.word	0x00001940


	//   ....[84]....
        /*04b8*/ 	.word	0x000019a0


	//   ....[85]....
        /*04bc*/ 	.word	0x000019b0


	//   ....[86]....
        /*04c0*/ 	.word	0x00001a10


	//   ....[87]....
        /*04c4*/ 	.word	0x00001a20


	//   ....[88]....
        /*04c8*/ 	.word	0x00001a80


	//   ....[89]....
        /*04cc*/ 	.word	0x00001aa0


	//   ....[90]....
        /*04d0*/ 	.word	0x00001bb0


	//   ....[91]....
        /*04d4*/ 	.word	0x00001bd0


	//   ....[92]....
        /*04d8*/ 	.word	0x00001c20


	//   ....[93]....
        /*04dc*/ 	.word	0x00001c30


	//   ....[94]....
        /*04e0*/ 	.word	0x00001c80


	//   ....[95]....
        /*04e4*/ 	.word	0x00001c90


	//   ....[96]....
        /*04e8*/ 	.word	0x00001ce0


	//   ....[97]....
        /*04ec*/ 	.word	0x00001cf0


	//   ....[98]....
        /*04f0*/ 	.word	0x00001d40


	//   ....[99]....
        /*04f4*/ 	.word	0x00001d50


	//   ....[100]....
        /*04f8*/ 	.word	0x00002030


	//   ....[101]....
        /*04fc*/ 	.word	0x00002080


	//   ....[102]....
        /*0500*/ 	.word	0x000020f0


	//   ....[103]....
        /*0504*/ 	.word	0x00002140


	//   ....[104]....
        /*0508*/ 	.word	0x000021b0


	//   ....[105]....
        /*050c*/ 	.word	0x00002200


	//   ....[106]....
        /*0510*/ 	.word	0x00002270


	//   ....[107]....
        /*0514*/ 	.word	0x000022c0


	//   ....[108]....
        /*0518*/ 	.word	0x00002330


	//   ....[109]....
        /*051c*/ 	.word	0x00002380


	//   ....[110]....
        /*0520*/ 	.word	0x00002410


	//   ....[111]....
        /*0524*/ 	.word	0x000024a0


	//   ....[112]....
        /*0528*/ 	.word	0x00002510


	//   ....[113]....
        /*052c*/ 	.word	0x00002560


	//   ....[114]....
        /*0530*/ 	.word	0x000025d0


	//   ....[115]....
        /*0534*/ 	.word	0x00002620


	//   ....[116]....
        /*0538*/ 	.word	0x00002690


	//   ....[117]....
        /*053c*/ 	.word	0x000026e0


	//   ....[118]....
        /*0540*/ 	.word	0x00002750


	//   ....[119]....
        /*0544*/ 	.word	0x000027a0


	//   ....[120]....
        /*0548*/ 	.word	0x00002820


	//   ....[121]....
        /*054c*/ 	.word	0x00002870


	//   ....[122]....
        /*0550*/ 	.word	0x000028e0


	//   ....[123]....
        /*0554*/ 	.word	0x00002930


	//   ....[124]....
        /*0558*/ 	.word	0x000029a0


	//   ....[125]....
        /*055c*/ 	.word	0x000029f0


	//   ....[126]....
        /*0560*/ 	.word	0x00002a60


	//   ....[127]....
        /*0564*/ 	.word	0x00002ab0


	//   ....[128]....
        /*0568*/ 	.word	0x00002b20


	//   ....[129]....
        /*056c*/ 	.word	0x00002b70


	//   ....[130]....
        /*0570*/ 	.word	0x00002c00


	//   ....[131]....
        /*0574*/ 	.word	0x00002c90


	//   ....[132]....
        /*0578*/ 	.word	0x00002d00


	//   ....[133]....
        /*057c*/ 	.word	0x00002d50


	//   ....[134]....
        /*0580*/ 	.word	0x00002dc0


	//   ....[135]....
        /*0584*/ 	.word	0x00002e10


	//   ....[136]....
        /*0588*/ 	.word	0x00002e80


	//   ....[137]....
        /*058c*/ 	.word	0x00002ed0


	//   ....[138]....
        /*0590*/ 	.word	0x00002f40


	//   ....[139]....
        /*0594*/ 	.word	0x00002f90


	//   ....[140]....
        /*0598*/ 	.word	0x00003010


	//   ....[141]....
        /*059c*/ 	.word	0x00003060


	//   ....[142]....
        /*05a0*/ 	.word	0x000030d0


	//   ....[143]....
        /*05a4*/ 	.word	0x00003120


	//   ....[144]....
        /*05a8*/ 	.word	0x00003190


	//   ....[145]....
        /*05ac*/ 	.word	0x000031e0


	//   ....[146]....
        /*05b0*/ 	.word	0x00003250


	//   ....[147]....
        /*05b4*/ 	.word	0x000032a0


	//   ....[148]....
        /*05b8*/ 	.word	0x00003310


	//   ....[149]....
        /*05bc*/ 	.word	0x00003360


	//   ....[150]....
        /*05c0*/ 	.word	0x00003400


	//   ....[151]....
        /*05c4*/ 	.word	0x00003490


	//   ....[152]....
        /*05c8*/ 	.word	0x00003500


	//   ....[153]....
        /*05cc*/ 	.word	0x00003550


	//   ....[154]....
        /*05d0*/ 	.word	0x000035c0


	//   ....[155]....
        /*05d4*/ 	.word	0x00003610


	//   ....[156]....
        /*05d8*/ 	.word	0x00003680


	//   ....[157]....
        /*05dc*/ 	.word	0x000036d0


	//   ....[158]....
        /*05e0*/ 	.word	0x00003740


	//   ....[159]....
        /*05e4*/ 	.word	0x00003790


	//   ....[160]....
        /*05e8*/ 	.word	0x00003820


	//   ....[161]....
        /*05ec*/ 	.word	0x00003870


	//   ....[162]....
        /*05f0*/ 	.word	0x000038e0


	//   ....[163]....
        /*05f4*/ 	.word	0x00003930


	//   ....[164]....
        /*05f8*/ 	.word	0x000039a0


	//   ....[165]....
        /*05fc*/ 	.word	0x000039f0


	//   ....[166]....
        /*0600*/ 	.word	0x00003a60


	//   ....[167]....
        /*0604*/ 	.word	0x00003ab0


	//   ....[168]....
        /*0608*/ 	.word	0x00003b20


	//   ....[169]....
        /*060c*/ 	.word	0x00003b70


	//----- nvinfo : EIATTR_VRC_CTA_INIT_COUNT
	.align		4
.L_718:
        /*0610*/ 	.byte	0x02, 0x4a
	.zero		1
	.zero		1


	//----- nvinfo : EIATTR_EXIT_INSTR_OFFSETS
	.align		4
        /*0614*/ 	.byte	0x04, 0x1c
        /*0616*/ 	.short	(.L_720 - .L_719)


	//   ....[0]....
.L_719:
        /*0618*/ 	.word	0x00000040


	//   ....[1]....
        /*061c*/ 	.word	0x000001d0


	//   ....[2]....
        /*0620*/ 	.word	0x00000360


	//   ....[3]....
        /*0624*/ 	.word	0x00001ba0


	//   ....[4]....
        /*0628*/ 	.word	0x00001da0


	//   ....[5]....
        /*062c*/ 	.word	0x00001f40


	//   ....[6]....
        /*0630*/ 	.word	0x00001f50


	//   ....[7]....
        /*0634*/ 	.word	0x00001fd0


	//----- nvinfo : EIATTR_CRS_STACK_SIZE
	.align		4
.L_720:
        /*0638*/ 	.byte	0x04, 0x1e
        /*063a*/ 	.short	(.L_722 - .L_721)
.L_721:
        /*063c*/ 	.word	0x00000000


	//----- nvinfo : EIATTR_CBANK_PARAM_SIZE
	.align		4
.L_722:
        /*0640*/ 	.byte	0x03, 0x19
        /*0642*/ 	.short	0x004c


	//----- nvinfo : EIATTR_PARAM_CBANK
	.align		4
        /*0644*/ 	.byte	0x04, 0x0a
        /*0646*/ 	.short	(.L_724 - .L_723)
	.align		4
.L_723:
        /*0648*/ 	.word	index@(.nv.constant0._Z30fitPartitionsBatched_OptimizedIjEvPKT_PKiS4_PiPdS6_S5_PxS6_i)
        /*064c*/ 	.short	0x0380
        /*064e*/ 	.short	0x004c


	//----- nvinfo : EIATTR_SW_WAR
	.align		4
.L_724:
        /*0650*/ 	.byte	0x04, 0x36
        /*0652*/ 	.short	(.L_726 - .L_725)
.L_725:
        /*0654*/ 	.word	0x00000008
.L_726:


//--------------------- .nv.info._Z20createPartitionsFastIjEviiPKfiPiS2_S2_S1_PKiii --------------------------
	.section	.nv.info._Z20createPartitionsFastIjEviiPKfiPiS2_S2_S1_PKiii,"",@"SHT_CUDA_INFO"
	.sectionflags	@""
	.align	4


	//----- nvinfo : EIATTR_CUDA_API_VERSION
	.align		4
        /*0000*/ 	.byte	0x04, 0x37
        /*0002*/ 	.short	(.L_728 - .L_727)
.L_727:
        /*0004*/ 	.word	0x00000082


	//----- nvinfo : EIATTR_KPARAM_INFO
	.align		4
.L_728:
        /*0008*/ 	.byte	0x04, 0x17
        /*000a*/ 	.short	(.L_730 - .L_729)
.L_729:
        /*000c*/ 	.word	0x00000000
        /*0010*/ 	.short	0x000a
        /*0012*/ 	.short	0x0044
        /*0014*/ 	.byte	0x00, 0xf0, 0x11, 0x00


	//----- nvinfo : EIATTR_KPARAM_INFO
	.align		4
.L_730:
        /*0018*/ 	.byte	0x04, 0x17
        /*001a*/ 	.short	(.L_732 - .L_731)
.L_731:
        /*001c*/ 	.word	0x00000000
        /*0020*/ 	.short	0x0009
        /*0022*/ 	.short	0x0040
        /*0024*/ 	.byte	0x00, 0xf0, 0x11, 0x00


	//----- nvinfo : EIATTR_KPARAM_INFO
	.align		4
.L_732:
        /*0028*/ 	.byte	0x04, 0x17
        /*002a*/ 	.short	(.L_734 - .L_733)
.L_733:
        /*002c*/ 	.word	0x00000000
        /*0030*/ 	.short	0x0008
        /*0032*/ 	.short	0x0038
        /*0034*/ 	.byte	0x00, 0xf5, 0x21, 0x00


	//----- nvinfo : EIATTR_KPARAM_INFO
	.align		4
.L_734:
        /*0038*/ 	.byte	0x04, 0x17
        /*003a*/ 	.short	(.L_736 - .L_735)
.L_735:
        /*003c*/ 	.word	0x00000000
        /*0040*/ 	.short	0x0007
        /*0042*/ 	.short	0x0030
        /*0044*/ 	.byte	0x00, 0xf5, 0x21, 0x00


	//----- nvinfo : EIATTR_KPARAM_INFO
	.align		4
.L_736:
        /*0048*/ 	.byte	0x04, 0x17
        /*004a*/ 	.short	(.L_738 - .L_737)
.L_737:
        /*004c*/ 	.word	0x00000000
        /*0050*/ 	.short	0x0006
        /*0052*/ 	.short	0x0028
        /*0054*/ 	.byte	0x00, 0xf5, 0x21, 0x00


	//----- nvinfo : EIATTR_KPARAM_INFO
	.align		4
.L_738:
        /*0058*/ 	.byte	0x04, 0x17
        /*005a*/ 	.short	(.L_740 - .L_739)
.L_739:
        /*005c*/ 	.word	0x00000000
        /*0060*/ 	.short	0x0005
        /*0062*/ 	.short	0x0020
        /*0064*/ 	.byte	0x00, 0xf5, 0x21, 0x00


	//----- nvinfo : EIATTR_KPARAM_INFO
	.align		4
.L_740:
        /*0068*/ 	.byte	0x04, 0x17
        /*006a*/ 	.short	(.L_742 - .L_741)
.L_741:
        /*006c*/ 	.word	0x00000000
        /*0070*/ 	.short	0x0004
        /*0072*/ 	.short	0x0018
        /*0074*/ 	.byte	0x00, 0xf5, 0x21, 0x00


	//----- nvinfo : EIATTR_KPARAM_INFO
	.align		4
.L_742:
        /*0078*/ 	.byte	0x04, 0x17
        /*007a*/ 	.short	(.L_744 - .L_743)
.L_743:
        /*007c*/ 	.word	0x00000000
        /*0080*/ 	.short	0x0003
        /*0082*/ 	.short	0x0010
        /*0084*/ 	.byte	0x00, 0xf0, 0x11, 0x00


	//----- nvinfo : EIATTR_KPARAM_INFO
	.align		4
.L_744:
        /*0088*/ 	.byte	0x04, 0x17
        /*008a*/ 	.short	(.L_746 - .L_745)
.L_745:
        /*008c*/ 	.word	0x00000000
        /*0090*/ 	.short	0x0002
        /*0092*/ 	.short	0x0008
        /*0094*/ 	.byte	0x00, 0xf5, 0x21, 0x00


	//----- nvinfo : EIATTR_KPARAM_INFO
	.align		4
.L_746:
        /*0098*/ 	.byte	0x04, 0x17
        /*009a*/ 	.short	(.L_748 - .L_747)
.L_747:
        /*009c*/ 	.word	0x00000000
        /*00a0*/ 	.short	0x0001
        /*00a2*/ 	.short	0x0004
        /*00a4*/ 	.byte	0x00, 0xf0, 0x11, 0x00


	//----- nvinfo : EIATTR_KPARAM_INFO
	.align		4
.L_748:
        /*00a8*/ 	.byte	0x04, 0x17
        /*00aa*/ 	.short	(.L_750 - .L_749)
.L_749:
        /*00ac*/ 	.word	0x00000000
        /*00b0*/ 	.short	0x0000
        /*00b2*/ 	.short	0x0000
        /*00b4*/ 	.byte	0x00, 0xf0, 0x11, 0x00


	//----- nvinfo : EIATTR_SPARSE_MMA_MASK
	.align		4
.L_750:
        /*00b8*/ 	.byte	0x03, 0x50
        /*00ba*/ 	.short	0x0000


	//----- nvinfo : EIATTR_MAXREG_COUNT
	.align		4
        /*00bc*/ 	.byte	0x03, 0x1b
        /*00be*/ 	.short	0x00ff


	//----- nvinfo : EIATTR_MERCURY_ISA_VERSION
	.align		4
        /*00c0*/ 	.byte	0x03, 0x5f
        /*00c2*/ 	.short	0x0101


	//----- nvinfo : EIATTR_INT_WARP_WIDE_INSTR_OFFSETS
	.align		4
        /*00c4*/ 	.byte	0x04, 0x31
        /*00c6*/ 	.short	(.L_752 - .L_751)


	//   ....[0]....
.L_751:
        /*00c8*/ 	.word	0x00000470


	//   ....[1]....
        /*00cc*/ 	.word	0x000004e0


	//   ....[2]....
        /*00d0*/ 	.word	0x000006c0


	//   ....[3]....
        /*00d4*/ 	.word	0x00000730


	//----- nvinfo : EIATTR_VRC_CTA_INIT_COUNT
	.align		4
.L_752:
        /*00d8*/ 	.byte	0x02, 0x4a
	.zero		1
	.zero		1


	//----- nvinfo : EIATTR_EXIT_INSTR_OFFSETS
	.align		4
        /*00dc*/ 	.byte	0x04, 0x1c
        /*00de*/ 	.short	(.L_754 - .L_753)


	//   ....[0]....
.L_753:
        /*00e0*/ 	.word	0x00000070


	//   ....[1]....
        /*00e4*/ 	.word	0x000005e0


	//   ....[2]....
        /*00e8*/ 	.word	0x00000830


	//----- nvinfo : EIATTR_CRS_STACK_SIZE
	.align		4
.L_754:
        /*00ec*/ 	.byte	0x04, 0x1e
        /*00ee*/ 	.short	(.L_756 - .L_755)
.L_755:
        /*00f0*/ 	.word	0x00000000


	//----- nvinfo : EIATTR_CBANK_PARAM_SIZE
	.align		4
.L_756:
        /*00f4*/ 	.byte	0x03, 0x19
        /*00f6*/ 	.short	0x0048


	//----- nvinfo : EIATTR_PARAM_CBANK
	.align		4
        /*00f8*/ 	.byte	0x04, 0x0a
        /*00fa*/ 	.short	(.L_758 - .L_757)
	.align		4
.L_757:
        /*00fc*/ 	.word	index@(.nv.constant0._Z20createPartitionsFastIjEviiPKfiPiS2_S2_S1_PKiii)
        /*0100*/ 	.short	0x0380
        /*0102*/ 	.short	0x0048


	//----- nvinfo : EIATTR_SW_WAR
	.align		4
.L_758:
        /*0104*/ 	.byte	0x04, 0x36
        /*0106*/ 	.short	(.L_760 - .L_759)
.L_759:
        /*0108*/ 	.word	0x00000008
.L_760:


//--------------------- .nv.info._Z23analyzeDataVarianceFastIjEvPKT_iiPfi --------------------------
	.section	.nv.info._Z23analyzeDataVarianceFastIjEvPKT_iiPfi,"",@"SHT_CUDA_INFO"
	.sectionflags	@""
	.align	4


	//----- nvinfo : EIATTR_CUDA_API_VERSION
	.align		4
        /*0000*/ 	.byte	0x04, 0x37
        /*0002*/ 	.short	(.L_762 - .L_761)
.L_761:
        /*0004*/ 	.word	0x00000082


	//----- nvinfo : EIATTR_KPARAM_INFO
	.align		4
.L_762:
        /*0008*/ 	.byte	0x04, 0x17
        /*000a*/ 	.short	(.L_764 - .L_763)
.L_763:
        /*000c*/ 	.word	0x00000000
        /*0010*/ 	.short	0x0004
        /*0012*/ 	.short	0x0018
        /*0014*/ 	.byte	0x00, 0xf0, 0x11, 0x00


	//----- nvinfo : EIATTR_KPARAM_INFO
	.align		4
.L_764:
        /*0018*/ 	.byte	0x04, 0x17
        /*001a*/ 	.short	(.L_766 - .L_765)
.L_765:
        /*001c*/ 	.word	0x00000000
        /*0020*/ 	.short	0x0003
        /*0022*/ 	.short	0x0010
        /*0024*/ 	.byte	0x00, 0xf5, 0x21, 0x00


	//----- nvinfo : EIATTR_KPARAM_INFO
	.align		4
.L_766:
        /*0028*/ 	.byte	0x04, 0x17
        /*002a*/ 	.short	(.L_768 - .L_767)
.L_767:
        /*002c*/ 	.word	0x00000000
        /*0030*/ 	.short	0x0002
        /*0032*/ 	.short	0x000c
        /*0034*/ 	.byte	0x00, 0xf0, 0x11, 0x00


	//----- nvinfo : EIATTR_KPARAM_INFO
	.align		4
.L_768:
        /*0038*/ 	.byte	0x04, 0x17
        /*003a*/ 	.short	(.L_770 - .L_769)
.L_769:
        /*003c*/ 	.word	0x00000000
        /*0040*/ 	.short	0x0001
        /*0042*/ 	.short	0x0008
        /*0044*/ 	.byte	0x00, 0xf0, 0x11, 0x00


	//----- nvinfo : EIATTR_KPARAM_INFO
	.align		4
.L_770:
        /*0048*/ 	.byte	0x04, 0x17
        /*004a*/ 	.short	(.L_772 - .L_771)
.L_771:
        /*004c*/ 	.word	0x00000000
        /*0050*/ 	.short	0x0000
        /*0052*/ 	.short	0x0000
        /*0054*/ 	.byte	0x00, 0xf5, 0x21, 0x00


	//----- nvinfo : EIATTR_SPARSE_MMA_MASK
	.align		4
.L_772:
        /*0058*/ 	.byte	0x03, 0x50
        /*005a*/ 	.short	0x0000


	//----- nvinfo : EIATTR_MAXREG_COUNT
	.align		4
        /*005c*/ 	.byte	0x03, 0x1b
        /*005e*/ 	.short	0x00ff


	//----- nvinfo : EIATTR_MERCURY_ISA_VERSION
	.align		4
        /*0060*/ 	.byte	0x03, 0x5f
        /*0062*/ 	.short	0x0101


	//----- nvinfo : EIATTR_COOP_GROUP_MASK_REGIDS
	.align		4
        /*0064*/ 	.byte	0x04, 0x29
        /*0066*/ 	.short	(.L_774 - .L_773)


	//   ....[0]....
.L_773:
        /*0068*/ 	.word	0xffffffff


	//   ....[1]....
        /*006c*/ 	.word	0xffffffff


	//   ....[2]....
        /*0070*/ 	.word	0xffffffff


	//   ....[3]....
        /*0074*/ 	.word	0xffffffff


	//   ....[4]....
        /*0078*/ 	.word	0xffffffff


	//   ....[5]....
        /*007c*/ 	.word	0xffffffff


	//   ....[6]....
        /*0080*/ 	.word	0xffffffff


	//   ....[7]....
        /*0084*/ 	.word	0xffffffff


	//   ....[8]....
        /*0088*/ 	.word	0xffffffff


	//   ....[9]....
        /*008c*/ 	.word	0xffffffff


	//   ....[10]....
        /*0090*/ 	.word	0xffffffff


	//   ....[11]....
        /*0094*/ 	.word	0xffffffff


	//   ....[12]....
        /*0098*/ 	.word	0xffffffff


	//   ....[13]....
        /*009c*/ 	.word	0xffffffff


	//   ....[14]....
        /*00a0*/ 	.word	0xffffffff


	//   ....[15]....
        /*00a4*/ 	.word	0xffffffff


	//   ....[16]....
        /*00a8*/ 	.word	0xffffffff


	//   ....[17]....
        /*00ac*/ 	.word	0xffffffff


	//   ....[18]....
        /*00b0*/ 	.word	0xffffffff


	//   ....[19]....
        /*00b4*/ 	.word	0xffffffff


	//----- nvinfo : EIATTR_COOP_GROUP_INSTR_OFFSETS
	.align		4
.L_774:
        /*00b8*/ 	.byte	0x04, 0x28
        /*00ba*/ 	.short	(.L_776 - .L_775)


	//   ....[0]....
.L_775:
        /*00bc*/ 	.word	0x00000310


	//   ....[1]....
        /*00c0*/ 	.word	0x00000340


	//   ....[2]....
        /*00c4*/ 	.word	0x00000350


	//   ....[3]....
        /*00c8*/ 	.word	0x00000360


	//   ....[4]....
        /*00cc*/ 	.word	0x00000390


	//   ....[5]....
        /*00d0*/ 	.word	0x000003a0


	//   ....[6]....
        /*00d4*/ 	.word	0x000003b0


	//   ....[7]....
        /*00d8*/ 	.word	0x000003c0


	//   ....[8]....
        /*00dc*/ 	.word	0x000003e0


	//   ....[9]....
        /*00e0*/ 	.word	0x00000400


	//   ....[10]....
        /*00e4*/ 	.word	0x00000410


	//   ....[11]....
        /*00e8*/ 	.word	0x00000420


	//   ....[12]....
        /*00ec*/ 	.word	0x00000440


	//   ....[13]....
        /*00f0*/ 	.word	0x00000460


	//   ....[14]....
        /*00f4*/ 	.word	0x00000470


	//   ....[15]....
        /*00f8*/ 	.word	0x00000480


	//   ....[16]....
        /*00fc*/ 	.word	0x000004a0


	//   ....[17]....
        /*0100*/ 	.word	0x000004c0


	//   ....[18]....
        /*0104*/ 	.word	0x000004d0


	//   ....[19]....
        /*0108*/ 	.word	0x000004e0


	//----- nvinfo : EIATTR_VRC_CTA_INIT_COUNT
	.align		4
.L_776:
        /*010c*/ 	.byte	0x02, 0x4a
	.zero		1
	.zero		1


	//----- nvinfo : EIATTR_EXIT_INSTR_OFFSETS
	.align		4
        /*0110*/ 	.byte	0x04, 0x1c
        /*0112*/ 	.short	(.L_778 - .L_777)


	//   ....[0]....
.L_777:
        /*0114*/ 	.word	0x00000040


	//   ....[1]....
        /*0118*/ 	.word	0x000008d0


	//----- nvinfo : EIATTR_CRS_STACK_SIZE
	.align		4
.L_778:
        /*011c*/ 	.byte	0x04, 0x1e
        /*011e*/ 	.short	(.L_780 - .L_779)
.L_779:
        /*0120*/ 	.word	0x00000000


	//----- nvinfo : EIATTR_CBANK_PARAM_SIZE
	.align		4
.L_780:
        /*0124*/ 	.byte	0x03, 0x19
        /*0126*/ 	.short	0x001c


	//----- nvinfo : EIATTR_PARAM_CBANK
	.align		4
        /*0128*/ 	.byte	0x04, 0x0a
        /*012a*/ 	.short	(.L_782 - .L_781)
	.align		4
.L_781:
        /*012c*/ 	.word	index@(.nv.constant0._Z23analyzeDataVarianceFastIjEvPKT_iiPfi)
        /*0130*/ 	.short	0x0380
        /*0132*/ 	.short	0x001c


	//----- nvinfo : EIATTR_SW_WAR
	.align		4
.L_782:
        /*0134*/ 	.byte	0x04, 0x36
        /*0136*/ 	.short	(.L_784 - .L_783)
.L_783:
        /*0138*/ 	.word	0x00000008
.L_784:


//--------------------- .nv.info._Z21unpackAllDeltasKernelIyEvPKiS1_S1_S1_PKlPKjPxii --------------------------
	.section	.nv.info._Z21unpackAllDeltasKernelIyEvPKiS1_S1_S1_PKlPKjPxii,"",@"SHT_CUDA_INFO"
	.sectionflags	@""
	.align	4


	//----- nvinfo : EIATTR_CUDA_API_VERSION
	.align		4
        /*0000*/ 	.byte	0x04, 0x37
        /*0002*/ 	.short	(.L_786 - .L_785)
.L_785:
        /*0004*/ 	.word	0x00000082


	//----- nvinfo : EIATTR_KPARAM_INFO
	.align		4
.L_786:
        /*0008*/ 	.byte	0x04, 0x17
        /*000a*/ 	.short	(.L_788 - .L_787)
.L_787:
        /*000c*/ 	.word	0x00000000
        /*0010*/ 	.short	0x0008
        /*0012*/ 	.short	0x003c
        /*0014*/ 	.byte	0x00, 0xf0, 0x11, 0x00


	//----- nvinfo : EIATTR_KPARAM_INFO
	.align		4
.L_788:
        /*0018*/ 	.byte	0x04, 0x17
        /*001a*/ 	.short	(.L_790 - .L_789)
.L_789:
        /*001c*/ 	.word	0x00000000
        /*0020*/ 	.short	0x0007
        /*0022*/ 	.short	0x0038
        /*0024*/ 	.byte	0x00, 0xf0, 0x11, 0x00


	//----- nvinfo : EIATTR_KPARAM_INFO
	.align		4
.L_790:
        /*0028*/ 	.byte	0x04, 0x17
        /*002a*/ 	.short	(.L_792 - .L_791)
.L_791:
        /*002c*/ 	.word	0x00000000
        /*0030*/ 	.short	0x0006
        /*0032*/ 	.short	0x0030
        /*0034*/ 	.byte	0x00, 0xf5, 0x21, 0x00


	//----- nvinfo : EIATTR_KPARAM_INFO
	.align		4
.L_792:
        /*0038*/ 	.byte	0x04, 0x17
        /*003a*/ 	.short	(.L_794 - .L_793)
.L_793:
        /*003c*/ 	.word	0x00000000
        /*0040*/ 	.short	0x0005
        /*0042*/ 	.short	0x0028
        /*0044*/ 	.byte	0x00, 0xf5, 0x21, 0x00


	//----- nvinfo : EIATTR_KPARAM_INFO
	.align		4
.L_794:
        /*0048*/ 	.byte	0x04, 0x17
        /*004a*/ 	.short	(.L_796 - .L_795)
.L_795:
        /*004c*/ 	.word	0x00000000
        /*0050*/ 	.short	0x0004
        /*0052*/ 	.short	0x0020
        /*0054*/ 	.byte	0x00, 0xf5, 0x21, 0x00


	//----- nvinfo : EIATTR_KPARAM_INFO
	.align		4
.L_796:
        /*0058*/ 	.byte	0x04, 0x17
        /*005a*/ 	.short	(.L_798 - .L_797)
.L_797:
        /*005c*/ 	.word	0x00000000
        /*0060*/ 	.short	0x0003
        /*0062*/ 	.short	0x0018
        /*0064*/ 	.byte	0x00, 0xf5, 0x21, 0x00


	//----- nvinfo : EIATTR_KPARAM_INFO
	.align		4
.L_798:
        /*0068*/ 	.byte	0x04, 0x17
        /*006a*/ 	.short	(.L_800 - .L_799)
.L_799:
        /*006c*/ 	.word	0x00000000
        /*0070*/ 	.short	0x0002
        /*0072*/ 	.short	0x0010
        /*0074*/ 	.byte	0x00, 0xf5, 0x21, 0x00


	//----- nvinfo : EIATTR_KPARAM_INFO
	.align		4
.L_800:
        /*0078*/ 	.byte	0x04, 0x17
        /*007a*/ 	.short	(.L_802 - .L_801)
.L_801:
        /*007c*/ 	.word	0x00000000
        /*0080*/ 	.short	0x0001
        /*0082*/ 	.short	0x0008
        /*0084*/ 	.byte	0x00, 0xf5, 0x21, 0x00


	//----- nvinfo : EIATTR_KPARAM_INFO
	.align		4
.L_802:
        /*0088*/ 	.byte	0x04, 0x17
        /*008a*/ 	.short	(.L_804 - .L_803)
.L_803:
        /*008c*/ 	.word	0x00000000
        /*0090*/ 	.short	0x0000
        /*0092*/ 	.short	0x0000
        /*0094*/ 	.byte	0x00, 0xf5, 0x21, 0x00


	//----- nvinfo : EIATTR_SPARSE_MMA_MASK
	.align		4
.L_804:
        /*0098*/ 	.byte	0x03, 0x50
        /*009a*/ 	.short	0x0000


	//----- nvinfo : EIATTR_MAXREG_COUNT
	.align		4
        /*009c*/ 	.byte	0x03, 0x1b
        /*009e*/ 	.short	0x00ff


	//----- nvinfo : EIATTR_MERCURY_ISA_VERSION
	.align		4
        /*00a0*/ 	.byte	0x03, 0x5f
        /*00a2*/ 	.short	0x0101


	//----- nvinfo : EIATTR_VRC_CTA_INIT_COUNT
	.align		4
        /*00a4*/ 	.byte	0x02, 0x4a
	.zero		1
	.zero		1


	//----- nvinfo : EIATTR_EXIT_INSTR_OFFSETS
	.align		4
        /*00a8*/ 	.byte	0x04, 0x1c
        /*00aa*/ 	.short	(.L_806 - .L_805)


	//   ....[0]....
.L_805:
        /*00ac*/ 	.word	0x00000070


	//   ....[1]....
        /*00b0*/ 	.word	0x00001020


	//----- nvinfo : EIATTR_CRS_STACK_SIZE
	.align		4
.L_806:
        /*00b4*/ 	.byte	0x04, 0x1e
        /*00b6*/ 	.short	(.L_808 - .L_807)
.L_807:
        /*00b8*/ 	.word	0x00000000


	//----- nvinfo : EIATTR_CBANK_PARAM_SIZE
	.align		4
.L_808:
        /*00bc*/ 	.byte	0x03, 0x19
        /*00be*/ 	.short	0x0040


	//----- nvinfo : EIATTR_PARAM_CBANK
	.align		4
        /*00c0*/ 	.byte	0x04, 0x0a
        /*00c2*/ 	.short	(.L_810 - .L_809)
	.align		4
.L_809:
        /*00c4*/ 	.word	index@(.nv.constant0._Z21unpackAllDeltasKernelIyEvPKiS1_S1_S1_PKlPKjPxii)
        /*00c8*/ 	.short	0x0380
        /*00ca*/ 	.short	0x0040


	//----- nvinfo : EIATTR_SW_WAR
	.align		4
.L_810:
        /*00cc*/ 	.byte	0x04, 0x36
        /*00ce*/ 	.short	(.L_812 - .L_811)
.L_811:
        /*00d0*/ 	.word	0x00000008
.L_812:


//--------------------- .nv.info._Z40decompressFullFile_OnTheFly_Optimized_V2IyEvPK14CompressedDataIT_EPS1_i --------------------------
	.section	.nv.info._Z40decompressFullFile_OnTheFly_Optimized_V2IyEvPK14CompressedDataIT_EPS1_i,"",@"SHT_CUDA_INFO"
	.sectionflags	@""
	.align	4


	//----- nvinfo : EIATTR_CUDA_API_VERSION
	.align		4
        /*0000*/ 	.byte	0x04, 0x37
        /*0002*/ 	.short	(.L_814 - .L_813)
.L_813:
        /*0004*/ 	.word	0x00000082


	//----- nvinfo : EIATTR_KPARAM_INFO
	.align		4
.L_814:
        /*0008*/ 	.byte	0x04, 0x17
        /*000a*/ 	.short	(.L_816 - .L_815)
.L_815:
        /*000c*/ 	.word	0x00000000
        /*0010*/ 	.short	0x0002
        /*0012*/ 	.short	0x0010
        /*0014*/ 	.byte	0x00, 0xf0, 0x11, 0x00


	//----- nvinfo : EIATTR_KPARAM_INFO
	.align		4
.L_816:
        /*0018*/ 	.byte	0x04, 0x17
        /*001a*/ 	.short	(.L_818 - .L_817)
.L_817:
        /*001c*/ 	.word	0x00000000
        /*0020*/ 	.short	0x0001
        /*0022*/ 	.short	0x0008
        /*0024*/ 	.byte	0x00, 0xf5, 0x21, 0x00


	//----- nvinfo : EIATTR_KPARAM_INFO
	.align		4
.L_818:
        /*0028*/ 	.byte	0x04, 0x17
        /*002a*/ 	.short	(.L_820 - .L_819)
.L_819:
        /*002c*/ 	.word	0x00000000
        /*0030*/ 	.short	0x0000
        /*0032*/ 	.short	0x0000
        /*0034*/ 	.byte	0x00, 0xf5, 0x21, 0x00


	//----- nvinfo : EIATTR_SPARSE_MMA_MASK
	.align		4
.L_820:
        /*0038*/ 	.byte	0x03, 0x50
        /*003a*/ 	.short	0x0000


	//----- nvinfo : EIATTR_MAXREG_COUNT
	.align		4
        /*003c*/ 	.byte	0x03, 0x1b
        /*003e*/ 	.short	0x00ff


	//----- nvinfo : EIATTR_NUM_BARRIERS
	.align		4
        /*0040*/ 	.byte	0x02, 0x4c
        /*0042*/ 	.byte	0x01
	.zero		1


	//----- nvinfo : EIATTR_MERCURY_ISA_VERSION
	.align		4
        /*0044*/ 	.byte	0x03, 0x5f
        /*0046*/ 	.short	0x0101


	//----- nvinfo : EIATTR_UNUSED_LOAD_BYTE_OFFSET
	.align		4
        /*0048*/ 	.byte	0x04, 0x44
        /*004a*/ 	.short	(.L_822 - .L_821)


	//   ....[0]....
.L_821:
        /*004c*/ 	.word	0x00000380
        /*0050*/ 	.word	0x00000fff


	//----- nvinfo : EIATTR_VRC_CTA_INIT_COUNT
	.align		4
.L_822:
        /*0054*/ 	.byte	0x02, 0x4a
	.zero		1
	.zero		1


	//----- nvinfo : EIATTR_EXIT_INSTR_OFFSETS
	.align		4
        /*0058*/ 	.byte	0x04, 0x1c
        /*005a*/ 	.short	(.L_824 - .L_823)


	//   ....[0]....
.L_823:
        /*005c*/ 	.word	0x00000060


	//   ....[1]....
        /*0060*/ 	.word	0x00000310


	//   ....[2]....
        /*0064*/ 	.word	0x00001080


	//----- nvinfo : EIATTR_CRS_STACK_SIZE
	.align		4
.L_824:
        /*0068*/ 	.byte	0x04, 0x1e
        /*006a*/ 	.short	(.L_826 - .L_825)
.L_825:
        /*006c*/ 	.word	0x00000000


	//----- nvinfo : EIATTR_CBANK_PARAM_SIZE
	.align		4
.L_826:
        /*0070*/ 	.byte	0x03, 0x19
        /*0072*/ 	.short	0x0014


	//----- nvinfo : EIATTR_PARAM_CBANK
	.align		4
        /*0074*/ 	.byte	0x04, 0x0a
        /*0076*/ 	.short	(.L_828 - .L_827)
	.align		4
.L_827:
        /*0078*/ 	.word	index@(.nv.constant0._Z40decompressFullFile_OnTheFly_Optimized_V2IyEvPK14CompressedDataIT_EPS1_i)
        /*007c*/ 	.short	0x0380
        /*007e*/ 	.short	0x0014


	//----- nvinfo : EIATTR_SW_WAR
	.align		4
.L_828:
        /*0080*/ 	.byte	0x04, 0x36
        /*0082*/ 	.short	(.L_830 - .L_829)
.L_829:
        /*0084*/ 	.word	0x00000008
.L_830:


//--------------------- .nv.info._Z25packDeltasKernelOptimizedIyEvPKT_PKiS4_S4_PKdS4_PKliPj --------------------------
	.section	.nv.info._Z25packDeltasKernelOptimizedIyEvPKT_PKiS4_S4_PKdS4_PKliPj,"",@"SHT_CUDA_INFO"
	.sectionflags	@""
	.align	4


	//----- nvinfo : EIATTR_CUDA_API_VERSION
	.align		4
        /*0000*/ 	.byte	0x04, 0x37
        /*0002*/ 	.short	(.L_832 - .L_831)
.L_831:
        /*0004*/ 	.word	0x00000082


	//----- nvinfo : EIATTR_KPARAM_INFO
	.align		4
.L_832:
        /*0008*/ 	.byte	0x04, 0x17
        /*000a*/ 	.short	(.L_834 - .L_833)
.L_833:
        /*000c*/ 	.word	0x00000000
        /*0010*/ 	.short	0x0008
        /*0012*/ 	.short	0x0040
        /*0014*/ 	.byte	0x00, 0xf5, 0x21, 0x00


	//----- nvinfo : EIATTR_KPARAM_INFO
	.align		4
.L_834:
        /*0018*/ 	.byte	0x04, 0x17
        /*001a*/ 	.short	(.L_836 - .L_835)
.L_835:
        /*001c*/ 	.word	0x00000000
        /*0020*/ 	.short	0x0007
        /*0022*/ 	.short	0x0038
        /*0024*/ 	.byte	0x00, 0xf0, 0x11, 0x00


	//----- nvinfo : EIATTR_KPARAM_INFO
	.align		4
.L_836:
        /*0028*/ 	.byte	0x04, 0x17
        /*002a*/ 	.short	(.L_838 - .L_837)
.L_837:
        /*002c*/ 	.word	0x00000000
        /*0030*/ 	.short	0x0006
        /*0032*/ 	.short	0x0030
        /*0034*/ 	.byte	0x00, 0xf5, 0x21, 0x00


	//----- nvinfo : EIATTR_KPARAM_INFO
	.align		4
.L_838:
        /*0038*/ 	.byte	0x04, 0x17
        /*003a*/ 	.short	(.L_840 - .L_839)
.L_839:
        /*003c*/ 	.word	0x00000000
        /*0040*/ 	.short	0x0005
        /*0042*/ 	.short	0x0028
        /*0044*/ 	.byte	0x00, 0xf5, 0x21, 0x00


	//----- nvinfo : EIATTR_KPARAM_INFO
	.align		4
.L_840:
        /*0048*/ 	.byte	0x04, 0x17
        /*004a*/ 	.short	(.L_842 - .L_841)
.L_841:
        /*004c*/ 	.word	0x00000000
        /*0050*/ 	.short	0x0004
        /*0052*/ 	.short	0x0020
        /*0054*/ 	.byte	0x00, 0xf5, 0x21, 0x00


	//----- nvinfo : EIATTR_KPARAM_INFO
	.align		4
.L_842:
        /*0058*/ 	.byte	0x04, 0x17
        /*005a*/ 	.short	(.L_844 - .L_843)
.L_843:
        /*005c*/ 	.word	0x00000000
        /*0060*/ 	.short	0x0003
        /*0062*/ 	.short	0x0018
        /*0064*/ 	.byte	0x00, 0xf5, 0x21, 0x00


	//----- nvinfo : EIATTR_KPARAM_INFO
	.align		4
.L_844:
        /*0068*/ 	.byte	0x04, 0x17
        /*006a*/ 	.short	(.L_846 - .L_845)
.L_845:
        /*006c*/ 	.word	0x00000000
        /*0070*/ 	.short	0x0002
        /*0072*/ 	.short	0x0010
        /*0074*/ 	.byte	0x00, 0xf5, 0x21, 0x00


	//----- nvinfo : EIATTR_KPARAM_INFO
	.align		4
.L_846:
        /*0078*/ 	.byte	0x04, 0x17
        /*007a*/ 	.short	(.L_848 - .L_847)
.L_847:
        /*007c*/ 	.word	0x00000000
        /*0080*/ 	.short	0x0001
        /*0082*/ 	.short	0x0008
        /*0084*/ 	.byte	0x00, 0xf5, 0x21, 0x00


	//----- nvinfo : EIATTR_KPARAM_INFO
	.align		4
.L_848:
        /*0088*/ 	.byte	0x04, 0x17
        /*008a*/ 	.short	(.L_850 - .L_849)
.L_849:
        /*008c*/ 	.word	0x00000000
        /*0090*/ 	.short	0x0000
        /*0092*/ 	.short	0x0000
        /*0094*/ 	.byte	0x00, 0xf5, 0x21, 0x00


	//----- nvinfo : EIATTR_SPARSE_MMA_MASK
	.align		4
.L_850:
        /*0098*/ 	.byte	0x03, 0x50
        /*009a*/ 	.short	0x0000


	//----- nvinfo : EIATTR_MAXREG_COUNT
	.align		4
        /*009c*/ 	.byte	0x03, 0x1b
        /*009e*/ 	.short	0x00ff


	//----- nvinfo : EIATTR_MERCURY_ISA_VERSION
	.align		4
        /*00a0*/ 	.byte	0x03, 0x5f
        /*00a2*/ 	.short	0x0101


	//----- nvinfo : EIATTR_VRC_CTA_INIT_COUNT
	.align		4
        /*00a4*/ 	.byte	0x02, 0x4a
	.zero		1
	.zero		1


	//----- nvinfo : EIATTR_EXIT_INSTR_OFFSETS
	.align		4
        /*00a8*/ 	.byte	0x04, 0x1c
        /*00aa*/ 	.short	(.L_852 - .L_851)


	//   ....[0]....
.L_851:
        /*00ac*/ 	.word	0x00000070


	//   ....[1]....
        /*00b0*/ 	.word	0x000000e0


	//   ....[2]....
        /*00b4*/ 	.word	0x00000e50


	//----- nvinfo : EIATTR_CRS_STACK_SIZE
	.align		4
.L_852:
        /*00b8*/ 	.byte	0x04, 0x1e
        /*00ba*/ 	.short	(.L_854 - .L_853)
.L_853:
        /*00bc*/ 	.word	0x00000000


	//----- nvinfo : EIATTR_CBANK_PARAM_SIZE
	.align		4
.L_854:
        /*00c0*/ 	.byte	0x03, 0x19
        /*00c2*/ 	.short	0x0048


	//----- nvinfo : EIATTR_PARAM_CBANK
	.align		4
        /*00c4*/ 	.byte	0x04, 0x0a
        /*00c6*/ 	.short	(.L_856 - .L_855)
	.align		4
.L_855:
        /*00c8*/ 	.word	index@(.nv.constant0._Z25packDeltasKernelOptimizedIyEvPKT_PKiS4_S4_PKdS4_PKliPj)
        /*00cc*/ 	.short	0x0380
        /*00ce*/ 	.short	0x0048


	//----- nvinfo : EIATTR_SW_WAR
	.align		4
.L_856:
        /*00d0*/ 	.byte	0x04, 0x36
        /*00d2*/ 	.short	(.L_858 - .L_857)
.L_857:
        /*00d4*/ 	.word	0x00000008
.L_858:


//--------------------- .nv.info._Z24wprocessPartitionsKernelIyEvPKT_PiS3_S3_PdS3_PxiPl --------------------------
	.section	.nv.info._Z24wprocessPartitionsKernelIyEvPKT_PiS3_S3_PdS3_PxiPl,"",@"SHT_CUDA_INFO"
	.sectionflags	@""
	.align	4


	//----- nvinfo : EIATTR_CUDA_API_VERSION
	.align		4
        /*0000*/ 	.byte	0x04, 0x37
        /*0002*/ 	.short	(.L_860 - .L_859)
.L_859:
        /*0004*/ 	.word	0x00000082


	//----- nvinfo : EIATTR_KPARAM_INFO
	.align		4
.L_860:
        /*0008*/ 	.byte	0x04, 0x17
        /*000a*/ 	.short	(.L_862 - .L_861)
.L_861:
        /*000c*/ 	.word	0x00000000
        /*0010*/ 	.short	0x0008
        /*0012*/ 	.short	0x0040
        /*0014*/ 	.byte	0x00, 0xf5, 0x21, 0x00


	//----- nvinfo : EIATTR_KPARAM_INFO
	.align		4
.L_862:
        /*0018*/ 	.byte	0x04, 0x17
        /*001a*/ 	.short	(.L_864 - .L_863)
.L_863:
        /*001c*/ 	.word	0x00000000
        /*0020*/ 	.short	0x0007
        /*0022*/ 	.short	0x0038
        /*0024*/ 	.byte	0x00, 0xf0, 0x11, 0x00


	//----- nvinfo : EIATTR_KPARAM_INFO
	.align		4
.L_864:
        /*0028*/ 	.byte	0x04, 0x17
        /*002a*/ 	.short	(.L_866 - .L_865)
.L_865:
        /*002c*/ 	.word	0x00000000
        /*0030*/ 	.short	0x0006
        /*0032*/ 	.short	0x0030
        /*0034*/ 	.byte	0x00, 0xf5, 0x21, 0x00


	//----- nvinfo : EIATTR_KPARAM_INFO
	.align		4
.L_866:
        /*0038*/ 	.byte	0x04, 0x17
        /*003a*/ 	.short	(.L_868 - .L_867)
.L_867:
        /*003c*/ 	.word	0x00000000
        /*0040*/ 	.short	0x0005
        /*0042*/ 	.short	0x0028
        /*0044*/ 	.byte	0x00, 0xf5, 0x21, 0x00


	//----- nvinfo : EIATTR_KPARAM_INFO
	.align		4
.L_868:
        /*0048*/ 	.byte	0x04, 0x17
        /*004a*/ 	.short	(.L_870 - .L_869)
.L_869:
        /*004c*/ 	.word	0x00000000
        /*0050*/ 	.short	0x0004
        /*0052*/ 	.short	0x0020
        /*0054*/ 	.byte	0x00, 0xf5, 0x21, 0x00


	//----- nvinfo : EIATTR_KPARAM_INFO
	.align		4
.L_870:
        /*0058*/ 	.byte	0x04, 0x17
        /*005a*/ 	.short	(.L_872 - .L_871)
.L_871:
        /*005c*/ 	.word	0x00000000
        /*0060*/ 	.short	0x0003
        /*0062*/ 	.short	0x0018
        /*0064*/ 	.byte	0x00, 0xf5, 0x21, 0x00


	//----- nvinfo : EIATTR_KPARAM_INFO
	.align		4
.L_872:
        /*0068*/ 	.byte	0x04, 0x17
        /*006a*/ 	.short	(.L_874 - .L_873)
.L_873:
        /*006c*/ 	.word	0x00000000
        /*0070*/ 	.short	0x0002
        /*0072*/ 	.short	0x0010
        /*0074*/ 	.byte	0x00, 0xf5, 0x21, 0x00


	//----- nvinfo : EIATTR_KPARAM_INFO
	.align		4
.L_874:
        /*0078*/ 	.byte	0x04, 0x17
        /*007a*/ 	.short	(.L_876 - .L_875)
.L_875:
        /*007c*/ 	.word	0x00000000
        /*0080*/ 	.short	0x0001
        /*0082*/ 	.short	0x0008
        /*0084*/ 	.byte	0x00, 0xf5, 0x21, 0x00


	//----- nvinfo : EIATTR_KPARAM_INFO
	.align		4
.L_876:
        /*0088*/ 	.byte	0x04, 0x17
        /*008a*/ 	.short	(.L_878 - .L_877)
.L_877:
        /*008c*/ 	.word	0x00000000
        /*0090*/ 	.short	0x0000
        /*0092*/ 	.short	0x0000
        /*0094*/ 	.byte	0x00, 0xf5, 0x21, 0x00


	//----- nvinfo : EIATTR_SPARSE_MMA_MASK
	.align		4
.L_878:
        /*0098*/ 	.byte	0x03, 0x50
        /*009a*/ 	.short	0x0000


	//----- nvinfo : EIATTR_MAXREG_COUNT
	.align		4
        /*009c*/ 	.byte	0x03, 0x1b
        /*009e*/ 	.short	0x00ff


	//----- nvinfo : EIATTR_NUM_BARRIERS
	.align		4
        /*00a0*/ 	.byte	0x02, 0x4c
        /*00a2*/ 	.byte	0x01
	.zero		1


	//----- nvinfo : EIATTR_MERCURY_ISA_VERSION
	.align		4
        /*00a4*/ 	.byte	0x03, 0x5f
        /*00a6*/ 	.short	0x0101


	//----- nvinfo : EIATTR_VRC_CTA_INIT_COUNT
	.align		4
        /*00a8*/ 	.byte	0x02, 0x4a
	.zero		1
	.zero		1


	//----- nvinfo : EIATTR_EXIT_INSTR_OFFSETS
	.align		4
        /*00ac*/ 	.byte	0x04, 0x1c
        /*00ae*/ 	.short	(.L_880 - .L_879)


	//   ....[0]....
.L_879:
        /*00b0*/ 	.word	0x00000050


	//   ....[1]....
        /*00b4*/ 	.word	0x00000160


	//   ....[2]....
        /*00b8*/ 	.word	0x000015c0


	//   ....[3]....
        /*00bc*/ 	.word	0x000016f0


	//   ....[4]....
        /*00c0*/ 	.word	0x00001790


	//----- nvinfo : EIATTR_CRS_STACK_SIZE
	.align		4
.L_880:
        /*00c4*/ 	.byte	0x04, 0x1e
        /*00c6*/ 	.short	(.L_882 - .L_881)
.L_881:
        /*00c8*/ 	.word	0x00000000


	//----- nvinfo : EIATTR_CBANK_PARAM_SIZE
	.align		4
.L_882:
        /*00cc*/ 	.byte	0x03, 0x19
        /*00ce*/ 	.short	0x0048


	//----- nvinfo : EIATTR_PARAM_CBANK
	.align		4
        /*00d0*/ 	.byte	0x04, 0x0a
        /*00d2*/ 	.short	(.L_884 - .L_883)
	.align		4
.L_883:
        /*00d4*/ 	.word	index@(.nv.constant0._Z24wprocessPartitionsKernelIyEvPKT_PiS3_S3_PdS3_PxiPl)
        /*00d8*/ 	.short	0x0380
        /*00da*/ 	.short	0x0048


	//----- nvinfo : EIATTR_SW_WAR
	.align		4
.L_884:
        /*00dc*/ 	.byte	0x04, 0x36
        /*00de*/ 	.short	(.L_886 - .L_885)
.L_885:
        /*00e0*/ 	.word	0x00000008
.L_886:


//--------------------- .nv.info._Z30fitPartitionsBatched_OptimizedIyEvPKT_PKiS4_PiPdS6_S5_PxS6_i --------------------------
	.section	.nv.info._Z30fitPartitionsBatched_OptimizedIyEvPKT_PKiS4_PiPdS6_S5_PxS6_i,"",@"SHT_CUDA_INFO"
	.sectionflags	@""
	.align	4


	//----- nvinfo : EIATTR_CUDA_API_VERSION
	.align		4
        /*0000*/ 	.byte	0x04, 0x37
        /*0002*/ 	.short	(.L_888 - .L_887)
.L_887:
        /*0004*/ 	.word	0x00000082


	//----- nvinfo : EIATTR_KPARAM_INFO
	.align		4
.L_888:
        /*0008*/ 	.byte	0x04, 0x17
        /*000a*/ 	.short	(.L_890 - .L_889)
.L_889:
        /*000c*/ 	.word	0x00000000
        /*0010*/ 	.short	0x0009
        /*0012*/ 	.short	0x0048
        /*0014*/ 	.byte	0x00, 0xf0, 0x11, 0x00


	//----- nvinfo : EIATTR_KPARAM_INFO
	.align		4
.L_890:
        /*0018*/ 	.byte	0x04, 0x17
        /*001a*/ 	.short	(.L_892 - .L_891)
.L_891:
        /*001c*/ 	.word	0x00000000
        /*0020*/ 	.short	0x0008
        /*0022*/ 	.short	0x0040
        /*0024*/ 	.byte	0x00, 0xf5, 0x21, 0x00


	//----- nvinfo : EIATTR_KPARAM_INFO
	.align		4
.L_892:
        /*0028*/ 	.byte	0x04, 0x17
        /*002a*/ 	.short	(.L_894 - .L_893)
.L_893:
        /*002c*/ 	.word	0x00000000
        /*0030*/ 	.short	0x0007
        /*0032*/ 	.short	0x0038
        /*0034*/ 	.byte	0x00, 0xf5, 0x21, 0x00


	//----- nvinfo : EIATTR_KPARAM_INFO
	.align		4
.L_894:
        /*0038*/ 	.byte	0x04, 0x17
        /*003a*/ 	.short	(.L_896 - .L_895)
.L_895:
        /*003c*/ 	.word	0x00000000
        /*0040*/ 	.short	0x0006
        /*0042*/ 	.short	0x0030
        /*0044*/ 	.byte	0x00, 0xf5, 0x21, 0x00


	//----- nvinfo : EIATTR_KPARAM_INFO
	.align		4
.L_896:
        /*0048*/ 	.byte	0x04, 0x17
        /*004a*/ 	.short	(.L_898 - .L_897)
.L_897:
        /*004c*/ 	.word	0x00000000
        /*0050*/ 	.short	0x0005
        /*0052*/ 	.short	0x0028
        /*0054*/ 	.byte	0x00, 0xf5, 0x21, 0x00


	//----- nvinfo : EIATTR_KPARAM_INFO
	.align		4
.L_898:
        /*0058*/ 	.byte	0x04, 0x17
        /*005a*/ 	.short	(.L_900 - .L_899)
.L_899:
        /*005c*/ 	.word	0x00000000
        /*0060*/ 	.short	0x0004
        /*0062*/ 	.short	0x0020
        /*0064*/ 	.byte	0x00, 0xf5, 0x21, 0x00


	//----- nvinfo : EIATTR_KPARAM_INFO
	.align		4
.L_900:
        /*0068*/ 	.byte	0x04, 0x17
        /*006a*/ 	.short	(.L_902 - .L_901)
.L_901:
        /*006c*/ 	.word	0x00000000
        /*0070*/ 	.short	0x0003
        /*0072*/ 	.short	0x0018
        /*0074*/ 	.byte	0x00, 0xf5, 0x21, 0x00


	//----- nvinfo : EIATTR_KPARAM_INFO
	.align		4
.L_902:
        /*0078*/ 	.byte	0x04, 0x17
        /*007a*/ 	.short	(.L_904 - .L_903)
.L_903:
        /*007c*/ 	.word	0x00000000
        /*0080*/ 	.short	0x0002
        /*0082*/ 	.short	0x0010
        /*0084*/ 	.byte	0x00, 0xf5, 0x21, 0x00


	//----- nvinfo : EIATTR_KPARAM_INFO
	.align		4
.L_904:
        /*0088*/ 	.byte	0x04, 0x17
        /*008a*/ 	.short	(.L_906 - .L_905)
.L_905:
        /*008c*/ 	.word	0x00000000
        /*0090*/ 	.short	0x0001
        /*0092*/ 	.short	0x0008
        /*0094*/ 	.byte	0x00, 0xf5, 0x21, 0x00


	//----- nvinfo : EIATTR_KPARAM_INFO
	.align		4
.L_906:
        /*0098*/ 	.byte	0x04, 0x17
        /*009a*/ 	.short	(.L_908 - .L_907)
.L_907:
        /*009c*/ 	.word	0x00000000
        /*00a0*/ 	.short	0x0000
        /*00a2*/ 	.short	0x0000
        /*00a4*/ 	.byte	0x00, 0xf5, 0x21, 0x00


	//----- nvinfo : EIATTR_SPARSE_MMA_MASK
	.align		4
.L_908:
        /*00a8*/ 	.byte	0x03, 0x50
        /*00aa*/ 	.short	0x0000


	//----- nvinfo : EIATTR_MAXREG_COUNT
	.align		4
        /*00ac*/ 	.byte	0x03, 0x1b
        /*00ae*/ 	.short	0x00ff


	//----- nvinfo : EIATTR_NUM_BARRIERS
	.align		4
        /*00b0*/ 	.byte	0x02, 0x4c
        /*00b2*/ 	.byte	0x01
	.zero		1


	//----- nvinfo : EIATTR_MERCURY_ISA_VERSION
	.align		4
        /*00b4*/ 	.byte	0x03, 0x5f
        /*00b6*/ 	.short	0x0101


	//----- nvinfo : EIATTR_COOP_GROUP_MASK_REGIDS
	.align		4
        /*00b8*/ 	.byte	0x04, 0x29
        /*00ba*/ 	.short	(.L_910 - .L_909)


	//   ....[0]....
.L_909:
        /*00bc*/ 	.word	0xffffffff


	//   ....[1]....
        /*00c0*/ 	.word	0xffffffff


	//   ....[2]....
        /*00c4*/ 	.word	0xffffffff


	//   ....[3]....
        /*00c8*/ 	.word	0xffffffff


	//   ....[4]....
        /*00cc*/ 	.word	0xffffffff


	//   ....[5]....
        /*00d0*/ 	.word	0xffffffff


	//   ....[6]....
        /*00d4*/ 	.word	0xffffffff


	//   ....[7]....
        /*00d8*/ 	.word	0xffffffff


	//   ....[8]....
        /*00dc*/ 	.word	0xffffffff


	//   ....[9]....
        /*00e0*/ 	.word	0xffffffff


	//   ....[10]....
        /*00e4*/ 	.word	0xffffffff


	//   ....[11]....
        /*00e8*/ 	.word	0xffffffff


	//   ....[12]....
        /*00ec*/ 	.word	0xffffffff


	//   ....[13]....
        /*00f0*/ 	.word	0xffffffff


	//   ....[14]....
        /*00f4*/ 	.word	0xffffffff


	//   ....[15]....
        /*00f8*/ 	.word	0xffffffff


	//   ....[16]....
        /*00fc*/ 	.word	0xffffffff


	//   ....[17]....
        /*0100*/ 	.word	0xffffffff


	//   ....[18]....
        /*0104*/ 	.word	0xffffffff


	//   ....[19]....
        /*0108*/ 	.word	0xffffffff


	//   ....[20]....
        /*010c*/ 	.word	0xffffffff


	//   ....[21]....
        /*0110*/ 	.word	0xffffffff


	//   ....[22]....
        /*0114*/ 	.word	0xffffffff


	//   ....[23]....
        /*0118*/ 	.word	0xffffffff


	//   ....[24]....
        /*011c*/ 	.word	0xffffffff


	//   ....[25]....
        /*0120*/ 	.word	0xffffffff


	//   ....[26]....
        /*0124*/ 	.word	0xffffffff


	//   ....[27]....
        /*0128*/ 	.word	0xffffffff


	//   ....[28]....
        /*012c*/ 	.word	0xffffffff


	//   ....[29]....
        /*0130*/ 	.word	0xffffffff


	//   ....[30]....
        /*0134*/ 	.word	0xffffffff


	//   ....[31]....
        /*0138*/ 	.word	0xffffffff


	//   ....[32]....
        /*013c*/ 	.word	0xffffffff


	//   ....[33]....
        /*0140*/ 	.word	0xffffffff


	//   ....[34]....
        /*0144*/ 	.word	0xffffffff


	//   ....[35]....
        /*0148*/ 	.word	0xffffffff


	//   ....[36]....
        /*014c*/ 	.word	0xffffffff


	//   ....[37]....
        /*0150*/ 	.word	0xffffffff


	//   ....[38]....
        /*0154*/ 	.word	0xffffffff


	//   ....[39]....
        /*0158*/ 	.word	0xffffffff


	//   ....[40]....
        /*015c*/ 	.word	0xffffffff


	//   ....[41]....
        /*0160*/ 	.word	0xffffffff


	//   ....[42]....
        /*0164*/ 	.word	0xffffffff


	//   ....[43]....
        /*0168*/ 	.word	0xffffffff


	//   ....[44]....
        /*016c*/ 	.word	0xffffffff


	//   ....[45]....
        /*0170*/ 	.word	0xffffffff


	//   ....[46]....
        /*0174*/ 	.word	0xffffffff


	//   ....[47]....
        /*0178*/ 	.word	0xffffffff


	//   ....[48]....
        /*017c*/ 	.word	0xffffffff


	//   ....[49]....
        /*0180*/ 	.word	0xffffffff


	//   ....[50]....
        /*0184*/ 	.word	0xffffffff


	//   ....[51]....
        /*0188*/ 	.word	0xffffffff


	//   ....[52]....
        /*018c*/ 	.word	0xffffffff


	//   ....[53]....
        /*0190*/ 	.word	0xffffffff


	//   ....[54]....
        /*0194*/ 	.word	0xffffffff


	//   ....[55]....
        /*0198*/ 	.word	0xffffffff


	//   ....[56]....
        /*019c*/ 	.word	0xffffffff


	//   ....[57]....
        /*01a0*/ 	.word	0xffffffff


	//   ....[58]....
        /*01a4*/ 	.word	0xffffffff


	//   ....[59]....
        /*01a8*/ 	.word	0xffffffff


	//   ....[60]....
        /*01ac*/ 	.word	0xffffffff


	//   ....[61]....
        /*01b0*/ 	.word	0xffffffff


	//   ....[62]....
        /*01b4*/ 	.word	0xffffffff


	//   ....[63]....
        /*01b8*/ 	.word	0xffffffff


	//   ....[64]....
        /*01bc*/ 	.word	0xffffffff


	//   ....[65]....
        /*01c0*/ 	.word	0xffffffff


	//   ....[66]....
        /*01c4*/ 	.word	0xffffffff


	//   ....[67]....
        /*01c8*/ 	.word	0xffffffff


	//   ....[68]....
        /*01cc*/ 	.word	0xffffffff


	//   ....[69]....
        /*01d0*/ 	.word	0xffffffff


	//   ....[70]....
        /*01d4*/ 	.word	0xffffffff


	//   ....[71]....
        /*01d8*/ 	.word	0xffffffff


	//   ....[72]....
        /*01dc*/ 	.word	0xffffffff


	//   ....[73]....
        /*01e0*/ 	.word	0xffffffff


	//   ....[74]....
        /*01e4*/ 	.word	0xffffffff


	//   ....[75]....
        /*01e8*/ 	.word	0xffffffff


	//   ....[76]....
        /*01ec*/ 	.word	0xffffffff


	//   ....[77]....
        /*01f0*/ 	.word	0xffffffff


	//   ....[78]....
        /*01f4*/ 	.word	0xffffffff


	//   ....[79]....
        /*01f8*/ 	.word	0xffffffff


	//   ....[80]....
        /*01fc*/ 	.word	0xffffffff


	//   ....[81]....
        /*0200*/ 	.word	0xffffffff


	//   ....[82]....
        /*0204*/ 	.word	0xffffffff


	//   ....[83]....
        /*0208*/ 	.word	0xffffffff


	//   ....[84]....
        /*020c*/ 	.word	0xffffffff


	//   ....[85]....
        /*0210*/ 	.word	0xffffffff


	//   ....[86]....
        /*0214*/ 	.word	0xffffffff


	//   ....[87]....
        /*0218*/ 	.word	0xffffffff


	//   ....[88]....
        /*021c*/ 	.word	0xffffffff


	//   ....[89]....
        /*0220*/ 	.word	0xffffffff


	//   ....[90]....
        /*0224*/ 	.word	0xffffffff


	//   ....[91]....
        /*0228*/ 	.word	0xffffffff


	//   ....[92]....
        /*022c*/ 	.word	0xffffffff


	//   ....[93]....
        /*0230*/ 	.word	0xffffffff


	//   ....[94]....
        /*0234*/ 	.word	0xffffffff


	//   ....[95]....
        /*0238*/ 	.word	0xffffffff


	//   ....[96]....
        /*023c*/ 	.word	0xffffffff


	//   ....[97]....
        /*0240*/ 	.word	0xffffffff


	//   ....[98]....
        /*0244*/ 	.word	0xffffffff


	//   ....[99]....
        /*0248*/ 	.word	0xffffffff


	//   ....[100]....
        /*024c*/ 	.word	0x05000007


	//   ....[101]....
        /*0250*/ 	.word	0x05000007


	//   ....[102]....
        /*0254*/ 	.word	0x05000007


	//   ....[103]....
        /*0258*/ 	.word	0x05000007


	//   ....[104]....
        /*025c*/ 	.word	0x05000007


	//   ....[105]....
        /*0260*/ 	.word	0x05000007


	//   ....[106]....
        /*0264*/ 	.word	0x05000007


	//   ....[107]....
        /*0268*/ 	.word	0x05000007


	//   ....[108]....
        /*026c*/ 	.word	0x05000007


	//   ....[109]....
        /*0270*/ 	.word	0x05000007


	//   ....[110]....
        /*0274*/ 	.word	0x05000007


	//   ....[111]....
        /*0278*/ 	.word	0x05000007


	//   ....[112]....
        /*027c*/ 	.word	0x05000007


	//   ....[113]....
        /*0280*/ 	.word	0x05000007


	//   ....[114]....
        /*0284*/ 	.word	0x05000007


	//   ....[115]....
        /*0288*/ 	.word	0x05000007


	//   ....[116]....
        /*028c*/ 	.word	0x05000007


	//   ....[117]....
        /*0290*/ 	.word	0x05000007


	//   ....[118]....
        /*0294*/ 	.word	0x05000007


	//   ....[119]....
        /*0298*/ 	.word	0x05000007


	//   ....[120]....
        /*029c*/ 	.word	0x05000007


	//   ....[121]....
        /*02a0*/ 	.word	0x05000007


	//   ....[122]....
        /*02a4*/ 	.word	0x05000007


	//   ....[123]....
        /*02a8*/ 	.word	0x05000007


	//   ....[124]....
        /*02ac*/ 	.word	0x05000007


	//   ....[125]....
        /*02b0*/ 	.word	0x05000007


	//   ....[126]....
        /*02b4*/ 	.word	0x05000007


	//   ....[127]....
        /*02b8*/ 	.word	0x05000007


	//   ....[128]....
        /*02bc*/ 	.word	0x05000007


	//   ....[129]....
        /*02c0*/ 	.word	0x05000007


	//   ....[130]....
        /*02c4*/ 	.word	0x05000007


	//   ....[131]....
        /*02c8*/ 	.word	0x05000007


	//   ....[132]....
        /*02cc*/ 	.word	0x05000007


	//   ....[133]....
        /*02d0*/ 	.word	0x05000007


	//   ....[134]....
        /*02d4*/ 	.word	0x05000007


	//   ....[135]....
        /*02d8*/ 	.word	0x05000007


	//   ....[136]....
        /*02dc*/ 	.word	0x05000007


	//   ....[137]....
        /*02e0*/ 	.word	0x05000007


	//   ....[138]....
        /*02e4*/ 	.word	0x05000007


	//   ....[139]....
        /*02e8*/ 	.word	0x05000007


	//   ....[140]....
        /*02ec*/ 	.word	0x05000007


	//   ....[141]....
        /*02f0*/ 	.word	0x05000007


	//   ....[142]....
        /*02f4*/ 	.word	0x05000007


	//   ....[143]....
        /*02f8*/ 	.word	0x05000007


	//   ....[144]....
        /*02fc*/ 	.word	0x05000007


	//   ....[145]....
        /*0300*/ 	.word	0x05000007


	//   ....[146]....
        /*0304*/ 	.word	0x05000007


	//   ....[147]....
        /*0308*/ 	.word	0x05000007


	//   ....[148]....
        /*030c*/ 	.word	0x05000007


	//   ....[149]....
        /*0310*/ 	.word	0x05000007


	//   ....[150]....
        /*0314*/ 	.word	0x05000007


	//   ....[151]....
        /*0318*/ 	.word	0x05000007


	//   ....[152]....
        /*031c*/ 	.word	0x05000007


	//   ....[153]....
        /*0320*/ 	.word	0x05000007


	//   ....[154]....
        /*0324*/ 	.word	0x05000007


	//   ....[155]....
        /*0328*/ 	.word	0x05000007


	//   ....[156]....
        /*032c*/ 	.word	0x05000007


	//   ....[157]....
        /*0330*/ 	.word	0x05000007


	//   ....[158]....
        /*0334*/ 	.word	0x05000007


	//   ....[159]....
        /*0338*/ 	.word	0x05000007


	//   ....[160]....
        /*033c*/ 	.word	0x05000007


	//   ....[161]....
        /*0340*/ 	.word	0x05000007


	//   ....[162]....
        /*0344*/ 	.word	0x05000007


	//   ....[163]....
        /*0348*/ 	.word	0x05000007


	//   ....[164]....
        /*034c*/ 	.word	0x05000007


	//   ....[165]....
        /*0350*/ 	.word	0x05000007


	//   ....[166]....
        /*0354*/ 	.word	0x05000007


	//   ....[167]....
        /*0358*/ 	.word	0x05000007


	//   ....[168]....
        /*035c*/ 	.word	0x05000007


	//   ....[169]....
        /*0360*/ 	.word	0x05000007


	//----- nvinfo : EIATTR_COOP_GROUP_INSTR_OFFSETS
	.align		4
.L_910:
        /*0364*/ 	.byte	0x04, 0x28
        /*0366*/ 	.short	(.L_912 - .L_911)


	//   ....[0]....
.L_911:
        /*0368*/ 	.word	0x000004f0


	//   ....[1]....
        /*036c*/ 	.word	0x00000530


	//   ....[2]....
        /*0370*/ 	.word	0x00000590


	//   ....[3]....
        /*0374*/ 	.word	0x000005a0


	//   ....[4]....
        /*0378*/ 	.word	0x000005d0


	//   ....[5]....
        /*037c*/ 	.word	0x000005f0


	//   ....[6]....
        /*0380*/ 	.word	0x00000640


	//   ....[7]....
        /*0384*/ 	.word	0x00000650


	//   ....[8]....
        /*0388*/ 	.word	0x00000680


	//   ....[9]....
        /*038c*/ 	.word	0x00000690


	//   ....[10]....
        /*0390*/ 	.word	0x00000710


	//   ....[11]....
        /*0394*/ 	.word	0x00000720


	//   ....[12]....
        /*0398*/ 	.word	0x00000740


	//   ....[13]....
        /*039c*/ 	.word	0x00000750


	//   ....[14]....
        /*03a0*/ 	.word	0x00000770


	//   ....[15]....
        /*03a4*/ 	.word	0x00000780


	//   ....[16]....
        /*03a8*/ 	.word	0x000007a0


	//   ....[17]....
        /*03ac*/ 	.word	0x000007b0


	//   ....[18]....
        /*03b0*/ 	.word	0x000007d0


	//   ....[19]....
        /*03b4*/ 	.word	0x000007e0


	//   ....[20]....
        /*03b8*/ 	.word	0x00000860


	//   ....[21]....
        /*03bc*/ 	.word	0x00000870


	//   ....[22]....
        /*03c0*/ 	.word	0x00000890


	//   ....[23]....
        /*03c4*/ 	.word	0x000008a0


	//   ....[24]....
        /*03c8*/ 	.word	0x000008c0


	//   ....[25]....
        /*03cc*/ 	.word	0x000008d0


	//   ....[26]....
        /*03d0*/ 	.word	0x000008f0


	//   ....[27]....
        /*03d4*/ 	.word	0x00000900


	//   ....[28]....
        /*03d8*/ 	.word	0x00000920


	//   ....[29]....
        /*03dc*/ 	.word	0x00000930


	//   ....[30]....
        /*03e0*/ 	.word	0x00000a60


	//   ....[31]....
        /*03e4*/ 	.word	0x00000a70


	//   ....[32]....
        /*03e8*/ 	.word	0x00000a90


	//   ....[33]....
        /*03ec*/ 	.word	0x00000aa0


	//   ....[34]....
        /*03f0*/ 	.word	0x00000ac0


	//   ....[35]....
        /*03f4*/ 	.word	0x00000ad0


	//   ....[36]....
        /*03f8*/ 	.word	0x00000af0


	//   ....[37]....
        /*03fc*/ 	.word	0x00000b00


	//   ....[38]....
        /*0400*/ 	.word	0x00000b20


	//   ....[39]....
        /*0404*/ 	.word	0x00000b30


	//   ....[40]....
        /*0408*/ 	.word	0x00000ba0


	//   ....[41]....
        /*040c*/ 	.word	0x00000bb0


	//   ....[42]....
        /*0410*/ 	.word	0x00000bd0


	//   ....[43]....
        /*0414*/ 	.word	0x00000be0


	//   ....[44]....
        /*0418*/ 	.word	0x00000c00


	//   ....[45]....
        /*041c*/ 	.word	0x00000c10


	//   ....[46]....
        /*0420*/ 	.word	0x00000c30


	//   ....[47]....
        /*0424*/ 	.word	0x00000c40


	//   ....[48]....
        /*0428*/ 	.word	0x00000c60


	//   ....[49]....
        /*042c*/ 	.word	0x00000c70


	//   ....[50]....
        /*0430*/ 	.word	0x00000da0


	//   ....[51]....
        /*0434*/ 	.word	0x00000db0


	//   ....[52]....
        /*0438*/ 	.word	0x00000dd0


	//   ....[53]....
        /*043c*/ 	.word	0x00000de0


	//   ....[54]....
        /*0440*/ 	.word	0x00000e00


	//   ....[55]....
        /*0444*/ 	.word	0x00000e10


	//   ....[56]....
        /*0448*/ 	.word	0x00000e30


	//   ....[57]....
        /*044c*/ 	.word	0x00000e40


	//   ....[58]....
        /*0450*/ 	.word	0x00000e60


	//   ....[59]....
        /*0454*/ 	.word	0x00000e70


	//   ....[60]....
        /*0458*/ 	.word	0x00000ec0


	//   ....[61]....
        /*045c*/ 	.word	0x00000ed0


	//   ....[62]....
        /*0460*/ 	.word	0x00000ef0


	//   ....[63]....
        /*0464*/ 	.word	0x00000f00


	//   ....[64]....
        /*0468*/ 	.word	0x00000f20


	//   ....[65]....
        /*046c*/ 	.word	0x00000f30


	//   ....[66]....
        /*0470*/ 	.word	0x00000f50


	//   ....[67]....
        /*0474*/ 	.word	0x00000f60


	//   ....[68]....
        /*0478*/ 	.word	0x00000f80


	//   ....[69]....
        /*047c*/ 	.word	0x00000f90


	//   ....[70]....
        /*0480*/ 	.word	0x000010e0


	//   ....[71]....
        /*0484*/ 	.word	0x000010f0


	//   ....[72]....
        /*0488*/ 	.word	0x00001110


	//   ....[73]....
        /*048c*/ 	.word	0x00001120


	//   ....[74]....
        /*0490*/ 	.word	0x00001140


	//   ....[75]....
        /*0494*/ 	.word	0x00001150


	//   ....[76]....
        /*0498*/ 	.word	0x00001170


	//   ....[77]....
        /*049c*/ 	.word	0x00001180


	//   ....[78]....
        /*04a0*/ 	.word	0x000011a0


	//   ....[79]....
        /*04a4*/ 	.word	0x000011b0


	//   ....[80]....
        /*04a8*/ 	.word	0x000019b0


	//   ....[81]....
        /*04ac*/ 	.word	0x000019e0


	//   ....[82]....
        /*04b0*/ 	.word	0x00001a40


	//   ....[83]....
        /*04b4*/ 	.word	0x00001a50


	//   ....[84]....
        /*04b8*/ 	.word	0x00001ab0


	//   ....[85]....
        /*04bc*/ 	.word	0x00001ac0


	//   ....[86]....
        /*04c0*/ 	.word	0x00001b10


	//   ....[87]....
        /*04c4*/ 	.word	0x00001b20


	//   ....[88]....
        /*04c8*/ 	.word	0x00001b80


	//   ....[89]....
        /*04cc*/ 	.word	0x00001ba0


	//   ....[90]....
        /*04d0*/ 	.word	0x00001cb0


	//   ....[91]....
        /*04d4*/ 	.word	0x00001cd0


	//   ....[92]....
        /*04d8*/ 	.word	0x00001d20


	//   ....[93]....
        /*04dc*/ 	.word	0x00001d30


	//   ....[94]....
        /*04e0*/ 	.word	0x00001d80


	//   ....[95]....
        /*04e4*/ 	.word	0x00001d90


	//   ....[96]....
        /*04e8*/ 	.word	0x00001de0


	//   ....[97]....
        /*04ec*/ 	.word	0x00001df0


	//   ....[98]....
        /*04f0*/ 	.word	0x00001e40


	//   ....[99]....
        /*04f4*/ 	.word	0x00001e50


	//   ....[100]....
        /*04f8*/ 	.word	0x000022e0


	//   ....[101]....
        /*04fc*/ 	.word	0x00002330


	//   ....[102]....
        /*0500*/ 	.word	0x000023a0


	//   ....[103]....
        /*0504*/ 	.word	0x000023f0


	//   ....[104]....
        /*0508*/ 	.word	0x00002460


	//   ....[105]....
        /*050c*/ 	.word	0x000024b0


	//   ....[106]....
        /*0510*/ 	.word	0x00002520


	//   ....[107]....
        /*0514*/ 	.word	0x00002570


	//   ....[108]....
        /*0518*/ 	.word	0x000025e0


	//   ....[109]....
        /*051c*/ 	.word	0x00002630


	//   ....[110]....
        /*0520*/ 	.word	0x000026c0


	//   ....[111]....
        /*0524*/ 	.word	0x00002750


	//   ....[112]....
        /*0528*/ 	.word	0x000027c0


	//   ....[113]....
        /*052c*/ 	.word	0x00002810


	//   ....[114]....
        /*0530*/ 	.word	0x00002880


	//   ....[115]....
        /*0534*/ 	.word	0x000028d0


	//   ....[116]....
        /*0538*/ 	.word	0x00002940


	//   ....[117]....
        /*053c*/ 	.word	0x00002990


	//   ....[118]....
        /*0540*/ 	.word	0x00002a00


	//   ....[119]....
        /*0544*/ 	.word	0x00002a50


	//   ....[120]....
        /*0548*/ 	.word	0x00002ad0


	//   ....[121]....
        /*054c*/ 	.word	0x00002b20


	//   ....[122]....
        /*0550*/ 	.word	0x00002b90


	//   ....[123]....
        /*0554*/ 	.word	0x00002be0


	//   ....[124]....
        /*0558*/ 	.word	0x00002c50


	//   ....[125]....
        /*055c*/ 	.word	0x00002ca0


	//   ....[126]....
        /*0560*/ 	.word	0x00002d10


	//   ....[127]....
        /*0564*/ 	.word	0x00002d60


	//   ....[128]....
        /*0568*/ 	.word	0x00002dd0


	//   ....[129]....
        /*056c*/ 	.word	0x00002e20


	//   ....[130]....
        /*0570*/ 	.word	0x00002eb0


	//   ....[131]....
        /*0574*/ 	.word	0x00002f40


	//   ....[132]....
        /*0578*/ 	.word	0x00002fb0


	//   ....[133]....
        /*057c*/ 	.word	0x00003000


	//   ....[134]....
        /*0580*/ 	.word	0x00003070


	//   ....[135]....
        /*0584*/ 	.word	0x000030c0


	//   ....[136]....
        /*0588*/ 	.word	0x00003130


	//   ....[137]....
        /*058c*/ 	.word	0x00003180


	//   ....[138]....
        /*0590*/ 	.word	0x000031f0


	//   ....[139]....
        /*0594*/ 	.word	0x00003240


	//   ....[140]....
        /*0598*/ 	.word	0x000032c0


	//   ....[141]....
        /*059c*/ 	.word	0x00003310


	//   ....[142]....
        /*05a0*/ 	.word	0x00003380


	//   ....[143]....
        /*05a4*/ 	.word	0x000033d0


	//   ....[144]....
        /*05a8*/ 	.word	0x00003440


	//   ....[145]....
        /*05ac*/ 	.word	0x00003490


	//   ....[146]....
        /*05b0*/ 	.word	0x00003500


	//   ....[147]....
        /*05b4*/ 	.word	0x00003550


	//   ....[148]....
        /*05b8*/ 	.word	0x000035c0


	//   ....[149]....
        /*05bc*/ 	.word	0x00003610


	//   ....[150]....
        /*05c0*/ 	.word	0x000036b0


	//   ....[151]....
        /*05c4*/ 	.word	0x00003740


	//   ....[152]....
        /*05c8*/ 	.word	0x000037b0


	//   ....[153]....
        /*05cc*/ 	.word	0x00003800


	//   ....[154]....
        /*05d0*/ 	.word	0x00003870


	//   ....[155]....
        /*05d4*/ 	.word	0x000038c0


	//   ....[156]....
        /*05d8*/ 	.word	0x00003930


	//   ....[157]....
        /*05dc*/ 	.word	0x00003980


	//   ....[158]....
        /*05e0*/ 	.word	0x000039f0


	//   ....[159]....
        /*05e4*/ 	.word	0x00003a40


	//   ....[160]....
        /*05e8*/ 	.word	0x00003ad0


	//   ....[161]....
        /*05ec*/ 	.word	0x00003b20


	//   ....[162]....
        /*05f0*/ 	.word	0x00003b90


	//   ....[163]....
        /*05f4*/ 	.word	0x00003be0


	//   ....[164]....
        /*05f8*/ 	.word	0x00003c50


	//   ....[165]....
        /*05fc*/ 	.word	0x00003ca0


	//   ....[166]....
        /*0600*/ 	.word	0x00003d10


	//   ....[167]....
        /*0604*/ 	.word	0x00003d60


	//   ....[168]....
        /*0608*/ 	.word	0x00003dd0


	//   ....[169]....
        /*060c*/ 	.word	0x00003e20


	//----- nvinfo : EIATTR_VRC_CTA_INIT_COUNT
	.align		4
.L_912:
        /*0610*/ 	.byte	0x02, 0x4a
	.zero		1
	.zero		1


	//----- nvinfo : EIATTR_EXIT_INSTR_OFFSETS
	.align		4
        /*0614*/ 	.byte	0x04, 0x1c
        /*0616*/ 	.short	(.L_914 - .L_913)


	//   ....[0]....
.L_913:
        /*0618*/ 	.word	0x00000040


	//   ....[1]....
        /*061c*/ 	.word	0x00001ca0


	//   ....[2]....
        /*0620*/ 	.word	0x00001ea0


	//   ....[3]....
        /*0624*/ 	.word	0x00002040


	//   ....[4]....
        /*0628*/ 	.word	0x00002060


	//   ....[5]....
        /*062c*/ 	.word	0x000021f0


	//   ....[6]....
        /*0630*/ 	.word	0x00002200


	//   ....[7]....
        /*0634*/ 	.word	0x00002280


	//----- nvinfo : EIATTR_CRS_STACK_SIZE
	.align		4
.L_914:
        /*0638*/ 	.byte	0x04, 0x1e
        /*063a*/ 	.short	(.L_916 - .L_915)
.L_915:
        /*063c*/ 	.word	0x00000000


	//----- nvinfo : EIATTR_CBANK_PARAM_SIZE
	.align		4
.L_916:
        /*0640*/ 	.byte	0x03, 0x19
        /*0642*/ 	.short	0x004c


	//----- nvinfo : EIATTR_PARAM_CBANK
	.align		4
        /*0644*/ 	.byte	0x04, 0x0a
        /*0646*/ 	.short	(.L_918 - .L_917)
	.align		4
.L_917:
        /*0648*/ 	.word	index@(.nv.constant0._Z30fitPartitionsBatched_OptimizedIyEvPKT_PKiS4_PiPdS6_S5_PxS6_i)
        /*064c*/ 	.short	0x0380
        /*064e*/ 	.short	0x004c


	//----- nvinfo : EIATTR_SW_WAR
	.align		4
.L_918:
        /*0650*/ 	.byte	0x04, 0x36
        /*0652*/ 	.short	(.L_920 - .L_919)
.L_919:
        /*0654*/ 	.word	0x00000008
.L_920:


//--------------------- .nv.info._Z20createPartitionsFastIyEviiPKfiPiS2_S2_S1_PKiii --------------------------
	.section	.nv.info._Z20createPartitionsFastIyEviiPKfiPiS2_S2_S1_PKiii,"",@"SHT_CUDA_INFO"
	.sectionflags	@""
	.align	4


	//----- nvinfo : EIATTR_CUDA_API_VERSION
	.align		4
        /*0000*/ 	.byte	0x04, 0x37
        /*0002*/ 	.short	(.L_922 - .L_921)
.L_921:
        /*0004*/ 	.word	0x00000082


	//----- nvinfo : EIATTR_KPARAM_INFO
	.align		4
.L_922:
        /*0008*/ 	.byte	0x04, 0x17
        /*000a*/ 	.short	(.L_924 - .L_923)
.L_923:
        /*000c*/ 	.word	0x00000000
        /*0010*/ 	.short	0x000a
        /*0012*/ 	.short	0x0044
        /*0014*/ 	.byte	0x00, 0xf0, 0x11, 0x00


	//----- nvinfo : EIATTR_KPARAM_INFO
	.align		4
.L_924:
        /*0018*/ 	.byte	0x04, 0x17
        /*001a*/ 	.short	(.L_926 - .L_925)
.L_925:
        /*001c*/ 	.word	0x00000000
        /*0020*/ 	.short	0x0009
        /*0022*/ 	.short	0x0040
        /*0024*/ 	.byte	0x00, 0xf0, 0x11, 0x00


	//----- nvinfo : EIATTR_KPARAM_INFO
	.align		4
.L_926:
        /*0028*/ 	.byte	0x04, 0x17
        /*002a*/ 	.short	(.L_928 - .L_927)
.L_927:
        /*002c*/ 	.word	0x00000000
        /*0030*/ 	.short	0x0008
        /*0032*/ 	.short	0x0038
        /*0034*/ 	.byte	0x00, 0xf5, 0x21, 0x00


	//----- nvinfo : EIATTR_KPARAM_INFO
	.align		4
.L_928:
        /*0038*/ 	.byte	0x04, 0x17
        /*003a*/ 	.short	(.L_930 - .L_929)
.L_929:
        /*003c*/ 	.word	0x00000000
        /*0040*/ 	.short	0x0007
        /*0042*/ 	.short	0x0030
        /*0044*/ 	.byte	0x00, 0xf5, 0x21, 0x00


	//----- nvinfo : EIATTR_KPARAM_INFO
	.align		4
.L_930:
        /*0048*/ 	.byte	0x04, 0x17
        /*004a*/ 	.short	(.L_932 - .L_931)
.L_931:
        /*004c*/ 	.word	0x00000000
        /*0050*/ 	.short	0x0006
        /*0052*/ 	.short	0x0028
        /*0054*/ 	.byte	0x00, 0xf5, 0x21, 0x00


	//----- nvinfo : EIATTR_KPARAM_INFO
	.align		4
.L_932:
        /*0058*/ 	.byte	0x04, 0x17
        /*005a*/ 	.short	(.L_934 - .L_933)
.L_933:
        /*005c*/ 	.word	0x00000000
        /*0060*/ 	.short	0x0005
        /*0062*/ 	.short	0x0020
        /*0064*/ 	.byte	0x00, 0xf5, 0x21, 0x00


	//----- nvinfo : EIATTR_KPARAM_INFO
	.align		4
.L_934:
        /*0068*/ 	.byte	0x04, 0x17
        /*006a*/ 	.short	(.L_936 - .L_935)
.L_935:
        /*006c*/ 	.word	0x00000000
        /*0070*/ 	.short	0x0004
        /*0072*/ 	.short	0x0018
        /*0074*/ 	.byte	0x00, 0xf5, 0x21, 0x00


	//----- nvinfo : EIATTR_KPARAM_INFO
	.align		4
.L_936:
        /*0078*/ 	.byte	0x04, 0x17
        /*007a*/ 	.short	(.L_938 - .L_937)
.L_937:
        /*007c*/ 	.word	0x00000000
        /*0080*/ 	.short	0x0003
        /*0082*/ 	.short	0x0010
        /*0084*/ 	.byte	0x00, 0xf0, 0x11, 0x00


	//----- nvinfo : EIATTR_KPARAM_INFO
	.align		4
.L_938:
        /*0088*/ 	.byte	0x04, 0x17
        /*008a*/ 	.short	(.L_940 - .L_939)
.L_939:
        /*008c*/ 	.word	0x00000000
        /*0090*/ 	.short	0x0002
        /*0092*/ 	.short	0x0008
        /*0094*/ 	.byte	0x00, 0xf5, 0x21, 0x00


	//----- nvinfo : EIATTR_KPARAM_INFO
	.align		4
.L_940:
        /*0098*/ 	.byte	0x04, 0x17
        /*009a*/ 	.short	(.L_942 - .L_941)
.L_941:
        /*009c*/ 	.word	0x00000000
        /*00a0*/ 	.short	0x0001
        /*00a2*/ 	.short	0x0004
        /*00a4*/ 	.byte	0x00, 0xf0, 0x11, 0x00


	//----- nvinfo : EIATTR_KPARAM_INFO
	.align		4
.L_942:
        /*00a8*/ 	.byte	0x04, 0x17
        /*00aa*/ 	.short	(.L_944 - .L_943)
.L_943:
        /*00ac*/ 	.word	0x00000000
        /*00b0*/ 	.short	0x0000
        /*00b2*/ 	.short	0x0000
        /*00b4*/ 	.byte	0x00, 0xf0, 0x11, 0x00


	//----- nvinfo : EIATTR_SPARSE_MMA_MASK
	.align		4
.L_944:
        /*00b8*/ 	.byte	0x03, 0x50
        /*00ba*/ 	.short	0x0000


	//----- nvinfo : EIATTR_MAXREG_COUNT
	.align		4
        /*00bc*/ 	.byte	0x03, 0x1b
        /*00be*/ 	.short	0x00ff


	//----- nvinfo : EIATTR_MERCURY_ISA_VERSION
	.align		4
        /*00c0*/ 	.byte	0x03, 0x5f
        /*00c2*/ 	.short	0x0101


	//----- nvinfo : EIATTR_INT_WARP_WIDE_INSTR_OFFSETS
	.align		4
        /*00c4*/ 	.byte	0x04, 0x31
        /*00c6*/ 	.short	(.L_946 - .L_945)


	//   ....[0]....
.L_945:
        /*00c8*/ 	.word	0x00000470


	//   ....[1]....
        /*00cc*/ 	.word	0x000004e0


	//   ....[2]....
        /*00d0*/ 	.word	0x000006c0


	//   ....[3]....
        /*00d4*/ 	.word	0x00000730


	//----- nvinfo : EIATTR_VRC_CTA_INIT_COUNT
	.align		4
.L_946:
        /*00d8*/ 	.byte	0x02, 0x4a
	.zero		1
	.zero		1


	//----- nvinfo : EIATTR_EXIT_INSTR_OFFSETS
	.align		4
        /*00dc*/ 	.byte	0x04, 0x1c
        /*00de*/ 	.short	(.L_948 - .L_947)


	//   ....[0]....
.L_947:
        /*00e0*/ 	.word	0x00000070


	//   ....[1]....
        /*00e4*/ 	.word	0x000005e0


	//   ....[2]....
        /*00e8*/ 	.word	0x00000830


	//----- nvinfo : EIATTR_CRS_STACK_SIZE
	.align		4
.L_948:
        /*00ec*/ 	.byte	0x04, 0x1e
        /*00ee*/ 	.short	(.L_950 - .L_949)
.L_949:
        /*00f0*/ 	.word	0x00000000


	//----- nvinfo : EIATTR_CBANK_PARAM_SIZE
	.align		4
.L_950:
        /*00f4*/ 	.byte	0x03, 0x19
        /*00f6*/ 	.short	0x0048


	//----- nvinfo : EIATTR_PARAM_CBANK
	.align		4
        /*00f8*/ 	.byte	0x04, 0x0a
        /*00fa*/ 	.short	(.L_952 - .L_951)
	.align		4
.L_951:
        /*00fc*/ 	.word	index@(.nv.constant0._Z20createPartitionsFastIyEviiPKfiPiS2_S2_S1_PKiii)
        /*0100*/ 	.short	0x0380
        /*0102*/ 	.short	0x0048


	//----- nvinfo : EIATTR_SW_WAR
	.align		4
.L_952:
        /*0104*/ 	.byte	0x04, 0x36
        /*0106*/ 	.short	(.L_954 - .L_953)
.L_953:
        /*0108*/ 	.word	0x00000008
.L_954:


//--------------------- .nv.info._Z23analyzeDataVarianceFastIyEvPKT_iiPfi --------------------------
	.section	.nv.info._Z23analyzeDataVarianceFastIyEvPKT_iiPfi,"",@"SHT_CUDA_INFO"
	.sectionflags	@""
	.align	4


	//----- nvinfo : EIATTR_CUDA_API_VERSION
	.align		4
        /*0000*/ 	.byte	0x04, 0x37
        /*0002*/ 	.short	(.L_956 - .L_955)
.L_955:
        /*0004*/ 	.word	0x00000082


	//----- nvinfo : EIATTR_KPARAM_INFO
	.align		4
.L_956:
        /*0008*/ 	.byte	0x04, 0x17
        /*000a*/ 	.short	(.L_958 - .L_957)
.L_957:
        /*000c*/ 	.word	0x00000000
        /*0010*/ 	.short	0x0004
        /*0012*/ 	.short	0x0018
        /*0014*/ 	.byte	0x00, 0xf0, 0x11, 0x00


	//----- nvinfo : EIATTR_KPARAM_INFO
	.align		4
.L_958:
        /*0018*/ 	.byte	0x04, 0x17
        /*001a*/ 	.short	(.L_960 - .L_959)
.L_959:
        /*001c*/ 	.word	0x00000000
        /*0020*/ 	.short	0x0003
        /*0022*/ 	.short	0x0010
        /*0024*/ 	.byte	0x00, 0xf5, 0x21, 0x00


	//----- nvinfo : EIATTR_KPARAM_INFO
	.align		4
.L_960:
        /*0028*/ 	.byte	0x04, 0x17
        /*002a*/ 	.short	(.L_962 - .L_961)
.L_961:
        /*002c*/ 	.word	0x00000000
        /*0030*/ 	.short	0x0002
        /*0032*/ 	.short	0x000c
        /*0034*/ 	.byte	0x00, 0xf0, 0x11, 0x00


	//----- nvinfo : EIATTR_KPARAM_INFO
	.align		4
.L_962:
        /*0038*/ 	.byte	0x04, 0x17
        /*003a*/ 	.short	(.L_964 - .L_963)
.L_963:
        /*003c*/ 	.word	0x00000000
        /*0040*/ 	.short	0x0001
        /*0042*/ 	.short	0x0008
        /*0044*/ 	.byte	0x00, 0xf0, 0x11, 0x00


	//----- nvinfo : EIATTR_KPARAM_INFO
	.align		4
.L_964:
        /*0048*/ 	.byte	0x04, 0x17
        /*004a*/ 	.short	(.L_966 - .L_965)
.L_965:
        /*004c*/ 	.word	0x00000000
        /*0050*/ 	.short	0x0000
        /*0052*/ 	.short	0x0000
        /*0054*/ 	.byte	0x00, 0xf5, 0x21, 0x00


	//----- nvinfo : EIATTR_SPARSE_MMA_MASK
	.align		4
.L_966:
        /*0058*/ 	.byte	0x03, 0x50
        /*005a*/ 	.short	0x0000


	//----- nvinfo : EIATTR_MAXREG_COUNT
	.align		4
        /*005c*/ 	.byte	0x03, 0x1b
        /*005e*/ 	.short	0x00ff


	//----- nvinfo : EIATTR_MERCURY_ISA_VERSION
	.align		4
        /*0060*/ 	.byte	0x03, 0x5f
        /*0062*/ 	.short	0x0101


	//----- nvinfo : EIATTR_COOP_GROUP_MASK_REGIDS
	.align		4
        /*0064*/ 	.byte	0x04, 0x29
        /*0066*/ 	.short	(.L_968 - .L_967)


	//   ....[0]....
.L_967:
        /*0068*/ 	.word	0xffffffff


	//   ....[1]....
        /*006c*/ 	.word	0xffffffff


	//   ....[2]....
        /*0070*/ 	.word	0xffffffff


	//   ....[3]....
        /*0074*/ 	.word	0xffffffff


	//   ....[4]....
        /*0078*/ 	.word	0xffffffff


	//   ....[5]....
        /*007c*/ 	.word	0xffffffff


	//   ....[6]....
        /*0080*/ 	.word	0xffffffff


	//   ....[7]....
        /*0084*/ 	.word	0xffffffff


	//   ....[8]....
        /*0088*/ 	.word	0xffffffff


	//   ....[9]....
        /*008c*/ 	.word	0xffffffff


	//   ....[10]....
        /*0090*/ 	.word	0xffffffff


	//   ....[11]....
        /*0094*/ 	.word	0xffffffff


	//   ....[12]....
        /*0098*/ 	.word	0xffffffff


	//   ....[13]....
        /*009c*/ 	.word	0xffffffff


	//   ....[14]....
        /*00a0*/ 	.word	0xffffffff


	//   ....[15]....
        /*00a4*/ 	.word	0xffffffff


	//   ....[16]....
        /*00a8*/ 	.word	0xffffffff


	//   ....[17]....
        /*00ac*/ 	.word	0xffffffff


	//   ....[18]....
        /*00b0*/ 	.word	0xffffffff


	//   ....[19]....
        /*00b4*/ 	.word	0xffffffff


	//----- nvinfo : EIATTR_COOP_GROUP_INSTR_OFFSETS
	.align		4
.L_968:
        /*00b8*/ 	.byte	0x04, 0x28
        /*00ba*/ 	.short	(.L_970 - .L_969)


	//   ....[0]....
.L_969:
        /*00bc*/ 	.word	0x00000310


	//   ....[1]....
        /*00c0*/ 	.word	0x00000340


	//   ....[2]....
        /*00c4*/ 	.word	0x00000350


	//   ....[3]....
        /*00c8*/ 	.word	0x00000360


	//   ....[4]....
        /*00cc*/ 	.word	0x00000390


	//   ....[5]....
        /*00d0*/ 	.word	0x000003a0


	//   ....[6]....
        /*00d4*/ 	.word	0x000003b0


	//   ....[7]....
        /*00d8*/ 	.word	0x000003c0


	//   ....[8]....
        /*00dc*/ 	.word	0x000003e0


	//   ....[9]....
        /*00e0*/ 	.word	0x00000400


	//   ....[10]....
        /*00e4*/ 	.word	0x00000410


	//   ....[11]....
        /*00e8*/ 	.word	0x00000420


	//   ....[12]....
        /*00ec*/ 	.word	0x00000440


	//   ....[13]....
        /*00f0*/ 	.word	0x00000460


	//   ....[14]....
        /*00f4*/ 	.word	0x00000470


	//   ....[15]....
        /*00f8*/ 	.word	0x00000480


	//   ....[16]....
        /*00fc*/ 	.word	0x000004a0


	//   ....[17]....
        /*0100*/ 	.word	0x000004c0


	//   ....[18]....
        /*0104*/ 	.word	0x000004d0


	//   ....[19]....
        /*0108*/ 	.word	0x000004e0


	//----- nvinfo : EIATTR_VRC_CTA_INIT_COUNT
	.align		4
.L_970:
        /*010c*/ 	.byte	0x02, 0x4a
	.zero		1
	.zero		1


	//----- nvinfo : EIATTR_EXIT_INSTR_OFFSETS
	.align		4
        /*0110*/ 	.byte	0x04, 0x1c
        /*0112*/ 	.short	(.L_972 - .L_971)


	//   ....[0]....
.L_971:
        /*0114*/ 	.word	0x00000040


	//   ....[1]....
        /*0118*/ 	.word	0x000008d0


	//----- nvinfo : EIATTR_CRS_STACK_SIZE
	.align		4
.L_972:
        /*011c*/ 	.byte	0x04, 0x1e
        /*011e*/ 	.short	(.L_974 - .L_973)
.L_973:
        /*0120*/ 	.word	0x00000000


	//----- nvinfo : EIATTR_CBANK_PARAM_SIZE
	.align		4
.L_974:
        /*0124*/ 	.byte	0x03, 0x19
        /*0126*/ 	.short	0x001c


	//----- nvinfo : EIATTR_PARAM_CBANK
	.align		4
        /*0128*/ 	.byte	0x04, 0x0a
        /*012a*/ 	.short	(.L_976 - .L_975)
	.align		4
.L_975:
        /*012c*/ 	.word	index@(.nv.constant0._Z23analyzeDataVarianceFastIyEvPKT_iiPfi)
        /*0130*/ 	.short	0x0380
        /*0132*/ 	.short	0x001c


	//----- nvinfo : EIATTR_SW_WAR
	.align		4
.L_976:
        /*0134*/ 	.byte	0x04, 0x36
        /*0136*/ 	.short	(.L_978 - .L_977)
.L_977:
        /*0138*/ 	.word	0x00000008
.L_978:


//--------------------- .nv.info._Z21unpackAllDeltasKernelIxEvPKiS1_S1_S1_PKlPKjPxii --------------------------
	.section	.nv.info._Z21unpackAllDeltasKernelIxEvPKiS1_S1_S1_PKlPKjPxii,"",@"SHT_CUDA_INFO"
	.sectionflags	@""
	.align	4


	//----- nvinfo : EIATTR_CUDA_API_VERSION
	.align		4
        /*0000*/ 	.byte	0x04, 0x37
        /*0002*/ 	.short	(.L_980 - .L_979)
.L_979:
        /*0004*/ 	.word	0x00000082


	//----- nvinfo : EIATTR_KPARAM_INFO
	.align		4
.L_980:
        /*0008*/ 	.byte	0x04, 0x17
        /*000a*/ 	.short	(.L_982 - .L_981)
.L_981:
        /*000c*/ 	.word	0x00000000
        /*0010*/ 	.short	0x0008
        /*0012*/ 	.short	0x003c
        /*0014*/ 	.byte	0x00, 0xf0, 0x11, 0x00


	//----- nvinfo : EIATTR_KPARAM_INFO
	.align		4
.L_982:
        /*0018*/ 	.byte	0x04, 0x17
        /*001a*/ 	.short	(.L_984 - .L_983)
.L_983:
        /*001c*/ 	.word	0x00000000
        /*0020*/ 	.short	0x0007
        /*0022*/ 	.short	0x0038
        /*0024*/ 	.byte	0x00, 0xf0, 0x11, 0x00


	//----- nvinfo : EIATTR_KPARAM_INFO
	.align		4
.L_984:
        /*0028*/ 	.byte	0x04, 0x17
        /*002a*/ 	.short	(.L_986 - .L_985)
.L_985:
        /*002c*/ 	.word	0x00000000
        /*0030*/ 	.short	0x0006
        /*0032*/ 	.short	0x0030
        /*0034*/ 	.byte	0x00, 0xf5, 0x21, 0x00


	//----- nvinfo : EIATTR_KPARAM_INFO
	.align		4
.L_986:
        /*0038*/ 	.byte	0x04, 0x17
        /*003a*/ 	.short	(.L_988 - .L_987)
.L_987:
        /*003c*/ 	.word	0x00000000
        /*0040*/ 	.short	0x0005
        /*0042*/ 	.short	0x0028
        /*0044*/ 	.byte	0x00, 0xf5, 0x21, 0x00


	//----- nvinfo : EIATTR_KPARAM_INFO
	.align		4
.L_988:
        /*0048*/ 	.byte	0x04, 0x17
        /*004a*/ 	.short	(.L_990 - .L_989)
.L_989:
        /*004c*/ 	.word	0x00000000
        /*0050*/ 	.short	0x0004
        /*0052*/ 	.short	0x0020
        /*0054*/ 	.byte	0x00, 0xf5, 0x21, 0x00


	//----- nvinfo : EIATTR_KPARAM_INFO
	.align		4
.L_990:
        /*0058*/ 	.byte	0x04, 0x17
        /*005a*/ 	.short	(.L_992 - .L_991)
.L_991:
        /*005c*/ 	.word	0x00000000
        /*0060*/ 	.short	0x0003
        /*0062*/ 	.short	0x0018
        /*0064*/ 	.byte	0x00, 0xf5, 0x21, 0x00


	//----- nvinfo : EIATTR_KPARAM_INFO
	.align		4
.L_992:
        /*0068*/ 	.byte	0x04, 0x17
        /*006a*/ 	.short	(.L_994 - .L_993)
.L_993:
        /*006c*/ 	.word	0x00000000
        /*0070*/ 	.short	0x0002
        /*0072*/ 	.short	0x0010
        /*0074*/ 	.byte	0x00, 0xf5, 0x21, 0x00


	//----- nvinfo : EIATTR_KPARAM_INFO
	.align		4
.L_994:
        /*0078*/ 	.byte	0x04, 0x17
        /*007a*/ 	.short	(.L_996 - .L_995)
.L_995:
        /*007c*/ 	.word	0x00000000
        /*0080*/ 	.short	0x0001
        /*0082*/ 	.short	0x0008
        /*0084*/ 	.byte	0x00, 0xf5, 0x21, 0x00


	//----- nvinfo : EIATTR_KPARAM_INFO
	.align		4
.L_996:
        /*0088*/ 	.byte	0x04, 0x17
        /*008a*/ 	.short	(.L_998 - .L_997)
.L_997:
        /*008c*/ 	.word	0x00000000
        /*0090*/ 	.short	0x0000
        /*0092*/ 	.short	0x0000
        /*0094*/ 	.byte	0x00, 0xf5, 0x21, 0x00


	//----- nvinfo : EIATTR_SPARSE_MMA_MASK
	.align		4
.L_998:
        /*0098*/ 	.byte	0x03, 0x50
        /*009a*/ 	.short	0x0000


	//----- nvinfo : EIATTR_MAXREG_COUNT
	.align		4
        /*009c*/ 	.byte	0x03, 0x1b
        /*009e*/ 	.short	0x00ff


	//----- nvinfo : EIATTR_MERCURY_ISA_VERSION
	.align		4
        /*00a0*/ 	.byte	0x03, 0x5f
        /*00a2*/ 	.short	0x0101


	//----- nvinfo : EIATTR_VRC_CTA_INIT_COUNT
	.align		4
        /*00a4*/ 	.byte	0x02, 0x4a
	.zero		1
	.zero		1


	//----- nvinfo : EIATTR_EXIT_INSTR_OFFSETS
	.align		4
        /*00a8*/ 	.byte	0x04, 0x1c
        /*00aa*/ 	.short	(.L_1000 - .L_999)


	//   ....[0]....
.L_999:
        /*00ac*/ 	.word	0x00000070


	//   ....[1]....
        /*00b0*/ 	.word	0x00001020


	//----- nvinfo : EIATTR_CRS_STACK_SIZE
	.align		4
.L_1000:
        /*00b4*/ 	.byte	0x04, 0x1e
        /*00b6*/ 	.short	(.L_1002 - .L_1001)
.L_1001:
        /*00b8*/ 	.word	0x00000000


	//----- nvinfo : EIATTR_CBANK_PARAM_SIZE
	.align		4
.L_1002:
        /*00bc*/ 	.byte	0x03, 0x19
        /*00be*/ 	.short	0x0040


	//----- nvinfo : EIATTR_PARAM_CBANK
	.align		4
        /*00c0*/ 	.byte	0x04, 0x0a
        /*00c2*/ 	.short	(.L_1004 - .L_1003)
	.align		4
.L_1003:
        /*00c4*/ 	.word	index@(.nv.constant0._Z21unpackAllDeltasKernelIxEvPKiS1_S1_S1_PKlPKjPxii)
        /*00c8*/ 	.short	0x0380
        /*00ca*/ 	.short	0x0040


	//----- nvinfo : EIATTR_SW_WAR
	.align		4
.L_1004:
        /*00cc*/ 	.byte	0x04, 0x36
        /*00ce*/ 	.short	(.L_1006 - .L_1005)
.L_1005:
        /*00d0*/ 	.word	0x00000008
.L_1006:


//--------------------- .nv.info._Z40decompressFullFile_OnTheFly_Optimized_V2IxEvPK14CompressedDataIT_EPS1_i --------------------------
	.section	.nv.info._Z40decompressFullFile_OnTheFly_Optimized_V2IxEvPK14CompressedDataIT_EPS1_i,"",@"SHT_CUDA_INFO"
	.sectionflags	@""
	.align	4


	//----- nvinfo : EIATTR_CUDA_API_VERSION
	.align		4
        /*0000*/ 	.byte	0x04, 0x37
        /*0002*/ 	.short	(.L_1008 - .L_1007)
.L_1007:
        /*0004*/ 	.word	0x00000082


	//----- nvinfo : EIATTR_KPARAM_INFO
	.align		4
.L_1008:
        /*0008*/ 	.byte	0x04, 0x17
        /*000a*/ 	.short	(.L_1010 - .L_1009)
.L_1009:
        /*000c*/ 	.word	0x00000000
        /*0010*/ 	.short	0x0002
        /*0012*/ 	.short	0x0010
        /*0014*/ 	.byte	0x00, 0xf0, 0x11, 0x00


	//----- nvinfo : EIATTR_KPARAM_INFO
	.align		4
.L_1010:
        /*0018*/ 	.byte	0x04, 0x17
        /*001a*/ 	.short	(.L_1012 - .L_1011)
.L_1011:
        /*001c*/ 	.word	0x00000000
        /*0020*/ 	.short	0x0001
        /*0022*/ 	.short	0x0008
        /*0024*/ 	.byte	0x00, 0xf5, 0x21, 0x00


	//----- nvinfo : EIATTR_KPARAM_INFO
	.align		4
.L_1012:
        /*0028*/ 	.byte	0x04, 0x17
        /*002a*/ 	.short	(.L_1014 - .L_1013)
.L_1013:
        /*002c*/ 	.word	0x00000000
        /*0030*/ 	.short	0x0000
        /*0032*/ 	.short	0x0000
        /*0034*/ 	.byte	0x00, 0xf5, 0x21, 0x00


	//----- nvinfo : EIATTR_SPARSE_MMA_MASK
	.align		4
.L_1014:
        /*0038*/ 	.byte	0x03, 0x50
        /*003a*/ 	.short	0x0000


	//----- nvinfo : EIATTR_MAXREG_COUNT
	.align		4
        /*003c*/ 	.byte	0x03, 0x1b
        /*003e*/ 	.short	0x00ff


	//----- nvinfo : EIATTR_NUM_BARRIERS
	.align		4
        /*0040*/ 	.byte	0x02, 0x4c
        /*0042*/ 	.byte	0x01
	.zero		1


	//----- nvinfo : EIATTR_MERCURY_ISA_VERSION
	.align		4
        /*0044*/ 	.byte	0x03, 0x5f
        /*0046*/ 	.short	0x0101


	//----- nvinfo : EIATTR_UNUSED_LOAD_BYTE_OFFSET
	.align		4
        /*0048*/ 	.byte	0x04, 0x44
        /*004a*/ 	.short	(.L_1016 - .L_1015)


	//   ....[0]....
.L_1015:
        /*004c*/ 	.word	0x00000380
        /*0050*/ 	.word	0x00000fff


	//----- nvinfo : EIATTR_VRC_CTA_INIT_COUNT
	.align		4
.L_1016:
        /*0054*/ 	.byte	0x02, 0x4a
	.zero		1
	.zero		1


	//----- nvinfo : EIATTR_EXIT_INSTR_OFFSETS
	.align		4
        /*0058*/ 	.byte	0x04, 0x1c
        /*005a*/ 	.short	(.L_1018 - .L_1017)


	//   ....[0]....
.L_1017:
        /*005c*/ 	.word	0x00000060


	//   ....[1]....
        /*0060*/ 	.word	0x00000310


	//   ....[2]....
        /*0064*/ 	.word	0x00001080


	//----- nvinfo : EIATTR_CRS_STACK_SIZE
	.align		4
.L_1018:
        /*0068*/ 	.byte	0x04, 0x1e
        /*006a*/ 	.short	(.L_1020 - .L_1019)
.L_1019:
        /*006c*/ 	.word	0x00000000


	//----- nvinfo : EIATTR_CBANK_PARAM_SIZE
	.align		4
.L_1020:
        /*0070*/ 	.byte	0x03, 0x19
        /*0072*/ 	.short	0x0014


	//----- nvinfo : EIATTR_PARAM_CBANK
	.align		4
        /*0074*/ 	.byte	0x04, 0x0a
        /*0076*/ 	.short	(.L_1022 - .L_1021)
	.align		4
.L_1021:
        /*0078*/ 	.word	index@(.nv.constant0._Z40decompressFullFile_OnTheFly_Optimized_V2IxEvPK14CompressedDataIT_EPS1_i)
        /*007c*/ 	.short	0x0380
        /*007e*/ 	.short	0x0014


	//----- nvinfo : EIATTR_SW_WAR
	.align		4
.L_1022:
        /*0080*/ 	.byte	0x04, 0x36
        /*0082*/ 	.short	(.L_1024 - .L_1023)
.L_1023:
        /*0084*/ 	.word	0x00000008
.L_1024:


//--------------------- .nv.info._Z25packDeltasKernelOptimizedIxEvPKT_PKiS4_S4_PKdS4_PKliPj --------------------------
	.section	.nv.info._Z25packDeltasKernelOptimizedIxEvPKT_PKiS4_S4_PKdS4_PKliPj,"",@"SHT_CUDA_INFO"
	.sectionflags	@""
	.align	4


	//----- nvinfo : EIATTR_CUDA_API_VERSION
	.align		4
        /*0000*/ 	.byte	0x04, 0x37
        /*0002*/ 	.short	(.L_1026 - .L_1025)
.L_1025:
        /*0004*/ 	.word	0x00000082


	//----- nvinfo : EIATTR_KPARAM_INFO
	.align		4
.L_1026:
        /*0008*/ 	.byte	0x04, 0x17
        /*000a*/ 	.short	(.L_1028 - .L_1027)
.L_1027:
        /*000c*/ 	.word	0x00000000
        /*0010*/ 	.short	0x0008
        /*0012*/ 	.short	0x0040
        /*0014*/ 	.byte	0x00, 0xf5, 0x21, 0x00


	//----- nvinfo : EIATTR_KPARAM_INFO
	.align		4
.L_1028:
        /*0018*/ 	.byte	0x04, 0x17
        /*001a*/ 	.short	(.L_1030 - .L_1029)
.L_1029:
        /*001c*/ 	.word	0x00000000
        /*0020*/ 	.short	0x0007
        /*0022*/ 	.short	0x0038
        /*0024*/ 	.byte	0x00, 0xf0, 0x11, 0x00


	//----- nvinfo : EIATTR_KPARAM_INFO
	.align		4
.L_1030:
        /*0028*/ 	.byte	0x04, 0x17
        /*002a*/ 	.short	(.L_1032 - .L_1031)
.L_1031:
        /*002c*/ 	.word	0x00000000
        /*0030*/ 	.short	0x0006
        /*0032*/ 	.short	0x0030
        /*0034*/ 	.byte	0x00, 0xf5, 0x21, 0x00


	//----- nvinfo : EIATTR_KPARAM_INFO
	.align		4
.L_1032:
        /*0038*/ 	.byte	0x04, 0x17
        /*003a*/ 	.short	(.L_1034 - .L_1033)
.L_1033:
        /*003c*/ 	.word	0x00000000
        /*0040*/ 	.short	0x0005
        /*0042*/ 	.short	0x0028
        /*0044*/ 	.byte	0x00, 0xf5, 0x21, 0x00


	//----- nvinfo : EIATTR_KPARAM_INFO
	.align		4
.L_1034:
        /*0048*/ 	.byte	0x04, 0x17
        /*004a*/ 	.short	(.L_1036 - .L_1035)
.L_1035:
        /*004c*/ 	.word	0x00000000
        /*0050*/ 	.short	0x0004
        /*0052*/ 	.short	0x0020
        /*0054*/ 	.byte	0x00, 0xf5, 0x21, 0x00


	//----- nvinfo : EIATTR_KPARAM_INFO
	.align		4
.L_1036:
        /*0058*/ 	.byte	0x04, 0x17
        /*005a*/ 	.short	(.L_1038 - .L_1037)
.L_1037:
        /*005c*/ 	.word	0x00000000
        /*0060*/ 	.short	0x0003
        /*0062*/ 	.short	0x0018
        /*0064*/ 	.byte	0x00, 0xf5, 0x21, 0x00


	//----- nvinfo : EIATTR_KPARAM_INFO
	.align		4
.L_1038:
        /*0068*/ 	.byte	0x04, 0x17
        /*006a*/ 	.short	(.L_1040 - .L_1039)
.L_1039:
        /*006c*/ 	.word	0x00000000
        /*0070*/ 	.short	0x0002
        /*0072*/ 	.short	0x0010
        /*0074*/ 	.byte	0x00, 0xf5, 0x21, 0x00


	//----- nvinfo : EIATTR_KPARAM_INFO
	.align		4
.L_1040:
        /*0078*/ 	.byte	0x04, 0x17
        /*007a*/ 	.short	(.L_1042 - .L_1041)
.L_1041:
        /*007c*/ 	.word	0x00000000
        /*0080*/ 	.short	0x0001
        /*0082*/ 	.short	0x0008
        /*0084*/ 	.byte	0x00, 0xf5, 0x21, 0x00


	//----- nvinfo : EIATTR_KPARAM_INFO
	.align		4
.L_1042:
        /*0088*/ 	.byte	0x04, 0x17
        /*008a*/ 	.short	(.L_1044 - .L_1043)
.L_1043:
        /*008c*/ 	.word	0x00000000
        /*0090*/ 	.short	0x0000
        /*0092*/ 	.short	0x0000
        /*0094*/ 	.byte	0x00, 0xf5, 0x21, 0x00


	//----- nvinfo : EIATTR_SPARSE_MMA_MASK
	.align		4
.L_1044:
        /*0098*/ 	.byte	0x03, 0x50
        /*009a*/ 	.short	0x0000


	//----- nvinfo : EIATTR_MAXREG_COUNT
	.align		4
        /*009c*/ 	.byte	0x03, 0x1b
        /*009e*/ 	.short	0x00ff


	//----- nvinfo : EIATTR_MERCURY_ISA_VERSION
	.align		4
        /*00a0*/ 	.byte	0x03, 0x5f
        /*00a2*/ 	.short	0x0101


	//----- nvinfo : EIATTR_VRC_CTA_INIT_COUNT
	.align		4
        /*00a4*/ 	.byte	0x02, 0x4a
	.zero		1
	.zero		1


	//----- nvinfo : EIATTR_EXIT_INSTR_OFFSETS
	.align		4
        /*00a8*/ 	.byte	0x04, 0x1c
        /*00aa*/ 	.short	(.L_1046 - .L_1045)


	//   ....[0]....
.L_1045:
        /*00ac*/ 	.word	0x00000070


	//   ....[1]....
        /*00b0*/ 	.word	0x000000e0


	//   ....[2]....
        /*00b4*/ 	.word	0x00000d70


	//----- nvinfo : EIATTR_CRS_STACK_SIZE
	.align		4
.L_1046:
        /*00b8*/ 	.byte	0x04, 0x1e
        /*00ba*/ 	.short	(.L_1048 - .L_1047)
.L_1047:
        /*00bc*/ 	.word	0x00000000


	//----- nvinfo : EIATTR_CBANK_PARAM_SIZE
	.align		4
.L_1048:
        /*00c0*/ 	.byte	0x03, 0x19
        /*00c2*/ 	.short	0x0048


	//----- nvinfo : EIATTR_PARAM_CBANK
	.align		4
        /*00c4*/ 	.byte	0x04, 0x0a
        /*00c6*/ 	.short	(.L_1050 - .L_1049)
	.align		4
.L_1049:
        /*00c8*/ 	.word	index@(.nv.constant0._Z25packDeltasKernelOptimizedIxEvPKT_PKiS4_S4_PKdS4_PKliPj)
        /*00cc*/ 	.short	0x0380
        /*00ce*/ 	.short	0x0048


	//----- nvinfo : EIATTR_SW_WAR
	.align		4
.L_1050:
        /*00d0*/ 	.byte	0x04, 0x36
        /*00d2*/ 	.short	(.L_1052 - .L_1051)
.L_1051:
        /*00d4*/ 	.word	0x00000008
.L_1052:


//--------------------- .nv.info._Z24wprocessPartitionsKernelIxEvPKT_PiS3_S3_PdS3_PxiPl --------------------------
	.section	.nv.info._Z24wprocessPartitionsKernelIxEvPKT_PiS3_S3_PdS3_PxiPl,"",@"SHT_CUDA_INFO"
	.sectionflags	@""
	.align	4


	//----- nvinfo : EIATTR_CUDA_API_VERSION
	.align		4
        /*0000*/ 	.byte	0x04, 0x37
        /*0002*/ 	.short	(.L_1054 - .L_1053)
.L_1053:
        /*0004*/ 	.word	0x00000082


	//----- nvinfo : EIATTR_KPARAM_INFO
	.align		4
.L_1054:
        /*0008*/ 	.byte	0x04, 0x17
        /*000a*/ 	.short	(.L_1056 - .L_1055)
.L_1055:
        /*000c*/ 	.word	0x00000000
        /*0010*/ 	.short	0x0008
        /*0012*/ 	.short	0x0040
        /*0014*/ 	.byte	0x00, 0xf5, 0x21, 0x00


	//----- nvinfo : EIATTR_KPARAM_INFO
	.align		4
.L_1056:
        /*0018*/ 	.byte	0x04, 0x17
        /*001a*/ 	.short	(.L_1058 - .L_1057)
.L_1057:
        /*001c*/ 	.word	0x00000000
        /*0020*/ 	.short	0x0007
        /*0022*/ 	.short	0x0038
        /*0024*/ 	.byte	0x00, 0xf0, 0x11, 0x00


	//----- nvinfo : EIATTR_KPARAM_INFO
	.align		4
.L_1058:
        /*0028*/ 	.byte	0x04, 0x17
        /*002a*/ 	.short	(.L_1060 - .L_1059)
.L_1059:
        /*002c*/ 	.word	0x00000000
        /*0030*/ 	.short	0x0006
        /*0032*/ 	.short	0x0030
        /*0034*/ 	.byte	0x00, 0xf5, 0x21, 0x00


	//----- nvinfo : EIATTR_KPARAM_INFO
	.align		4
.L_1060:
        /*0038*/ 	.byte	0x04, 0x17
        /*003a*/ 	.short	(.L_1062 - .L_1061)
.L_1061:
        /*003c*/ 	.word	0x00000000
        /*0040*/ 	.short	0x0005
        /*0042*/ 	.short	0x0028
        /*0044*/ 	.byte	0x00, 0xf5, 0x21, 0x00


	//----- nvinfo : EIATTR_KPARAM_INFO
	.align		4
.L_1062:
        /*0048*/ 	.byte	0x04, 0x17
        /*004a*/ 	.short	(.L_1064 - .L_1063)
.L_1063:
        /*004c*/ 	.word	0x00000000
        /*0050*/ 	.short	0x0004
        /*0052*/ 	.short	0x0020
        /*0054*/ 	.byte	0x00, 0xf5, 0x21, 0x00


	//----- nvinfo : EIATTR_KPARAM_INFO
	.align		4
.L_1064:
        /*0058*/ 	.byte	0x04, 0x17
        /*005a*/ 	.short	(.L_1066 - .L_1065)
.L_1065:
        /*005c*/ 	.word	0x00000000
        /*0060*/ 	.short	0x0003
        /*0062*/ 	.short	0x0018
        /*0064*/ 	.byte	0x00, 0xf5, 0x21, 0x00


	//----- nvinfo : EIATTR_KPARAM_INFO
	.align		4
.L_1066:
        /*0068*/ 	.byte	0x04, 0x17
        /*006a*/ 	.short	(.L_1068 - .L_1067)
.L_1067:
        /*006c*/ 	.word	0x00000000
        /*0070*/ 	.short	0x0002
        /*0072*/ 	.short	0x0010
        /*0074*/ 	.byte	0x00, 0xf5, 0x21, 0x00


	//----- nvinfo : EIATTR_KPARAM_INFO
	.align		4
.L_1068:
        /*0078*/ 	.byte	0x04, 0x17
        /*007a*/ 	.short	(.L_1070 - .L_1069)
.L_1069:
        /*007c*/ 	.word	0x00000000
        /*0080*/ 	.short	0x0001
        /*0082*/ 	.short	0x0008
        /*0084*/ 	.byte	0x00, 0xf5, 0x21, 0x00


	//----- nvinfo : EIATTR_KPARAM_INFO
	.align		4
.L_1070:
        /*0088*/ 	.byte	0x04, 0x17
        /*008a*/ 	.short	(.L_1072 - .L_1071)
.L_1071:
        /*008c*/ 	.word	0x00000000
        /*0090*/ 	.short	0x0000
        /*0092*/ 	.short	0x0000
        /*0094*/ 	.byte	0x00, 0xf5, 0x21, 0x00


	//----- nvinfo : EIATTR_SPARSE_MMA_MASK
	.align		4
.L_1072:
        /*0098*/ 	.byte	0x03, 0x50
        /*009a*/ 	.short	0x0000


	//----- nvinfo : EIATTR_MAXREG_COUNT
	.align		4
        /*009c*/ 	.byte	0x03, 0x1b
        /*009e*/ 	.short	0x00ff


	//----- nvinfo : EIATTR_NUM_BARRIERS
	.align		4
        /*00a0*/ 	.byte	0x02, 0x4c
        /*00a2*/ 	.byte	0x01
	.zero		1


	//----- nvinfo : EIATTR_MERCURY_ISA_VERSION
	.align		4
        /*00a4*/ 	.byte	0x03, 0x5f
        /*00a6*/ 	.short	0x0101


	//----- nvinfo : EIATTR_VRC_CTA_INIT_COUNT
	.align		4
        /*00a8*/ 	.byte	0x02, 0x4a
	.zero		1
	.zero		1


	//----- nvinfo : EIATTR_EXIT_INSTR_OFFSETS
	.align		4
        /*00ac*/ 	.byte	0x04, 0x1c
        /*00ae*/ 	.short	(.L_1074 - .L_1073)


	//   ....[0]....
.L_1073:
        /*00b0*/ 	.word	0x00000050


	//   ....[1]....
        /*00b4*/ 	.word	0x00000160


	//   ....[2]....
        /*00b8*/ 	.word	0x000013d0


	//   ....[3]....
        /*00bc*/ 	.word	0x00001500


	//   ....[4]....
        /*00c0*/ 	.word	0x000015a0


	//----- nvinfo : EIATTR_CRS_STACK_SIZE
	.align		4
.L_1074:
        /*00c4*/ 	.byte	0x04, 0x1e
        /*00c6*/ 	.short	(.L_1076 - .L_1075)
.L_1075:
        /*00c8*/ 	.word	0x00000000


	//----- nvinfo : EIATTR_CBANK_PARAM_SIZE
	.align		4
.L_1076:
        /*00cc*/ 	.byte	0x03, 0x19
        /*00ce*/ 	.short	0x0048


	//----- nvinfo : EIATTR_PARAM_CBANK
	.align		4
        /*00d0*/ 	.byte	0x04, 0x0a
        /*00d2*/ 	.short	(.L_1078 - .L_1077)
	.align		4
.L_1077:
        /*00d4*/ 	.word	index@(.nv.constant0._Z24wprocessPartitionsKernelIxEvPKT_PiS3_S3_PdS3_PxiPl)
        /*00d8*/ 	.short	0x0380
        /*00da*/ 	.short	0x0048


	//----- nvinfo : EIATTR_SW_WAR
	.align		4
.L_1078:
        /*00dc*/ 	.byte	0x04, 0x36
        /*00de*/ 	.short	(.L_1080 - .L_1079)
.L_1079:
        /*00e0*/ 	.word	0x00000008
.L_1080:


//--------------------- .nv.info._Z30fitPartitionsBatched_OptimizedIxEvPKT_PKiS4_PiPdS6_S5_PxS6_i --------------------------
	.section	.nv.info._Z30fitPartitionsBatched_OptimizedIxEvPKT_PKiS4_PiPdS6_S5_PxS6_i,"",@"SHT_CUDA_INFO"
	.sectionflags	@""
	.align	4


	//----- nvinfo : EIATTR_CUDA_API_VERSION
	.align		4
        /*0000*/ 	.byte	0x04, 0x37
        /*0002*/ 	.short	(.L_1082 - .L_1081)
.L_1081:
        /*0004*/ 	.word	0x00000082


	//----- nvinfo : EIATTR_KPARAM_INFO
	.align		4
.L_1082:
        /*0008*/ 	.byte	0x04, 0x17
        /*000a*/ 	.short	(.L_1084 - .L_1083)
.L_1083:
        /*000c*/ 	.word	0x00000000
        /*0010*/ 	.short	0x0009
        /*0012*/ 	.short	0x0048
        /*0014*/ 	.byte	0x00, 0xf0, 0x11, 0x00


	//----- nvinfo : EIATTR_KPARAM_INFO
	.align		4
.L_1084:
        /*0018*/ 	.byte	0x04, 0x17
        /*001a*/ 	.short	(.L_1086 - .L_1085)
.L_1085:
        /*001c*/ 	.word	0x00000000
        /*0020*/ 	.short	0x0008
        /*0022*/ 	.short	0x0040
        /*0024*/ 	.byte	0x00, 0xf5, 0x21, 0x00


	//----- nvinfo : EIATTR_KPARAM_INFO
	.align		4
.L_1086:
        /*0028*/ 	.byte	0x04, 0x17
        /*002a*/ 	.short	(.L_1088 - .L_1087)
.L_1087:
        /*002c*/ 	.word	0x00000000
        /*0030*/ 	.short	0x0007
        /*0032*/ 	.short	0x0038
        /*0034*/ 	.byte	0x00, 0xf5, 0x21, 0x00


	//----- nvinfo : EIATTR_KPARAM_INFO
	.align		4
.L_1088:
        /*0038*/ 	.byte	0x04, 0x17
        /*003a*/ 	.short	(.L_1090 - .L_1089)
.L_1089:
        /*003c*/ 	.word	0x00000000
        /*0040*/ 	.short	0x0006
        /*0042*/ 	.short	0x0030
        /*0044*/ 	.byte	0x00, 0xf5, 0x21, 0x00


	//----- nvinfo : EIATTR_KPARAM_INFO
	.align		4
.L_1090:
        /*0048*/ 	.byte	0x04, 0x17
        /*004a*/ 	.short	(.L_1092 - .L_1091)
.L_1091:
        /*004c*/ 	.word	0x00000000
        /*0050*/ 	.short	0x0005
        /*0052*/ 	.short	0x0028
        /*0054*/ 	.byte	0x00, 0xf5, 0x21, 0x00


	//----- nvinfo : EIATTR_KPARAM_INFO
	.align		4
.L_1092:
        /*0058*/ 	.byte	0x04, 0x17
        /*005a*/ 	.short	(.L_1094 - .L_1093)
.L_1093:
        /*005c*/ 	.word	0x00000000
        /*0060*/ 	.short	0x0004
        /*0062*/ 	.short	0x0020
        /*0064*/ 	.byte	0x00, 0xf5, 0x21, 0x00


	//----- nvinfo : EIATTR_KPARAM_INFO
	.align		4
.L_1094:
        /*0068*/ 	.byte	0x04, 0x17
        /*006a*/ 	.short	(.L_1096 - .L_1095)
.L_1095:
        /*006c*/ 	.word	0x00000000
        /*0070*/ 	.short	0x0003
        /*0072*/ 	.short	0x0018
        /*0074*/ 	.byte	0x00, 0xf5, 0x21, 0x00


	//----- nvinfo : EIATTR_KPARAM_INFO
	.align		4
.L_1096:
        /*0078*/ 	.byte	0x04, 0x17
        /*007a*/ 	.short	(.L_1098 - .L_1097)
.L_1097:
        /*007c*/ 	.word	0x00000000
        /*0080*/ 	.short	0x0002
        /*0082*/ 	.short	0x0010
        /*0084*/ 	.byte	0x00, 0xf5, 0x21, 0x00


	//----- nvinfo : EIATTR_KPARAM_INFO
	.align		4
.L_1098:
        /*0088*/ 	.byte	0x04, 0x17
        /*008a*/ 	.short	(.L_1100 - .L_1099)
.L_1099:
        /*008c*/ 	.word	0x00000000
        /*0090*/ 	.short	0x0001
        /*0092*/ 	.short	0x0008
        /*0094*/ 	.byte	0x00, 0xf5, 0x21, 0x00


	//----- nvinfo : EIATTR_KPARAM_INFO
	.align		4
.L_1100:
        /*0098*/ 	.byte	0x04, 0x17
        /*009a*/ 	.short	(.L_1102 - .L_1101)
.L_1101:
        /*009c*/ 	.word	0x00000000
        /*00a0*/ 	.short	0x0000
        /*00a2*/ 	.short	0x0000
        /*00a4*/ 	.byte	0x00, 0xf5, 0x21, 0x00


	//----- nvinfo : EIATTR_SPARSE_MMA_MASK
	.align		4
.L_1102:
        /*00a8*/ 	.byte	0x03, 0x50
        /*00aa*/ 	.short	0x0000


	//----- nvinfo : EIATTR_MAXREG_COUNT
	.align		4
        /*00ac*/ 	.byte	0x03, 0x1b
        /*00ae*/ 	.short	0x00ff


	//----- nvinfo : EIATTR_NUM_BARRIERS
	.align		4
        /*00b0*/ 	.byte	0x02, 0x4c
        /*00b2*/ 	.byte	0x01
	.zero		1


	//----- nvinfo : EIATTR_MERCURY_ISA_VERSION
	.align		4
        /*00b4*/ 	.byte	0x03, 0x5f
        /*00b6*/ 	.short	0x0101


	//----- nvinfo : EIATTR_COOP_GROUP_MASK_REGIDS
	.align		4
        /*00b8*/ 	.byte	0x04, 0x29
        /*00ba*/ 	.short	(.L_1104 - .L_1103)


	//   ....[0]....
.L_1103:
        /*00bc*/ 	.word	0xffffffff


	//   ....[1]....
        /*00c0*/ 	.word	0xffffffff


	//   ....[2]....
        /*00c4*/ 	.word	0xffffffff


	//   ....[3]....
        /*00c8*/ 	.word	0xffffffff


	//   ....[4]....
        /*00cc*/ 	.word	0xffffffff


	//   ....[5]....
        /*00d0*/ 	.word	0xffffffff


	//   ....[6]....
        /*00d4*/ 	.word	0xffffffff


	//   ....[7]....
        /*00d8*/ 	.word	0xffffffff


	//   ....[8]....
        /*00dc*/ 	.word	0xffffffff


	//   ....[9]....
        /*00e0*/ 	.word	0xffffffff


	//   ....[10]....
        /*00e4*/ 	.word	0xffffffff


	//   ....[11]....
        /*00e8*/ 	.word	0xffffffff


	//   ....[12]....
        /*00ec*/ 	.word	0xffffffff


	//   ....[13]....
        /*00f0*/ 	.word	0xffffffff


	//   ....[14]....
        /*00f4*/ 	.word	0xffffffff


	//   ....[15]....
        /*00f8*/ 	.word	0xffffffff


	//   ....[16]....
        /*00fc*/ 	.word	0xffffffff


	//   ....[17]....
        /*0100*/ 	.word	0xffffffff


	//   ....[18]....
        /*0104*/ 	.word	0xffffffff


	//   ....[19]....
        /*0108*/ 	.word	0xffffffff


	//   ....[20]....
        /*010c*/ 	.word	0xffffffff


	//   ....[21]....
        /*0110*/ 	.word	0xffffffff


	//   ....[22]....
        /*0114*/ 	.word	0xffffffff


	//   ....[23]....
        /*0118*/ 	.word	0xffffffff


	//   ....[24]....
        /*011c*/ 	.word	0xffffffff


	//   ....[25]....
        /*0120*/ 	.word	0xffffffff


	//   ....[26]....
        /*0124*/ 	.word	0xffffffff


	//   ....[27]....
        /*0128*/ 	.word	0xffffffff


	//   ....[28]....
        /*012c*/ 	.word	0xffffffff


	//   ....[29]....
        /*0130*/ 	.word	0xffffffff


	//   ....[30]....
        /*0134*/ 	.word	0xffffffff


	//   ....[31]....
        /*0138*/ 	.word	0xffffffff


	//   ....[32]....
        /*013c*/ 	.word	0xffffffff


	//   ....[33]....
        /*0140*/ 	.word	0xffffffff


	//   ....[34]....
        /*0144*/ 	.word	0xffffffff


	//   ....[35]....
        /*0148*/ 	.word	0xffffffff


	//   ....[36]....
        /*014c*/ 	.word	0xffffffff


	//   ....[37]....
        /*0150*/ 	.word	0xffffffff


	//   ....[38]....
        /*0154*/ 	.word	0xffffffff


	//   ....[39]....
        /*0158*/ 	.word	0xffffffff


	//   ....[40]....
        /*015c*/ 	.word	0xffffffff


	//   ....[41]....
        /*0160*/ 	.word	0xffffffff


	//   ....[42]....
        /*0164*/ 	.word	0xffffffff


	//   ....[43]....
        /*0168*/ 	.word	0xffffffff


	//   ....[44]....
        /*016c*/ 	.word	0xffffffff


	//   ....[45]....
        /*0170*/ 	.word	0xffffffff


	//   ....[46]....
        /*0174*/ 	.word	0xffffffff


	//   ....[47]....
        /*0178*/ 	.word	0xffffffff


	//   ....[48]....
        /*017c*/ 	.word	0xffffffff


	//   ....[49]....
        /*0180*/ 	.word	0xffffffff


	//   ....[50]....
        /*0184*/ 	.word	0xffffffff


	//   ....[51]....
        /*0188*/ 	.word	0xffffffff


	//   ....[52]....
        /*018c*/ 	.word	0xffffffff


	//   ....[53]....
        /*0190*/ 	.word	0xffffffff


	//   ....[54]....
        /*0194*/ 	.word	0xffffffff


	//   ....[55]....
        /*0198*/ 	.word	0xffffffff


	//   ....[56]....
        /*019c*/ 	.word	0xffffffff


	//   ....[57]....
        /*01a0*/ 	.word	0xffffffff


	//   ....[58]....
        /*01a4*/ 	.word	0xffffffff


	//   ....[59]....
        /*01a8*/ 	.word	0xffffffff


	//   ....[60]....
        /*01ac*/ 	.word	0xffffffff


	//   ....[61]....
        /*01b0*/ 	.word	0xffffffff


	//   ....[62]....
        /*01b4*/ 	.word	0xffffffff


	//   ....[63]....
        /*01b8*/ 	.word	0xffffffff


	//   ....[64]....
        /*01bc*/ 	.word	0xffffffff


	//   ....[65]....
        /*01c0*/ 	.word	0xffffffff


	//   ....[66]....
        /*01c4*/ 	.word	0xffffffff


	//   ....[67]....
        /*01c8*/ 	.word	0xffffffff


	//   ....[68]....
        /*01cc*/ 	.word	0xffffffff


	//   ....[69]....
        /*01d0*/ 	.word	0xffffffff


	//   ....[70]....
        /*01d4*/ 	.word	0xffffffff


	//   ....[71]....
        /*01d8*/ 	.word	0xffffffff


	//   ....[72]....
        /*01dc*/ 	.word	0xffffffff


	//   ....[73]....
        /*01e0*/ 	.word	0xffffffff


	//   ....[74]....
        /*01e4*/ 	.word	0xffffffff


	//   ....[75]....
        /*01e8*/ 	.word	0xffffffff


	//   ....[76]....
        /*01ec*/ 	.word	0xffffffff


	//   ....[77]....
        /*01f0*/ 	.word	0xffffffff


	//   ....[78]....
        /*01f4*/ 	.word	0xffffffff


	//   ....[79]....
        /*01f8*/ 	.word	0xffffffff


	//   ....[80]....
        /*01fc*/ 	.word	0xffffffff


	//   ....[81]....
        /*0200*/ 	.word	0xffffffff


	//   ....[82]....
        /*0204*/ 	.word	0xffffffff


	//   ....[83]....
        /*0208*/ 	.word	0xffffffff


	//   ....[84]....
        /*020c*/ 	.word	0xffffffff


	//   ....[85]....
        /*0210*/ 	.word	0xffffffff


	//   ....[86]....
        /*0214*/ 	.word	0xffffffff


	//   ....[87]....
        /*0218*/ 	.word	0xffffffff


	//   ....[88]....
        /*021c*/ 	.word	0xffffffff


	//   ....[89]....
        /*0220*/ 	.word	0xffffffff


	//   ....[90]....
        /*0224*/ 	.word	0xffffffff


	//   ....[91]....
        /*0228*/ 	.word	0xffffffff


	//   ....[92]....
        /*022c*/ 	.word	0xffffffff


	//   ....[93]....
        /*0230*/ 	.word	0xffffffff


	//   ....[94]....
        /*0234*/ 	.word	0xffffffff


	//   ....[95]....
        /*0238*/ 	.word	0xffffffff


	//   ....[96]....
        /*023c*/ 	.word	0xffffffff


	//   ....[97]....
        /*0240*/ 	.word	0xffffffff


	//   ....[98]....
        /*0244*/ 	.word	0xffffffff


	//   ....[99]....
        /*0248*/ 	.word	0xffffffff


	//   ....[100]....
        /*024c*/ 	.word	0x05000007


	//   ....[101]....
        /*0250*/ 	.word	0x05000007


	//   ....[102]....
        /*0254*/ 	.word	0x05000007


	//   ....[103]....
        /*0258*/ 	.word	0x05000007


	//   ....[104]....
        /*025c*/ 	.word	0x05000007


	//   ....[105]....
        /*0260*/ 	.word	0x05000007


	//   ....[106]....
        /*0264*/ 	.word	0x05000007


	//   ....[107]....
        /*0268*/ 	.word	0x05000007


	//   ....[108]....
        /*026c*/ 	.word	0x05000007


	//   ....[109]....
        /*0270*/ 	.word	0x05000007


	//   ....[110]....
        /*0274*/ 	.word	0x05000007


	//   ....[111]....
        /*0278*/ 	.word	0x05000007


	//   ....[112]....
        /*027c*/ 	.word	0x05000007


	//   ....[113]....
        /*0280*/ 	.word	0x05000007


	//   ....[114]....
        /*0284*/ 	.word	0x05000007


	//   ....[115]....
        /*0288*/ 	.word	0x05000007


	//   ....[116]....
        /*028c*/ 	.word	0x05000007


	//   ....[117]....
        /*0290*/ 	.word	0x05000007


	//   ....[118]....
        /*0294*/ 	.word	0x05000007


	//   ....[119]....
        /*0298*/ 	.word	0x05000007


	//   ....[120]....
        /*029c*/ 	.word	0x05000007


	//   ....[121]....
        /*02a0*/ 	.word	0x05000007


	//   ....[122]....
        /*02a4*/ 	.word	0x05000007


	//   ....[123]....
        /*02a8*/ 	.word	0x05000007


	//   ....[124]....
        /*02ac*/ 	.word	0x05000007


	//   ....[125]....
        /*02b0*/ 	.word	0x05000007


	//   ....[126]....
        /*02b4*/ 	.word	0x05000007


	//   ....[127]....
        /*02b8*/ 	.word	0x05000007


	//   ....[128]....
        /*02bc*/ 	.word	0x05000007


	//   ....[129]....
        /*02c0*/ 	.word	0x05000007


	//   ....[130]....
        /*02c4*/ 	.word	0x05000007


	//   ....[131]....
        /*02c8*/ 	.word	0x05000007


	//   ....[132]....
        /*02cc*/ 	.word	0x05000007


	//   ....[133]....
        /*02d0*/ 	.word	0x05000007


	//   ....[134]....
        /*02d4*/ 	.word	0x05000007


	//   ....[135]....
        /*02d8*/ 	.word	0x05000007


	//   ....[136]....
        /*02dc*/ 	.word	0x05000007


	//   ....[137]....
        /*02e0*/ 	.word	0x05000007


	//   ....[138]....
        /*02e4*/ 	.word	0x05000007


	//   ....[139]....
        /*02e8*/ 	.word	0x05000007


	//   ....[140]....
        /*02ec*/ 	.word	0x05000007


	//   ....[141]....
        /*02f0*/ 	.word	0x05000007


	//   ....[142]....
        /*02f4*/ 	.word	0x05000007


	//   ....[143]....
        /*02f8*/ 	.word	0x05000007


	//   ....[144]....
        /*02fc*/ 	.word	0x05000007


	//   ....[145]....
        /*0300*/ 	.word	0x05000007


	//   ....[146]....
        /*0304*/ 	.word	0x05000007


	//   ....[147]....
        /*0308*/ 	.word	0x05000007


	//   ....[148]....
        /*030c*/ 	.word	0x05000007


	//   ....[149]....
        /*0310*/ 	.word	0x05000007


	//   ....[150]....
        /*0314*/ 	.word	0x05000007


	//   ....[151]....
        /*0318*/ 	.word	0x05000007


	//   ....[152]....
        /*031c*/ 	.word	0x05000007


	//   ....[153]....
        /*0320*/ 	.word	0x05000007


	//   ....[154]....
        /*0324*/ 	.word	0x05000007


	//   ....[155]....
        /*0328*/ 	.word	0x05000007


	//   ....[156]....
        /*032c*/ 	.word	0x05000007


	//   ....[157]....
        /*0330*/ 	.word	0x05000007


	//   ....[158]....
        /*0334*/ 	.word	0x05000007


	//   ....[159]....
        /*0338*/ 	.word	0x05000007


	//   ....[160]....
        /*033c*/ 	.word	0x05000007


	//   ....[161]....
        /*0340*/ 	.word	0x05000007


	//   ....[162]....
        /*0344*/ 	.word	0x05000007


	//   ....[163]....
        /*0348*/ 	.word	0x05000007


	//   ....[164]....
        /*034c*/ 	.word	0x05000007


	//   ....[165]....
        /*0350*/ 	.word	0x05000007


	//   ....[166]....
        /*0354*/ 	.word	0x05000007


	//   ....[167]....
        /*0358*/ 	.word	0x05000007


	//   ....[168]....
        /*035c*/ 	.word	0x05000007


	//   ....[169]....
        /*0360*/ 	.word	0x05000007


	//----- nvinfo : EIATTR_COOP_GROUP_INSTR_OFFSETS
	.align		4
.L_1104:
        /*0364*/ 	.byte	0x04, 0x28
        /*0366*/ 	.short	(.L_1106 - .L_1105)


	//   ....[0]....
.L_1105:
        /*0368*/ 	.word	0x00000520


	//   ....[1]....
        /*036c*/ 	.word	0x00000560


	//   ....[2]....
        /*0370*/ 	.word	0x000005b0


	//   ....[3]....
        /*0374*/ 	.word	0x000005c0


	//   ....[4]....
        /*0378*/ 	.word	0x000005f0


	//   ....[5]....
        /*037c*/ 	.word	0x00000610


	//   ....[6]....
        /*0380*/ 	.word	0x00000650


	//   ....[7]....
        /*0384*/ 	.word	0x00000670


	//   ....[8]....
        /*0388*/ 	.word	0x000006a0


	//   ....[9]....
        /*038c*/ 	.word	0x000006b0


	//   ....[10]....
        /*0390*/ 	.word	0x00000740


	//   ....[11]....
        /*0394*/ 	.word	0x00000750


	//   ....[12]....
        /*0398*/ 	.word	0x00000770


	//   ....[13]....
        /*039c*/ 	.word	0x00000780


	//   ....[14]....
        /*03a0*/ 	.word	0x000007a0


	//   ....[15]....
        /*03a4*/ 	.word	0x000007b0


	//   ....[16]....
        /*03a8*/ 	.word	0x000007d0


	//   ....[17]....
        /*03ac*/ 	.word	0x000007e0


	//   ....[18]....
        /*03b0*/ 	.word	0x00000800


	//   ....[19]....
        /*03b4*/ 	.word	0x00000810


	//   ....[20]....
        /*03b8*/ 	.word	0x00000890


	//   ....[21]....
        /*03bc*/ 	.word	0x000008a0


	//   ....[22]....
        /*03c0*/ 	.word	0x000008c0


	//   ....[23]....
        /*03c4*/ 	.word	0x000008d0


	//   ....[24]....
        /*03c8*/ 	.word	0x000008f0


	//   ....[25]....
        /*03cc*/ 	.word	0x00000900


	//   ....[26]....
        /*03d0*/ 	.word	0x00000920


	//   ....[27]....
        /*03d4*/ 	.word	0x00000930


	//   ....[28]....
        /*03d8*/ 	.word	0x00000950


	//   ....[29]....
        /*03dc*/ 	.word	0x00000960


	//   ....[30]....
        /*03e0*/ 	.word	0x00000a90


	//   ....[31]....
        /*03e4*/ 	.word	0x00000aa0


	//   ....[32]....
        /*03e8*/ 	.word	0x00000ac0


	//   ....[33]....
        /*03ec*/ 	.word	0x00000ad0


	//   ....[34]....
        /*03f0*/ 	.word	0x00000af0


	//   ....[35]....
        /*03f4*/ 	.word	0x00000b00


	//   ....[36]....
        /*03f8*/ 	.word	0x00000b20


	//   ....[37]....
        /*03fc*/ 	.word	0x00000b30


	//   ....[38]....
        /*0400*/ 	.word	0x00000b50


	//   ....[39]....
        /*0404*/ 	.word	0x00000b60


	//   ....[40]....
        /*0408*/ 	.word	0x00000bd0


	//   ....[41]....
        /*040c*/ 	.word	0x00000be0


	//   ....[42]....
        /*0410*/ 	.word	0x00000c00


	//   ....[43]....
        /*0414*/ 	.word	0x00000c10


	//   ....[44]....
        /*0418*/ 	.word	0x00000c30


	//   ....[45]....
        /*041c*/ 	.word	0x00000c40


	//   ....[46]....
        /*0420*/ 	.word	0x00000c60


	//   ....[47]....
        /*0424*/ 	.word	0x00000c70


	//   ....[48]....
        /*0428*/ 	.word	0x00000c90


	//   ....[49]....
        /*042c*/ 	.word	0x00000ca0


	//   ....[50]....
        /*0430*/ 	.word	0x00000dd0


	//   ....[51]....
        /*0434*/ 	.word	0x00000de0


	//   ....[52]....
        /*0438*/ 	.word	0x00000e00


	//   ....[53]....
        /*043c*/ 	.word	0x00000e10


	//   ....[54]....
        /*0440*/ 	.word	0x00000e30


	//   ....[55]....
        /*0444*/ 	.word	0x00000e40


	//   ....[56]....
        /*0448*/ 	.word	0x00000e60


	//   ....[57]....
        /*044c*/ 	.word	0x00000e70


	//   ....[58]....
        /*0450*/ 	.word	0x00000e90


	//   ....[59]....
        /*0454*/ 	.word	0x00000ea0


	//   ....[60]....
        /*0458*/ 	.word	0x00000ef0


	//   ....[61]....
        /*045c*/ 	.word	0x00000f00


	//   ....[62]....
        /*0460*/ 	.word	0x00000f20


	//   ....[63]....
        /*0464*/ 	.word	0x00000f30


	//   ....[64]....
        /*0468*/ 	.word	0x00000f50


	//   ....[65]....
        /*046c*/ 	.word	0x00000f60


	//   ....[66]....
        /*0470*/ 	.word	0x00000f80


	//   ....[67]....
        /*0474*/ 	.word	0x00000f90


	//   ....[68]....
        /*0478*/ 	.word	0x00000fb0


	//   ....[69]....
        /*047c*/ 	.word	0x00000fc0


	//   ....[70]....
        /*0480*/ 	.word	0x00001100


	//   ....[71]....
        /*0484*/ 	.word	0x00001110


	//   ....[72]....
        /*0488*/ 	.word	0x00001130


	//   ....[73]....
        /*048c*/ 	.word	0x00001140


	//   ....[74]....
        /*0490*/ 	.word	0x00001160


	//   ....[75]....
        /*0494*/ 	.word	0x00001170


	//   ....[76]....
        /*0498*/ 	.word	0x00001190


	//   ....[77]....
        /*049c*/ 	.word	0x000011a0


	//   ....[78]....
        /*04a0*/ 	.word	0x000011c0


	//   ....[79]....
        /*04a4*/ 	.word	0x000011d0


	//   ....[80]....
        /*04a8*/ 	.word	0x000018f0


	//   ....[81]....
        /*04ac*/ 	.word	0x00001920


	//   ....[82]....
        /*04b0*/ 	.word	0x00001980


	//   ....[83]....
        /*04b4*/ 	.word	0x00001990


	//   ....[84]....
        /*04b8*/ 	.word	0x000019f0


	//   ....[85]....
        /*04bc*/ 	.word	0x00001a00


	//   ....[86]....
        /*04c0*/ 	.word	0x00001a50


	//   ....[87]....
        /*04c4*/ 	.word	0x00001a60


	//   ....[88]....
        /*04c8*/ 	.word	0x00001ac0


	//   ....[89]....
        /*04cc*/ 	.word	0x00001ae0


	//   ....[90]....
        /*04d0*/ 	.word	0x00001bf0


	//   ....[91]....
        /*04d4*/ 	.word	0x00001c10


	//   ....[92]....
        /*04d8*/ 	.word	0x00001c60


	//   ....[93]....
        /*04dc*/ 	.word	0x00001c70


	//   ....[94]....
        /*04e0*/ 	.word	0x00001cc0


	//   ....[95]....
        /*04e4*/ 	.word	0x00001cd0


	//   ....[96]....
        /*04e8*/ 	.word	0x00001d20


	//   ....[97]....
        /*04ec*/ 	.word	0x00001d30


	//   ....[98]....
        /*04f0*/ 	.word	0x00001d80


	//   ....[99]....
        /*04f4*/ 	.word	0x00001d90


	//   ....[100]....
        /*04f8*/ 	.word	0x00002070


	//   ....[101]....
        /*04fc*/ 	.word	0x000020c0


	//   ....[102]....
        /*0500*/ 	.word	0x00002130


	//   ....[103]....
        /*0504*/ 	.word	0x00002180


	//   ....[104]....
        /*0508*/ 	.word	0x000021f0


	//   ....[105]....
        /*050c*/ 	.word	0x00002240


	//   ....[106]....
        /*0510*/ 	.word	0x000022b0


	//   ....[107]....
        /*0514*/ 	.word	0x00002300


	//   ....[108]....
        /*0518*/ 	.word	0x00002370


	//   ....[109]....
        /*051c*/ 	.word	0x000023c0


	//   ....[110]....
        /*0520*/ 	.word	0x00002450


	//   ....[111]....
        /*0524*/ 	.word	0x000024e0


	//   ....[112]....
        /*0528*/ 	.word	0x00002550


	//   ....[113]....
        /*052c*/ 	.word	0x000025a0


	//   ....[114]....
        /*0530*/ 	.word	0x00002610


	//   ....[115]....
        /*0534*/ 	.word	0x00002660


	//   ....[116]....
        /*0538*/ 	.word	0x000026d0


	//   ....[117]....
        /*053c*/ 	.word	0x00002720


	//   ....[118]....
        /*0540*/ 	.word	0x00002790


	//   ....[119]....
        /*0544*/ 	.word	0x000027e0


	//   ....[120]....
        /*0548*/ 	.word	0x00002860


	//   ....[121]....
        /*054c*/ 	.word	0x000028b0


	//   ....[122]....
        /*0550*/ 	.word	0x00002920


	//   ....[123]....
        /*0554*/ 	.word	0x00002970


	//   ....[124]....
        /*0558*/ 	.word	0x000029e0


	//   ....[125]....
        /*055c*/ 	.word	0x00002a30


	//   ....[126]....
        /*0560*/ 	.word	0x00002aa0


	//   ....[127]....
        /*0564*/ 	.word	0x00002af0


	//   ....[128]....
        /*0568*/ 	.word	0x00002b60


	//   ....[129]....
        /*056c*/ 	.word	0x00002bb0


	//   ....[130]....
        /*0570*/ 	.word	0x00002c40


	//   ....[131]....
        /*0574*/ 	.word	0x00002cd0


	//   ....[132]....
        /*0578*/ 	.word	0x00002d40


	//   ....[133]....
        /*057c*/ 	.word	0x00002d90


	//   ....[134]....
        /*0580*/ 	.word	0x00002e00


	//   ....[135]....
        /*0584*/ 	.word	0x00002e50


	//   ....[136]....
        /*0588*/ 	.word	0x00002ec0


	//   ....[137]....
        /*058c*/ 	.word	0x00002f10


	//   ....[138]....
        /*0590*/ 	.word	0x00002f80


	//   ....[139]....
        /*0594*/ 	.word	0x00002fd0


	//   ....[140]....
        /*0598*/ 	.word	0x00003050


	//   ....[141]....
        /*059c*/ 	.word	0x000030a0


	//   ....[142]....
        /*05a0*/ 	.word	0x00003110


	//   ....[143]....
        /*05a4*/ 	.word	0x00003160


	//   ....[144]....
        /*05a8*/ 	.word	0x000031d0


	//   ....[145]....
        /*05ac*/ 	.word	0x00003220


	//   ....[146]....
        /*05b0*/ 	.word	0x00003290


	//   ....[147]....
        /*05b4*/ 	.word	0x000032e0


	//   ....[148]....
        /*05b8*/ 	.word	0x00003350


	//   ....[149]....
        /*05bc*/ 	.word	0x000033a0


	//   ....[150]....
        /*05c0*/ 	.word	0x00003440


	//   ....[151]....
        /*05c4*/ 	.word	0x000034d0


	//   ....[152]....
        /*05c8*/ 	.word	0x00003540


	//   ....[153]....
        /*05cc*/ 	.word	0x00003590


	//   ....[154]....
        /*05d0*/ 	.word	0x00003600


	//   ....[155]....
        /*05d4*/ 	.word	0x00003650


	//   ....[156]....
        /*05d8*/ 	.word	0x000036c0


	//   ....[157]....
        /*05dc*/ 	.word	0x00003710


	//   ....[158]....
        /*05e0*/ 	.word	0x00003780


	//   ....[159]....
        /*05e4*/ 	.word	0x000037d0


	//   ....[160]....
        /*05e8*/ 	.word	0x00003860


	//   ....[161]....
        /*05ec*/ 	.word	0x000038b0


	//   ....[162]....
        /*05f0*/ 	.word	0x00003920


	//   ....[163]....
        /*05f4*/ 	.word	0x00003970


	//   ....[164]....
        /*05f8*/ 	.word	0x000039e0


	//   ....[165]....
        /*05fc*/ 	.word	0x00003a30


	//   ....[166]....
        /*0600*/ 	.word	0x00003aa0


	//   ....[167]....
        /*0604*/ 	.word	0x00003af0


	//   ....[168]....
        /*0608*/ 	.word	0x00003b60


	//   ....[169]....
        /*060c*/ 	.word	0x00003bb0


	//----- nvinfo : EIATTR_VRC_CTA_INIT_COUNT
	.align		4
.L_1106:
        /*0610*/ 	.byte	0x02, 0x4a
	.zero		1
	.zero		1


	//----- nvinfo : EIATTR_EXIT_INSTR_OFFSETS
	.align		4
        /*0614*/ 	.byte	0x04, 0x1c
        /*0616*/ 	.short	(.L_1108 - .L_1107)


	//   ....[0]....
.L_1107:
        /*0618*/ 	.word	0x00000040


	//   ....[1]....
        /*061c*/ 	.word	0x000001d0


	//   ....[2]....
        /*0620*/ 	.word	0x00000360


	//   ....[3]....
        /*0624*/ 	.word	0x00001be0


	//   ....[4]....
        /*0628*/ 	.word	0x00001de0


	//   ....[5]....
        /*062c*/ 	.word	0x00001f80


	//   ....[6]....
        /*0630*/ 	.word	0x00001f90


	//   ....[7]....
        /*0634*/ 	.word	0x00002010


	//----- nvinfo : EIATTR_CRS_STACK_SIZE
	.align		4
.L_1108:
        /*0638*/ 	.byte	0x04, 0x1e
        /*063a*/ 	.short	(.L_1110 - .L_1109)
.L_1109:
        /*063c*/ 	.word	0x00000000


	//----- nvinfo : EIATTR_CBANK_PARAM_SIZE
	.align		4
.L_1110:
        /*0640*/ 	.byte	0x03, 0x19
        /*0642*/ 	.short	0x004c


	//----- nvinfo : EIATTR_PARAM_CBANK
	.align		4
        /*0644*/ 	.byte	0x04, 0x0a
        /*0646*/ 	.short	(.L_1112 - .L_1111)
	.align		4
.L_1111:
        /*0648*/ 	.word	index@(.nv.constant0._Z30fitPartitionsBatched_OptimizedIxEvPKT_PKiS4_PiPdS6_S5_PxS6_i)
        /*064c*/ 	.short	0x0380
        /*064e*/ 	.short	0x004c


	//----- nvinfo : EIATTR_SW_WAR
	.align		4
.L_1112:
        /*0650*/ 	.byte	0x04, 0x36
        /*0652*/ 	.short	(.L_1114 - .L_1113)
.L_1113:
        /*0654*/ 	.word	0x00000008
.L_1114:


//--------------------- .nv.info._Z20createPartitionsFastIxEviiPKfiPiS2_S2_S1_PKiii --------------------------
	.section	.nv.info._Z20createPartitionsFastIxEviiPKfiPiS2_S2_S1_PKiii,"",@"SHT_CUDA_INFO"
	.sectionflags	@""
	.align	4


	//----- nvinfo : EIATTR_CUDA_API_VERSION
	.align		4
        /*0000*/ 	.byte	0x04, 0x37
        /*0002*/ 	.short	(.L_1116 - .L_1115)
.L_1115:
        /*0004*/ 	.word	0x00000082


	//----- nvinfo : EIATTR_KPARAM_INFO
	.align		4
.L_1116:
        /*0008*/ 	.byte	0x04, 0x17
        /*000a*/ 	.short	(.L_1118 - .L_1117)
.L_1117:
        /*000c*/ 	.word	0x00000000
        /*0010*/ 	.short	0x000a
        /*0012*/ 	.short	0x0044
        /*0014*/ 	.byte	0x00, 0xf0, 0x11, 0x00


	//----- nvinfo : EIATTR_KPARAM_INFO
	.align		4
.L_1118:
        /*0018*/ 	.byte	0x04, 0x17
        /*001a*/ 	.short	(.L_1120 - .L_1119)
.L_1119:
        /*001c*/ 	.word	0x00000000
        /*0020*/ 	.short	0x0009
        /*0022*/ 	.short	0x0040
        /*0024*/ 	.byte	0x00, 0xf0, 0x11, 0x00


	//----- nvinfo : EIATTR_KPARAM_INFO
	.align		4
.L_1120:
        /*0028*/ 	.byte	0x04, 0x17
        /*002a*/ 	.short	(.L_1122 - .L_1121)
.L_1121:
        /*002c*/ 	.word	0x00000000
        /*0030*/ 	.short	0x0008
        /*0032*/ 	.short	0x0038
        /*0034*/ 	.byte	0x00, 0xf5, 0x21, 0x00


	//----- nvinfo : EIATTR_KPARAM_INFO
	.align		4
.L_1122:
        /*0038*/ 	.byte	0x04, 0x17
        /*003a*/ 	.short	(.L_1124 - .L_1123)
.L_1123:
        /*003c*/ 	.word	0x00000000
        /*0040*/ 	.short	0x0007
        /*0042*/ 	.short	0x0030
        /*0044*/ 	.byte	0x00, 0xf5, 0x21, 0x00


	//----- nvinfo : EIATTR_KPARAM_INFO
	.align		4
.L_1124:
        /*0048*/ 	.byte	0x04, 0x17
        /*004a*/ 	.short	(.L_1126 - .L_1125)
.L_1125:
        /*004c*/ 	.word	0x00000000
        /*0050*/ 	.short	0x0006
        /*0052*/ 	.short	0x0028
        /*0054*/ 	.byte	0x00, 0xf5, 0x21, 0x00


	//----- nvinfo : EIATTR_KPARAM_INFO
	.align		4
.L_1126:
        /*0058*/ 	.byte	0x04, 0x17
        /*005a*/ 	.short	(.L_1128 - .L_1127)
.L_1127:
        /*005c*/ 	.word	0x00000000
        /*0060*/ 	.short	0x0005
        /*0062*/ 	.short	0x0020
        /*0064*/ 	.byte	0x00, 0xf5, 0x21, 0x00


	//----- nvinfo : EIATTR_KPARAM_INFO
	.align		4
.L_1128:
        /*0068*/ 	.byte	0x04, 0x17
        /*006a*/ 	.short	(.L_1130 - .L_1129)
.L_1129:
        /*006c*/ 	.word	0x00000000
        /*0070*/ 	.short	0x0004
        /*0072*/ 	.short	0x0018
        /*0074*/ 	.byte	0x00, 0xf5, 0x21, 0x00


	//----- nvinfo : EIATTR_KPARAM_INFO
	.align		4
.L_1130:
        /*0078*/ 	.byte	0x04, 0x17
        /*007a*/ 	.short	(.L_1132 - .L_1131)
.L_1131:
        /*007c*/ 	.word	0x00000000
        /*0080*/ 	.short	0x0003
        /*0082*/ 	.short	0x0010
        /*0084*/ 	.byte	0x00, 0xf0, 0x11, 0x00


	//----- nvinfo : EIATTR_KPARAM_INFO
	.align		4
.L_1132:
        /*0088*/ 	.byte	0x04, 0x17
        /*008a*/ 	.short	(.L_1134 - .L_1133)
.L_1133:
        /*008c*/ 	.word	0x00000000
        /*0090*/ 	.short	0x0002
        /*0092*/ 	.short	0x0008
        /*0094*/ 	.byte	0x00, 0xf5, 0x21, 0x00


	//----- nvinfo : EIATTR_KPARAM_INFO
	.align		4
.L_1134:
        /*0098*/ 	.byte	0x04, 0x17
        /*009a*/ 	.short	(.L_1136 - .L_1135)
.L_1135:
        /*009c*/ 	.word	0x00000000
        /*00a0*/ 	.short	0x0001
        /*00a2*/ 	.short	0x0004
        /*00a4*/ 	.byte	0x00, 0xf0, 0x11, 0x00


	//----- nvinfo : EIATTR_KPARAM_INFO
	.align		4
.L_1136:
        /*00a8*/ 	.byte	0x04, 0x17
        /*00aa*/ 	.short	(.L_1138 - .L_1137)
.L_1137:
        /*00ac*/ 	.word	0x00000000
        /*00b0*/ 	.short	0x0000
        /*00b2*/ 	.short	0x0000
        /*00b4*/ 	.byte	0x00, 0xf0, 0x11, 0x00


	//----- nvinfo : EIATTR_SPARSE_MMA_MASK
	.align		4
.L_1138:
        /*00b8*/ 	.byte	0x03, 0x50
        /*00ba*/ 	.short	0x0000


	//----- nvinfo : EIATTR_MAXREG_COUNT
	.align		4
        /*00bc*/ 	.byte	0x03, 0x1b
        /*00be*/ 	.short	0x00ff


	//----- nvinfo : EIATTR_MERCURY_ISA_VERSION
	.align		4
        /*00c0*/ 	.byte	0x03, 0x5f
        /*00c2*/ 	.short	0x0101


	//----- nvinfo : EIATTR_INT_WARP_WIDE_INSTR_OFFSETS
	.align		4
        /*00c4*/ 	.byte	0x04, 0x31
        /*00c6*/ 	.short	(.L_1140 - .L_1139)


	//   ....[0]....
.L_1139:
        /*00c8*/ 	.word	0x00000470


	//   ....[1]....
        /*00cc*/ 	.word	0x000004e0


	//   ....[2]....
        /*00d0*/ 	.word	0x000006c0


	//   ....[3]....
        /*00d4*/ 	.word	0x00000730


	//----- nvinfo : EIATTR_VRC_CTA_INIT_COUNT
	.align		4
.L_1140:
        /*00d8*/ 	.byte	0x02, 0x4a
	.zero		1
	.zero		1


	//----- nvinfo : EIATTR_EXIT_INSTR_OFFSETS
	.align		4
        /*00dc*/ 	.byte	0x04, 0x1c
        /*00de*/ 	.short	(.L_1142 - .L_1141)


	//   ....[0]....
.L_1141:
        /*00e0*/ 	.word	0x00000070


	//   ....[1]....
        /*00e4*/ 	.word	0x000005e0


	//   ....[2]....
        /*00e8*/ 	.word	0x00000830


	//----- nvinfo : EIATTR_CRS_STACK_SIZE
	.align		4
.L_1142:
        /*00ec*/ 	.byte	0x04, 0x1e
        /*00ee*/ 	.short	(.L_1144 - .L_1143)
.L_1143:
        /*00f0*/ 	.word	0x00000000


	//----- nvinfo : EIATTR_CBANK_PARAM_SIZE
	.align		4
.L_1144:
        /*00f4*/ 	.byte	0x03, 0x19
        /*00f6*/ 	.short	0x0048


	//----- nvinfo : EIATTR_PARAM_CBANK
	.align		4
        /*00f8*/ 	.byte	0x04, 0x0a
        /*00fa*/ 	.short	(.L_1146 - .L_1145)
	.align		4
.L_1145:
        /*00fc*/ 	.word	index@(.nv.constant0._Z20createPartitionsFastIxEviiPKfiPiS2_S2_S1_PKiii)
        /*0100*/ 	.short	0x0380
        /*0102*/ 	.short	0x0048


	//----- nvinfo : EIATTR_SW_WAR
	.align		4
.L_1146:
        /*0104*/ 	.byte	0x04, 0x36
        /*0106*/ 	.short	(.L_1148 - .L_1147)
.L_1147:
        /*0108*/ 	.word	0x00000008
.L_1148:


//--------------------- .nv.info._Z23analyzeDataVarianceFastIxEvPKT_iiPfi --------------------------
	.section	.nv.info._Z23analyzeDataVarianceFastIxEvPKT_iiPfi,"",@"SHT_CUDA_INFO"
	.sectionflags	@""
	.align	4


	//----- nvinfo : EIATTR_CUDA_API_VERSION
	.align		4
        /*0000*/ 	.byte	0x04, 0x37
        /*0002*/ 	.short	(.L_1150 - .L_1149)
.L_1149:
        /*0004*/ 	.word	0x00000082


	//----- nvinfo : EIATTR_KPARAM_INFO
	.align		4
.L_1150:
        /*0008*/ 	.byte	0x04, 0x17
        /*000a*/ 	.short	(.L_1152 - .L_1151)
.L_1151:
        /*000c*/ 	.word	0x00000000
        /*0010*/ 	.short	0x0004
        /*0012*/ 	.short	0x0018
        /*0014*/ 	.byte	0x00, 0xf0, 0x11, 0x00


	//----- nvinfo : EIATTR_KPARAM_INFO
	.align		4
.L_1152:
        /*0018*/ 	.byte	0x04, 0x17
        /*001a*/ 	.short	(.L_1154 - .L_1153)
.L_1153:
        /*001c*/ 	.word	0x00000000
        /*0020*/ 	.short	0x0003
        /*0022*/ 	.short	0x0010
        /*0024*/ 	.byte	0x00, 0xf5, 0x21, 0x00


	//----- nvinfo : EIATTR_KPARAM_INFO
	.align		4
.L_1154:
        /*0028*/ 	.byte	0x04, 0x17
        /*002a*/ 	.short	(.L_1156 - .L_1155)
.L_1155:
        /*002c*/ 	.word	0x00000000
        /*0030*/ 	.short	0x0002
        /*0032*/ 	.short	0x000c
        /*0034*/ 	.byte	0x00, 0xf0, 0x11, 0x00


	//----- nvinfo : EIATTR_KPARAM_INFO
	.align		4
.L_1156:
        /*0038*/ 	.byte	0x04, 0x17
        /*003a*/ 	.short	(.L_1158 - .L_1157)
.L_1157:
        /*003c*/ 	.word	0x00000000
        /*0040*/ 	.short	0x0001
        /*0042*/ 	.short	0x0008
        /*0044*/ 	.byte	0x00, 0xf0, 0x11, 0x00


	//----- nvinfo : EIATTR_KPARAM_INFO
	.align		4
.L_1158:
        /*0048*/ 	.byte	0x04, 0x17
        /*004a*/ 	.short	(.L_1160 - .L_1159)
.L_1159:
        /*004c*/ 	.word	0x00000000
        /*0050*/ 	.short	0x0000
        /*0052*/ 	.short	0x0000
        /*0054*/ 	.byte	0x00, 0xf5, 0x21, 0x00


	//----- nvinfo : EIATTR_SPARSE_MMA_MASK
	.align		4
.L_1160:
        /*0058*/ 	.byte	0x03, 0x50
        /*005a*/ 	.short	0x0000


	//----- nvinfo : EIATTR_MAXREG_COUNT
	.align		4
        /*005c*/ 	.byte	0x03, 0x1b
        /*005e*/ 	.short	0x00ff


	//----- nvinfo : EIATTR_MERCURY_ISA_VERSION
	.align		4
        /*0060*/ 	.byte	0x03, 0x5f
        /*0062*/ 	.short	0x0101


	//----- nvinfo : EIATTR_COOP_GROUP_MASK_REGIDS
	.align		4
        /*0064*/ 	.byte	0x04, 0x29
        /*0066*/ 	.short	(.L_1162 - .L_1161)


	//   ....[0]....
.L_1161:
        /*0068*/ 	.word	0xffffffff


	//   ....[1]....
        /*006c*/ 	.word	0xffffffff


	//   ....[2]....
        /*0070*/ 	.word	0xffffffff


	//   ....[3]....
        /*0074*/ 	.word	0xffffffff


	//   ....[4]....
        /*0078*/ 	.word	0xffffffff


	//   ....[5]....
        /*007c*/ 	.word	0xffffffff


	//   ....[6]....
        /*0080*/ 	.word	0xffffffff


	//   ....[7]....
        /*0084*/ 	.word	0xffffffff


	//   ....[8]....
        /*0088*/ 	.word	0xffffffff


	//   ....[9]....
        /*008c*/ 	.word	0xffffffff


	//   ....[10]....
        /*0090*/ 	.word	0xffffffff


	//   ....[11]....
        /*0094*/ 	.word	0xffffffff


	//   ....[12]....
        /*0098*/ 	.word	0xffffffff


	//   ....[13]....
        /*009c*/ 	.word	0xffffffff


	//   ....[14]....
        /*00a0*/ 	.word	0xffffffff


	//   ....[15]....
        /*00a4*/ 	.word	0xffffffff


	//   ....[16]....
        /*00a8*/ 	.word	0xffffffff


	//   ....[17]....
        /*00ac*/ 	.word	0xffffffff


	//   ....[18]....
        /*00b0*/ 	.word	0xffffffff


	//   ....[19]....
        /*00b4*/ 	.word	0xffffffff


	//----- nvinfo : EIATTR_COOP_GROUP_INSTR_OFFSETS
	.align		4
.L_1162:
        /*00b8*/ 	.byte	0x04, 0x28
        /*00ba*/ 	.short	(.L_1164 - .L_1163)


	//   ....[0]....
.L_1163:
        /*00bc*/ 	.word	0x00000310


	//   ....[1]....
        /*00c0*/ 	.word	0x00000340


	//   ....[2]....
        /*00c4*/ 	.word	0x00000350


	//   ....[3]....
        /*00c8*/ 	.word	0x00000360


	//   ....[4]....
        /*00cc*/ 	.word	0x00000390


	//   ....[5]....
        /*00d0*/ 	.word	0x000003a0


	//   ....[6]....
        /*00d4*/ 	.word	0x000003b0


	//   ....[7]....
        /*00d8*/ 	.word	0x000003c0


	//   ....[8]....
        /*00dc*/ 	.word	0x000003e0


	//   ....[9]....
        /*00e0*/ 	.word	0x00000400


	//   ....[10]....
        /*00e4*/ 	.word	0x00000410


	//   ....[11]....
        /*00e8*/ 	.word	0x00000420


	//   ....[12]....
        /*00ec*/ 	.word	0x00000440


	//   ....[13]....
        /*00f0*/ 	.word	0x00000460


	//   ....[14]....
        /*00f4*/ 	.word	0x00000470


	//   ....[15]....
        /*00f8*/ 	.word	0x00000480


	//   ....[16]....
        /*00fc*/ 	.word	0x000004a0


	//   ....[17]....
        /*0100*/ 	.word	0x000004c0


	//   ....[18]....
        /*0104*/ 	.word	0x000004d0


	//   ....[19]....
        /*0108*/ 	.word	0x000004e0


	//----- nvinfo : EIATTR_VRC_CTA_INIT_COUNT
	.align		4
.L_1164:
        /*010c*/ 	.byte	0x02, 0x4a
	.zero		1
	.zero		1


	//----- nvinfo : EIATTR_EXIT_INSTR_OFFSETS
	.align		4
        /*0110*/ 	.byte	0x04, 0x1c
        /*0112*/ 	.short	(.L_1166 - .L_1165)


	//   ....[0]....
.L_1165:
        /*0114*/ 	.word	0x00000040


	//   ....[1]....
        /*0118*/ 	.word	0x000008d0


	//----- nvinfo : EIATTR_CRS_STACK_SIZE
	.align		4
.L_1166:
        /*011c*/ 	.byte	0x04, 0x1e
        /*011e*/ 	.short	(.L_1168 - .L_1167)
.L_1167:
        /*0120*/ 	.word	0x00000000


	//----- nvinfo : EIATTR_CBANK_PARAM_SIZE
	.align		4
.L_1168:
        /*0124*/ 	.byte	0x03, 0x19
        /*0126*/ 	.short	0x001c


	//----- nvinfo : EIATTR_PARAM_CBANK
	.align		4
        /*0128*/ 	.byte	0x04, 0x0a
        /*012a*/ 	.short	(.L_1170 - .L_1169)
	.align		4
.L_1169:
        /*012c*/ 	.word	index@(.nv.constant0._Z23analyzeDataVarianceFastIxEvPKT_iiPfi)
        /*0130*/ 	.short	0x0380
        /*0132*/ 	.short	0x001c


	//----- nvinfo : EIATTR_SW_WAR
	.align		4
.L_1170:
        /*0134*/ 	.byte	0x04, 0x36
        /*0136*/ 	.short	(.L_1172 - .L_1171)
.L_1171:
        /*0138*/ 	.word	0x00000008
.L_1172:


//--------------------- .nv.info._Z21unpackAllDeltasKernelIlEvPKiS1_S1_S1_PKlPKjPxii --------------------------
	.section	.nv.info._Z21unpackAllDeltasKernelIlEvPKiS1_S1_S1_PKlPKjPxii,"",@"SHT_CUDA_INFO"
	.sectionflags	@""
	.align	4


	//----- nvinfo : EIATTR_CUDA_API_VERSION
	.align		4
        /*0000*/ 	.byte	0x04, 0x37
        /*0002*/ 	.short	(.L_1174 - .L_1173)
.L_1173:
        /*0004*/ 	.word	0x00000082


	//----- nvinfo : EIATTR_KPARAM_INFO
	.align		4
.L_1174:
        /*0008*/ 	.byte	0x04, 0x17
        /*000a*/ 	.short	(.L_1176 - .L_1175)
.L_1175:
        /*000c*/ 	.word	0x00000000
        /*0010*/ 	.short	0x0008
        /*0012*/ 	.short	0x003c
        /*0014*/ 	.byte	0x00, 0xf0, 0x11, 0x00


	//----- nvinfo : EIATTR_KPARAM_INFO
	.align		4
.L_1176:
        /*0018*/ 	.byte	0x04, 0x17
        /*001a*/ 	.short	(.L_1178 - .L_1177)
.L_1177:
        /*001c*/ 	.word	0x00000000
        /*0020*/ 	.short	0x0007
        /*0022*/ 	.short	0x0038
        /*0024*/ 	.byte	0x00, 0xf0, 0x11, 0x00


	//----- nvinfo : EIATTR_KPARAM_INFO
	.align		4
.L_1178:
        /*0028*/ 	.byte	0x04, 0x17
        /*002a*/ 	.short	(.L_1180 - .L_1179)
.L_1179:
        /*002c*/ 	.word	0x00000000
        /*0030*/ 	.short	0x0006
        /*0032*/ 	.short	0x0030
        /*0034*/ 	.byte	0x00, 0xf5, 0x21, 0x00


	//----- nvinfo : EIATTR_KPARAM_INFO
	.align		4
.L_1180:
        /*0038*/ 	.byte	0x04, 0x17
        /*003a*/ 	.short	(.L_1182 - .L_1181)
.L_1181:
        /*003c*/ 	.word	0x00000000
        /*0040*/ 	.short	0x0005
        /*0042*/ 	.short	0x0028
        /*0044*/ 	.byte	0x00, 0xf5, 0x21, 0x00


	//----- nvinfo : EIATTR_KPARAM_INFO
	.align		4
.L_1182:
        /*0048*/ 	.byte	0x04, 0x17
        /*004a*/ 	.short	(.L_1184 - .L_1183)
.L_1183:
        /*004c*/ 	.word	0x00000000
        /*0050*/ 	.short	0x0004
        /*0052*/ 	.short	0x0020
        /*0054*/ 	.byte	0x00, 0xf5, 0x21, 0x00


	//----- nvinfo : EIATTR_KPARAM_INFO
	.align		4
.L_1184:
        /*0058*/ 	.byte	0x04, 0x17
        /*005a*/ 	.short	(.L_1186 - .L_1185)
.L_1185:
        /*005c*/ 	.word	0x00000000
        /*0060*/ 	.short	0x0003
        /*0062*/ 	.short	0x0018
        /*0064*/ 	.byte	0x00, 0xf5, 0x21, 0x00


	//----- nvinfo : EIATTR_KPARAM_INFO
	.align		4
.L_1186:
        /*0068*/ 	.byte	0x04, 0x17
        /*006a*/ 	.short	(.L_1188 - .L_1187)
.L_1187:
        /*006c*/ 	.word	0x00000000
        /*0070*/ 	.short	0x0002
        /*0072*/ 	.short	0x0010
        /*0074*/ 	.byte	0x00, 0xf5, 0x21, 0x00


	//----- nvinfo : EIATTR_KPARAM_INFO
	.align		4
.L_1188:
        /*0078*/ 	.byte	0x04, 0x17
        /*007a*/ 	.short	(.L_1190 - .L_1189)
.L_1189:
        /*007c*/ 	.word	0x00000000
        /*0080*/ 	.short	0x0001
        /*0082*/ 	.short	0x0008
        /*0084*/ 	.byte	0x00, 0xf5, 0x21, 0x00


	//----- nvinfo : EIATTR_KPARAM_INFO
	.align		4
.L_1190:
        /*0088*/ 	.byte	0x04, 0x17
        /*008a*/ 	.short	(.L_1192 - .L_1191)
.L_1191:
        /*008c*/ 	.word	0x00000000
        /*0090*/ 	.short	0x0000
        /*0092*/ 	.short	0x0000
        /*0094*/ 	.byte	0x00, 0xf5, 0x21, 0x00


	//----- nvinfo : EIATTR_SPARSE_MMA_MASK
	.align		4
.L_1192:
        /*0098*/ 	.byte	0x03, 0x50
        /*009a*/ 	.short	0x0000


	//----- nvinfo : EIATTR_MAXREG_COUNT
	.align		4
        /*009c*/ 	.byte	0x03, 0x1b
        /*009e*/ 	.short	0x00ff


	//----- nvinfo : EIATTR_MERCURY_ISA_VERSION
	.align		4
        /*00a0*/ 	.byte	0x03, 0x5f
        /*00a2*/ 	.short	0x0101


	//----- nvinfo : EIATTR_VRC_CTA_INIT_COUNT
	.align		4
        /*00a4*/ 	.byte	0x02, 0x4a
	.zero		1
	.zero		1


	//----- nvinfo : EIATTR_EXIT_INSTR_OFFSETS
	.align		4
        /*00a8*/ 	.byte	0x04, 0x1c
        /*00aa*/ 	.short	(.L_1194 - .L_1193)


	//   ....[0]....
.L_1193:
        /*00ac*/ 	.word	0x00000070


	//   ....[1]....
        /*00b0*/ 	.word	0x00001020


	//----- nvinfo : EIATTR_CRS_STACK_SIZE
	.align		4
.L_1194:
        /*00b4*/ 	.byte	0x04, 0x1e
        /*00b6*/ 	.short	(.L_1196 - .L_1195)
.L_1195:
        /*00b8*/ 	.word	0x00000000


	//----- nvinfo : EIATTR_CBANK_PARAM_SIZE
	.align		4
.L_1196:
        /*00bc*/ 	.byte	0x03, 0x19
        /*00be*/ 	.short	0x0040


	//----- nvinfo : EIATTR_PARAM_CBANK
	.align		4
        /*00c0*/ 	.byte	0x04, 0x0a
        /*00c2*/ 	.short	(.L_1198 - .L_1197)
	.align		4
.L_1197:
        /*00c4*/ 	.word	index@(.nv.constant0._Z21unpackAllDeltasKernelIlEvPKiS1_S1_S1_PKlPKjPxii)
        /*00c8*/ 	.short	0x0380
        /*00ca*/ 	.short	0x0040


	//----- nvinfo : EIATTR_SW_WAR
	.align		4
.L_1198:
        /*00cc*/ 	.byte	0x04, 0x36
        /*00ce*/ 	.short	(.L_1200 - .L_1199)
.L_1199:
        /*00d0*/ 	.word	0x00000008
.L_1200:


//--------------------- .nv.info._Z40decompressFullFile_OnTheFly_Optimized_V2IlEvPK14CompressedDataIT_EPS1_i --------------------------
	.section	.nv.info._Z40decompressFullFile_OnTheFly_Optimized_V2IlEvPK14CompressedDataIT_EPS1_i,"",@"SHT_CUDA_INFO"
	.sectionflags	@""
	.align	4


	//----- nvinfo : EIATTR_CUDA_API_VERSION
	.align		4
        /*0000*/ 	.byte	0x04, 0x37
        /*0002*/ 	.short	(.L_1202 - .L_1201)
.L_1201:
        /*0004*/ 	.word	0x00000082


	//----- nvinfo : EIATTR_KPARAM_INFO
	.align		4
.L_1202:
        /*0008*/ 	.byte	0x04, 0x17
        /*000a*/ 	.short	(.L_1204 - .L_1203)
.L_1203:
        /*000c*/ 	.word	0x00000000
        /*0010*/ 	.short	0x0002
        /*0012*/ 	.short	0x0010
        /*0014*/ 	.byte	0x00, 0xf0, 0x11, 0x00


	//----- nvinfo : EIATTR_KPARAM_INFO
	.align		4
.L_1204:
        /*0018*/ 	.byte	0x04, 0x17
        /*001a*/ 	.short	(.L_1206 - .L_1205)
.L_1205:
        /*001c*/ 	.word	0x00000000
        /*0020*/ 	.short	0x0001
        /*0022*/ 	.short	0x0008
        /*0024*/ 	.byte	0x00, 0xf5, 0x21, 0x00


	//----- nvinfo : EIATTR_KPARAM_INFO
	.align		4
.L_1206:
        /*0028*/ 	.byte	0x04, 0x17
        /*002a*/ 	.short	(.L_1208 - .L_1207)
.L_1207:
        /*002c*/ 	.word	0x00000000
        /*0030*/ 	.short	0x0000
        /*0032*/ 	.short	0x0000
        /*0034*/ 	.byte	0x00, 0xf5, 0x21, 0x00


	//----- nvinfo : EIATTR_SPARSE_MMA_MASK
	.align		4
.L_1208:
        /*0038*/ 	.byte	0x03, 0x50
        /*003a*/ 	.short	0x0000


	//----- nvinfo : EIATTR_MAXREG_COUNT
	.align		4
        /*003c*/ 	.byte	0x03, 0x1b
        /*003e*/ 	.short	0x00ff


	//----- nvinfo : EIATTR_NUM_BARRIERS
	.align		4
        /*0040*/ 	.byte	0x02, 0x4c
        /*0042*/ 	.byte	0x01
	.zero		1


	//----- nvinfo : EIATTR_MERCURY_ISA_VERSION
	.align		4
        /*0044*/ 	.byte	0x03, 0x5f
        /*0046*/ 	.short	0x0101


	//----- nvinfo : EIATTR_UNUSED_LOAD_BYTE_OFFSET
	.align		4
        /*0048*/ 	.byte	0x04, 0x44
        /*004a*/ 	.short	(.L_1210 - .L_1209)


	//   ....[0]....
.L_1209:
        /*004c*/ 	.word	0x00000380
        /*0050*/ 	.word	0x00000fff


	//----- nvinfo : EIATTR_VRC_CTA_INIT_COUNT
	.align		4
.L_1210:
        /*0054*/ 	.byte	0x02, 0x4a
	.zero		1
	.zero		1


	//----- nvinfo : EIATTR_EXIT_INSTR_OFFSETS
	.align		4
        /*0058*/ 	.byte	0x04, 0x1c
        /*005a*/ 	.short	(.L_1212 - .L_1211)


	//   ....[0]....
.L_1211:
        /*005c*/ 	.word	0x00000060


	//   ....[1]....
        /*0060*/ 	.word	0x00000310


	//   ....[2]....
        /*0064*/ 	.word	0x00001080


	//----- nvinfo : EIATTR_CRS_STACK_SIZE
	.align		4
.L_1212:
        /*0068*/ 	.byte	0x04, 0x1e
        /*006a*/ 	.short	(.L_1214 - .L_1213)
.L_1213:
        /*006c*/ 	.word	0x00000000


	//----- nvinfo : EIATTR_CBANK_PARAM_SIZE
	.align		4
.L_1214:
        /*0070*/ 	.byte	0x03, 0x19
        /*0072*/ 	.short	0x0014


	//----- nvinfo : EIATTR_PARAM_CBANK
	.align		4
        /*0074*/ 	.byte	0x04, 0x0a
        /*0076*/ 	.short	(.L_1216 - .L_1215)
	.align		4
.L_1215:
        /*0078*/ 	.word	index@(.nv.constant0._Z40decompressFullFile_OnTheFly_Optimized_V2IlEvPK14CompressedDataIT_EPS1_i)
        /*007c*/ 	.short	0x0380
        /*007e*/ 	.short	0x0014


	//----- nvinfo : EIATTR_SW_WAR
	.align		4
.L_1216:
        /*0080*/ 	.byte	0x04, 0x36
        /*0082*/ 	.short	(.L_1218 - .L_1217)
.L_1217:
        /*0084*/ 	.word	0x00000008
.L_1218:


//--------------------- .nv.info._Z25packDeltasKernelOptimizedIlEvPKT_PKiS4_S4_PKdS4_PKliPj --------------------------
	.section	.nv.info._Z25packDeltasKernelOptimizedIlEvPKT_PKiS4_S4_PKdS4_PKliPj,"",@"SHT_CUDA_INFO"
	.sectionflags	@""
	.align	4


	//----- nvinfo : EIATTR_CUDA_API_VERSION
	.align		4
        /*0000*/ 	.byte	0x04, 0x37
        /*0002*/ 	.short	(.L_1220 - .L_1219)
.L_1219:
        /*0004*/ 	.word	0x00000082


	//----- nvinfo : EIATTR_KPARAM_INFO
	.align		4
.L_1220:
        /*0008*/ 	.byte	0x04, 0x17
        /*000a*/ 	.short	(.L_1222 - .L_1221)
.L_1221:
        /*000c*/ 	.word	0x00000000
        /*0010*/ 	.short	0x0008
        /*0012*/ 	.short	0x0040
        /*0014*/ 	.byte	0x00, 0xf5, 0x21, 0x00


	//----- nvinfo : EIATTR_KPARAM_INFO
	.align		4
.L_1222:
        /*0018*/ 	.byte	0x04, 0x17
        /*001a*/ 	.short	(.L_1224 - .L_1223)
.L_1223:
        /*001c*/ 	.word	0x00000000
        /*0020*/ 	.short	0x0007
        /*0022*/ 	.short	0x0038
        /*0024*/ 	.byte	0x00, 0xf0, 0x11, 0x00


	//----- nvinfo : EIATTR_KPARAM_INFO
	.align		4
.L_1224:
        /*0028*/ 	.byte	0x04, 0x17
        /*002a*/ 	.short	(.L_1226 - .L_1225)
.L_1225:
        /*002c*/ 	.word	0x00000000
        /*0030*/ 	.short	0x0006
        /*0032*/ 	.short	0x0030
        /*0034*/ 	.byte	0x00, 0xf5, 0x21, 0x00


	//----- nvinfo : EIATTR_KPARAM_INFO
	.align		4
.L_1226:
        /*0038*/ 	.byte	0x04, 0x17
        /*003a*/ 	.short	(.L_1228 - .L_1227)
.L_1227:
        /*003c*/ 	.word	0x00000000
        /*0040*/ 	.short	0x0005
        /*0042*/ 	.short	0x0028
        /*0044*/ 	.byte	0x00, 0xf5, 0x21, 0x00


	//----- nvinfo : EIATTR_KPARAM_INFO
	.align		4
.L_1228:
        /*0048*/ 	.byte	0x04, 0x17
        /*004a*/ 	.short	(.L_1230 - .L_1229)
.L_1229:
        /*004c*/ 	.word	0x00000000
        /*0050*/ 	.short	0x0004
        /*0052*/ 	.short	0x0020
        /*0054*/ 	.byte	0x00, 0xf5, 0x21, 0x00


	//----- nvinfo : EIATTR_KPARAM_INFO
	.align		4
.L_1230:
        /*0058*/ 	.byte	0x04, 0x17
        /*005a*/ 	.short	(.L_1232 - .L_1231)
.L_1231:
        /*005c*/ 	.word	0x00000000
        /*0060*/ 	.short	0x0003
        /*0062*/ 	.short	0x0018
        /*0064*/ 	.byte	0x00, 0xf5, 0x21, 0x00


	//----- nvinfo : EIATTR_KPARAM_INFO
	.align		4
.L_1232:
        /*0068*/ 	.byte	0x04, 0x17
        /*006a*/ 	.short	(.L_1234 - .L_1233)
.L_1233:
        /*006c*/ 	.word	0x00000000
        /*0070*/ 	.short	0x0002
        /*0072*/ 	.short	0x0010
        /*0074*/ 	.byte	0x00, 0xf5, 0x21, 0x00


	//----- nvinfo : EIATTR_KPARAM_INFO
	.align		4
.L_1234:
        /*0078*/ 	.byte	0x04, 0x17
        /*007a*/ 	.short	(.L_1236 - .L_1235)
.L_1235:
        /*007c*/ 	.word	0x00000000
        /*0080*/ 	.short	0x0001
        /*0082*/ 	.short	0x0008
        /*0084*/ 	.byte	0x00, 0xf5, 0x21, 0x00


	//----- nvinfo : EIATTR_KPARAM_INFO
	.align		4
.L_1236:
        /*0088*/ 	.byte	0x04, 0x17
        /*008a*/ 	.short	(.L_1238 - .L_1237)
.L_1237:
        /*008c*/ 	.word	0x00000000
        /*0090*/ 	.short	0x0000
        /*0092*/ 	.short	0x0000
        /*0094*/ 	.byte	0x00, 0xf5, 0x21, 0x00


	//----- nvinfo : EIATTR_SPARSE_MMA_MASK
	.align		4
.L_1238:
        /*0098*/ 	.byte	0x03, 0x50
        /*009a*/ 	.short	0x0000


	//----- nvinfo : EIATTR_MAXREG_COUNT
	.align		4
        /*009c*/ 	.byte	0x03, 0x1b
        /*009e*/ 	.short	0x00ff


	//----- nvinfo : EIATTR_MERCURY_ISA_VERSION
	.align		4
        /*00a0*/ 	.byte	0x03, 0x5f
        /*00a2*/ 	.short	0x0101


	//----- nvinfo : EIATTR_VRC_CTA_INIT_COUNT
	.align		4
        /*00a4*/ 	.byte	0x02, 0x4a
	.zero		1
	.zero		1


	//----- nvinfo : EIATTR_EXIT_INSTR_OFFSETS
	.align		4
        /*00a8*/ 	.byte	0x04, 0x1c
        /*00aa*/ 	.short	(.L_1240 - .L_1239)


	//   ....[0]....
.L_1239:
        /*00ac*/ 	.word	0x00000070


	//   ....[1]....
        /*00b0*/ 	.word	0x000000e0


	//   ....[2]....
        /*00b4*/ 	.word	0x00000d70


	//----- nvinfo : EIATTR_CRS_STACK_SIZE
	.align		4
.L_1240:
        /*00b8*/ 	.byte	0x04, 0x1e
        /*00ba*/ 	.short	(.L_1242 - .L_1241)
.L_1241:
        /*00bc*/ 	.word	0x00000000


	//----- nvinfo : EIATTR_CBANK_PARAM_SIZE
	.align		4
.L_1242:
        /*00c0*/ 	.byte	0x03, 0x19
        /*00c2*/ 	.short	0x0048


	//----- nvinfo : EIATTR_PARAM_CBANK
	.align		4
        /*00c4*/ 	.byte	0x04, 0x0a
        /*00c6*/ 	.short	(.L_1244 - .L_1243)
	.align		4
.L_1243:
        /*00c8*/ 	.word	index@(.nv.constant0._Z25packDeltasKernelOptimizedIlEvPKT_PKiS4_S4_PKdS4_PKliPj)
        /*00cc*/ 	.short	0x0380
        /*00ce*/ 	.short	0x0048


	//----- nvinfo : EIATTR_SW_WAR
	.align		4
.L_1244:
        /*00d0*/ 	.byte	0x04, 0x36
        /*00d2*/ 	.short	(.L_1246 - .L_1245)
.L_1245:
        /*00d4*/ 	.word	0x00000008
.L_1246:


//--------------------- .nv.info._Z24wprocessPartitionsKernelIlEvPKT_PiS3_S3_PdS3_PxiPl --------------------------
	.section	.nv.info._Z24wprocessPartitionsKernelIlEvPKT_PiS3_S3_PdS3_PxiPl,"",@"SHT_CUDA_INFO"
	.sectionflags	@""
	.align	4


	//----- nvinfo : EIATTR_CUDA_API_VERSION
	.align		4
        /*0000*/ 	.byte	0x04, 0x37
        /*0002*/ 	.short	(.L_1248 - .L_1247)
.L_1247:
        /*0004*/ 	.word	0x00000082


	//----- nvinfo : EIATTR_KPARAM_INFO
	.align		4
.L_1248:
        /*0008*/ 	.byte	0x04, 0x17
        /*000a*/ 	.short	(.L_1250 - .L_1249)
.L_1249:
        /*000c*/ 	.word	0x00000000
        /*0010*/ 	.short	0x0008
        /*0012*/ 	.short	0x0040
        /*0014*/ 	.byte	0x00, 0xf5, 0x21, 0x00


	//----- nvinfo : EIATTR_KPARAM_INFO
	.align		4
.L_1250:
        /*0018*/ 	.byte	0x04, 0x17
        /*001a*/ 	.short	(.L_1252 - .L_1251)
.L_1251:
        /*001c*/ 	.word	0x00000000
        /*0020*/ 	.short	0x0007
        /*0022*/ 	.short	0x0038
        /*0024*/ 	.byte	0x00, 0xf0, 0x11, 0x00


	//----- nvinfo : EIATTR_KPARAM_INFO
	.align		4
.L_1252:
        /*0028*/ 	.byte	0x04, 0x17
        /*002a*/ 	.short	(.L_1254 - .L_1253)
.L_1253:
        /*002c*/ 	.word	0x00000000
        /*0030*/ 	.short	0x0006
        /*0032*/ 	.short	0x0030
        /*0034*/ 	.byte	0x00, 0xf5, 0x21, 0x00


	//----- nvinfo : EIATTR_KPARAM_INFO
	.align		4
.L_1254:
        /*0038*/ 	.byte	0x04, 0x17
        /*003a*/ 	.short	(.L_1256 - .L_1255)
.L_1255:
        /*003c*/ 	.word	0x00000000
        /*0040*/ 	.short	0x0005
        /*0042*/ 	.short	0x0028
        /*0044*/ 	.byte	0x00, 0xf5, 0x21, 0x00


	//----- nvinfo : EIATTR_KPARAM_INFO
	.align		4
.L_1256:
        /*0048*/ 	.byte	0x04, 0x17
        /*004a*/ 	.short	(.L_1258 - .L_1257)
.L_1257:
        /*004c*/ 	.word	0x00000000
        /*0050*/ 	.short	0x0004
        /*0052*/ 	.short	0x0020
        /*0054*/ 	.byte	0x00, 0xf5, 0x21, 0x00


	//----- nvinfo : EIATTR_KPARAM_INFO
	.align		4
.L_1258:
        /*0058*/ 	.byte	0x04, 0x17
        /*005a*/ 	.short	(.L_1260 - .L_1259)
.L_1259:
        /*005c*/ 	.word	0x00000000
        /*0060*/ 	.short	0x0003
        /*0062*/ 	.short	0x0018
        /*0064*/ 	.byte	0x00, 0xf5, 0x21, 0x00


	//----- nvinfo : EIATTR_KPARAM_INFO
	.align		4
.L_1260:
        /*0068*/ 	.byte	0x04, 0x17
        /*006a*/ 	.short	(.L_1262 - .L_1261)
.L_1261:
        /*006c*/ 	.word	0x00000000
        /*0070*/ 	.short	0x0002
        /*0072*/ 	.short	0x0010
        /*0074*/ 	.byte	0x00, 0xf5, 0x21, 0x00


	//----- nvinfo : EIATTR_KPARAM_INFO
	.align		4
.L_1262:
        /*0078*/ 	.byte	0x04, 0x17
        /*007a*/ 	.short	(.L_1264 - .L_1263)
.L_1263:
        /*007c*/ 	.word	0x00000000
        /*0080*/ 	.short	0x0001
        /*0082*/ 	.short	0x0008
        /*0084*/ 	.byte	0x00, 0xf5, 0x21, 0x00


	//----- nvinfo : EIATTR_KPARAM_INFO
	.align		4
.L_1264:
        /*0088*/ 	.byte	0x04, 0x17
        /*008a*/ 	.short	(.L_1266 - .L_1265)
.L_1265:
        /*008c*/ 	.word	0x00000000
        /*0090*/ 	.short	0x0000
        /*0092*/ 	.short	0x0000
        /*0094*/ 	.byte	0x00, 0xf5, 0x21, 0x00


	//----- nvinfo : EIATTR_SPARSE_MMA_MASK
	.align		4
.L_1266:
        /*0098*/ 	.byte	0x03, 0x50
        /*009a*/ 	.short	0x0000


	//----- nvinfo : EIATTR_MAXREG_COUNT
	.align		4
        /*009c*/ 	.byte	0x03, 0x1b
        /*009e*/ 	.short	0x00ff


	//----- nvinfo : EIATTR_NUM_BARRIERS
	.align		4
        /*00a0*/ 	.byte	0x02, 0x4c
        /*00a2*/ 	.byte	0x01
	.zero		1


	//----- nvinfo : EIATTR_MERCURY_ISA_VERSION
	.align		4
        /*00a4*/ 	.byte	0x03, 0x5f
        /*00a6*/ 	.short	0x0101


	//----- nvinfo : EIATTR_VRC_CTA_INIT_COUNT
	.align		4
        /*00a8*/ 	.byte	0x02, 0x4a
	.zero		1
	.zero		1


	//----- nvinfo : EIATTR_EXIT_INSTR_OFFSETS
	.align		4
        /*00ac*/ 	.byte	0x04, 0x1c
        /*00ae*/ 	.short	(.L_1268 - .L_1267)


	//   ....[0]....
.L_1267:
        /*00b0*/ 	.word	0x00000050


	//   ....[1]....
        /*00b4*/ 	.word	0x00000160


	//   ....[2]....
        /*00b8*/ 	.word	0x000013d0


	//   ....[3]....
        /*00bc*/ 	.word	0x00001500


	//   ....[4]....
        /*00c0*/ 	.word	0x000015a0


	//----- nvinfo : EIATTR_CRS_STACK_SIZE
	.align		4
.L_1268:
        /*00c4*/ 	.byte	0x04, 0x1e
        /*00c6*/ 	.short	(.L_1270 - .L_1269)
.L_1269:
        /*00c8*/ 	.word	0x00000000


	//----- nvinfo : EIATTR_CBANK_PARAM_SIZE
	.align		4
.L_1270:
        /*00cc*/ 	.byte	0x03, 0x19
        /*00ce*/ 	.short	0x0048


	//----- nvinfo : EIATTR_PARAM_CBANK
	.align		4
        /*00d0*/ 	.byte	0x04, 0x0a
        /*00d2*/ 	.short	(.L_1272 - .L_1271)
	.align		4
.L_1271:
        /*00d4*/ 	.word	index@(.nv.constant0._Z24wprocessPartitionsKernelIlEvPKT_PiS3_S3_PdS3_PxiPl)
        /*00d8*/ 	.short	0x0380
        /*00da*/ 	.short	0x0048


	//----- nvinfo : EIATTR_SW_WAR
	.align		4
.L_1272:
        /*00dc*/ 	.byte	0x04, 0x36
        /*00de*/ 	.short	(.L_1274 - .L_1273)
.L_1273:
        /*00e0*/ 	.word	0x00000008
.L_1274:


//--------------------- .nv.info._Z30fitPartitionsBatched_OptimizedIlEvPKT_PKiS4_PiPdS6_S5_PxS6_i --------------------------
	.section	.nv.info._Z30fitPartitionsBatched_OptimizedIlEvPKT_PKiS4_PiPdS6_S5_PxS6_i,"",@"SHT_CUDA_INFO"
	.sectionflags	@""
	.align	4


	//----- nvinfo : EIATTR_CUDA_API_VERSION
	.align		4
        /*0000*/ 	.byte	0x04, 0x37
        /*0002*/ 	.short	(.L_1276 - .L_1275)
.L_1275:
        /*0004*/ 	.word	0x00000082


	//----- nvinfo : EIATTR_KPARAM_INFO
	.align		4
.L_1276:
        /*0008*/ 	.byte	0x04, 0x17
        /*000a*/ 	.short	(.L_1278 - .L_1277)
.L_1277:
        /*000c*/ 	.word	0x00000000
        /*0010*/ 	.short	0x0009
        /*0012*/ 	.short	0x0048
        /*0014*/ 	.byte	0x00, 0xf0, 0x11, 0x00


	//----- nvinfo : EIATTR_KPARAM_INFO
	.align		4
.L_1278:
        /*0018*/ 	.byte	0x04, 0x17
        /*001a*/ 	.short	(.L_1280 - .L_1279)
.L_1279:
        /*001c*/ 	.word	0x00000000
        /*0020*/ 	.short	0x0008
        /*0022*/ 	.short	0x0040
        /*0024*/ 	.byte	0x00, 0xf5, 0x21, 0x00


	//----- nvinfo : EIATTR_KPARAM_INFO
	.align		4
.L_1280:
        /*0028*/ 	.byte	0x04, 0x17
        /*002a*/ 	.short	(.L_1282 - .L_1281)
.L_1281:
        /*002c*/ 	.word	0x00000000
        /*0030*/ 	.short	0x0007
        /*0032*/ 	.short	0x0038
        /*0034*/ 	.byte	0x00, 0xf5, 0x21, 0x00


	//----- nvinfo : EIATTR_KPARAM_INFO
	.align		4
.L_1282:
        /*0038*/ 	.byte	0x04, 0x17
        /*003a*/ 	.short	(.L_1284 - .L_1283)
.L_1283:
        /*003c*/ 	.word	0x00000000
        /*0040*/ 	.short	0x0006
        /*0042*/ 	.short	0x0030
        /*0044*/ 	.byte	0x00, 0xf5, 0x21, 0x00


	//----- nvinfo : EIATTR_KPARAM_INFO
	.align		4
.L_1284:
        /*0048*/ 	.byte	0x04, 0x17
        /*004a*/ 	.short	(.L_1286 - .L_1285)
.L_1285:
        /*004c*/ 	.word	0x00000000
        /*0050*/ 	.short	0x0005
        /*0052*/ 	.short	0x0028
        /*0054*/ 	.byte	0x00, 0xf5, 0x21, 0x00


	//----- nvinfo : EIATTR_KPARAM_INFO
	.align		4
.L_1286:
        /*0058*/ 	.byte	0x04, 0x17
        /*005a*/ 	.short	(.L_1288 - .L_1287)
.L_1287:
        /*005c*/ 	.word	0x00000000
        /*0060*/ 	.short	0x0004
        /*0062*/ 	.short	0x0020
        /*0064*/ 	.byte	0x00, 0xf5, 0x21, 0x00


	//----- nvinfo : EIATTR_KPARAM_INFO
	.align		4
.L_1288:
        /*0068*/ 	.byte	0x04, 0x17
        /*006a*/ 	.short	(.L_1290 - .L_1289)
.L_1289:
        /*006c*/ 	.word	0x00000000
        /*0070*/ 	.short	0x0003
        /*0072*/ 	.short	0x0018
        /*0074*/ 	.byte	0x00, 0xf5, 0x21, 0x00


	//----- nvinfo : EIATTR_KPARAM_INFO
	.align		4
.L_1290:
        /*0078*/ 	.byte	0x04, 0x17
        /*007a*/ 	.short	(.L_1292 - .L_1291)
.L_1291:
        /*007c*/ 	.word	0x00000000
        /*0080*/ 	.short	0x0002
        /*0082*/ 	.short	0x0010
        /*0084*/ 	.byte	0x00, 0xf5, 0x21, 0x00


	//----- nvinfo : EIATTR_KPARAM_INFO
	.align		4
.L_1292:
        /*0088*/ 	.byte	0x04, 0x17
        /*008a*/ 	.short	(.L_1294 - .L_1293)
.L_1293:
        /*008c*/ 	.word	0x00000000
        /*0090*/ 	.short	0x0001
        /*0092*/ 	.short	0x0008
        /*0094*/ 	.byte	0x00, 0xf5, 0x21, 0x00


	//----- nvinfo : EIATTR_KPARAM_INFO
	.align		4
.L_1294:
        /*0098*/ 	.byte	0x04, 0x17
        /*009a*/ 	.short	(.L_1296 - .L_1295)
.L_1295:
        /*009c*/ 	.word	0x00000000
        /*00a0*/ 	.short	0x0000
        /*00a2*/ 	.short	0x0000
        /*00a4*/ 	.byte	0x00, 0xf5, 0x21, 0x00


	//----- nvinfo : EIATTR_SPARSE_MMA_MASK
	.align		4
.L_1296:
        /*00a8*/ 	.byte	0x03, 0x50
        /*00aa*/ 	.short	0x0000


	//----- nvinfo : EIATTR_MAXREG_COUNT
	.align		4
        /*00ac*/ 	.byte	0x03, 0x1b
        /*00ae*/ 	.short	0x00ff


	//----- nvinfo : EIATTR_NUM_BARRIERS
	.align		4
        /*00b0*/ 	.byte	0x02, 0x4c
        /*00b2*/ 	.byte	0x01
	.zero		1


	//----- nvinfo : EIATTR_MERCURY_ISA_VERSION
	.align		4
        /*00b4*/ 	.byte	0x03, 0x5f
        /*00b6*/ 	.short	0x0101


	//----- nvinfo : EIATTR_COOP_GROUP_MASK_REGIDS
	.align		4
        /*00b8*/ 	.byte	0x04, 0x29
        /*00ba*/ 	.short	(.L_1298 - .L_1297)


	//   ....[0]....
.L_1297:
        /*00bc*/ 	.word	0xffffffff


	//   ....[1]....
        /*00c0*/ 	.word	0xffffffff


	//   ....[2]....
        /*00c4*/ 	.word	0xffffffff


	//   ....[3]....
        /*00c8*/ 	.word	0xffffffff


	//   ....[4]....
        /*00cc*/ 	.word	0xffffffff


	//   ....[5]....
        /*00d0*/ 	.word	0xffffffff


	//   ....[6]....
        /*00d4*/ 	.word	0xffffffff


	//   ....[7]....
        /*00d8*/ 	.word	0xffffffff


	//   ....[8]....
        /*00dc*/ 	.word	0xffffffff


	//   ....[9]....
        /*00e0*/ 	.word	0xffffffff


	//   ....[10]....
        /*00e4*/ 	.word	0xffffffff


	//   ....[11]....
        /*00e8*/ 	.word	0xffffffff


	//   ....[12]....
        /*00ec*/ 	.word	0xffffffff


	//   ....[13]....
        /*00f0*/ 	.word	0xffffffff


	//   ....[14]....
        /*00f4*/ 	.word	0xffffffff


	//   ....[15]....
        /*00f8*/ 	.word	0xffffffff


	//   ....[16]....
        /*00fc*/ 	.word	0xffffffff


	//   ....[17]....
        /*0100*/ 	.word	0xffffffff


	//   ....[18]....
        /*0104*/ 	.word	0xffffffff


	//   ....[19]....
        /*0108*/ 	.word	0xffffffff


	//   ....[20]....
        /*010c*/ 	.word	0xffffffff


	//   ....[21]....
        /*0110*/ 	.word	0xffffffff


	//   ....[22]....
        /*0114*/ 	.word	0xffffffff


	//   ....[23]....
        /*0118*/ 	.word	0xffffffff


	//   ....[24]....
        /*011c*/ 	.word	0xffffffff


	//   ....[25]....
        /*0120*/ 	.word	0xffffffff


	//   ....[26]....
        /*0124*/ 	.word	0xffffffff


	//   ....[27]....
        /*0128*/ 	.word	0xffffffff


	//   ....[28]....
        /*012c*/ 	.word	0xffffffff


	//   ....[29]....
        /*0130*/ 	.word	0xffffffff


	//   ....[30]....
        /*0134*/ 	.word	0xffffffff


	//   ....[31]....
        /*0138*/ 	.word	0xffffffff


	//   ....[32]....
        /*013c*/ 	.word	0xffffffff


	//   ....[33]....
        /*0140*/ 	.word	0xffffffff


	//   ....[34]....
        /*0144*/ 	.word	0xffffffff


	//   ....[35]....
        /*0148*/ 	.word	0xffffffff


	//   ....[36]....
        /*014c*/ 	.word	0xffffffff


	//   ....[37]....
        /*0150*/ 	.word	0xffffffff


	//   ....[38]....
        /*0154*/ 	.word	0xffffffff


	//   ....[39]....
        /*0158*/ 	.word	0xffffffff


	//   ....[40]....
        /*015c*/ 	.word	0xffffffff


	//   ....[41]....
        /*0160*/ 	.word	0xffffffff


	//   ....[42]....
        /*0164*/ 	.word	0xffffffff


	//   ....[43]....
        /*0168*/ 	.word	0xffffffff


	//   ....[44]....
        /*016c*/ 	.word	0xffffffff


	//   ....[45]....
        /*0170*/ 	.word	0xffffffff


	//   ....[46]....
        /*0174*/ 	.word	0xffffffff


	//   ....[47]....
        /*0178*/ 	.word	0xffffffff


	//   ....[48]....
        /*017c*/ 	.word	0xffffffff


	//   ....[49]....
        /*0180*/ 	.word	0xffffffff


	//   ....[50]....
        /*0184*/ 	.word	0xffffffff


	//   ....[51]....
        /*0188*/ 	.word	0xffffffff


	//   ....[52]....
        /*018c*/ 	.word	0xffffffff


	//   ....[53]....
        /*0190*/ 	.word	0xffffffff


	//   ....[54]....
        /*0194*/ 	.word	0xffffffff


	//   ....[55]....
        /*0198*/ 	.word	0xffffffff


	//   ....[56]....
        /*019c*/ 	.word	0xffffffff


	//   ....[57]....
        /*01a0*/ 	.word	0xffffffff


	//   ....[58]....
        /*01a4*/ 	.word	0xffffffff


	//   ....[59]....
        /*01a8*/ 	.word	0xffffffff


	//   ....[60]....
        /*01ac*/ 	.word	0xffffffff


	//   ....[61]....
        /*01b0*/ 	.word	0xffffffff


	//   ....[62]....
        /*01b4*/ 	.word	0xffffffff


	//   ....[63]....
        /*01b8*/ 	.word	0xffffffff


	//   ....[64]....
        /*01bc*/ 	.word	0xffffffff


	//   ....[65]....
        /*01c0*/ 	.word	0xffffffff


	//   ....[66]....
        /*01c4*/ 	.word	0xffffffff


	//   ....[67]....
        /*01c8*/ 	.word	0xffffffff


	//   ....[68]....
        /*01cc*/ 	.word	0xffffffff


	//   ....[69]....
        /*01d0*/ 	.word	0xffffffff


	//   ....[70]....
        /*01d4*/ 	.word	0xffffffff


	//   ....[71]....
        /*01d8*/ 	.word	0xffffffff


	//   ....[72]....
        /*01dc*/ 	.word	0xffffffff


	//   ....[73]....
        /*01e0*/ 	.word	0xffffffff


	//   ....[74]....
        /*01e4*/ 	.word	0xffffffff


	//   ....[75]....
        /*01e8*/ 	.word	0xffffffff


	//   ....[76]....
        /*01ec*/ 	.word	0xffffffff


	//   ....[77]....
        /*01f0*/ 	.word	0xffffffff


	//   ....[78]....
        /*01f4*/ 	.word	0xffffffff


	//   ....[79]....
        /*01f8*/ 	.word	0xffffffff


	//   ....[80]....
        /*01fc*/ 	.word	0xffffffff


	//   ....[81]....
        /*0200*/ 	.word	0xffffffff


	//   ....[82]....
        /*0204*/ 	.word	0xffffffff


	//   ....[83]....
        /*0208*/ 	.word	0xffffffff


	//   ....[84]....
        /*020c*/ 	.word	0xffffffff


	//   ....[85]....
        /*0210*/ 	.word	0xffffffff


	//   ....[86]....
        /*0214*/ 	.word	0xffffffff


	//   ....[87]....
        /*0218*/ 	.word	0xffffffff


	//   ....[88]....
        /*021c*/ 	.word	0xffffffff


	//   ....[89]....
        /*0220*/ 	.word	0xffffffff


	//   ....[90]....
        /*0224*/ 	.word	0xffffffff


	//   ....[91]....
        /*0228*/ 	.word	0xffffffff


	//   ....[92]....
        /*022c*/ 	.word	0xffffffff


	//   ....[93]....
        /*0230*/ 	.word	0xffffffff


	//   ....[94]....
        /*0234*/ 	.word	0xffffffff


	//   ....[95]....
        /*0238*/ 	.word	0xffffffff


	//   ....[96]....
        /*023c*/ 	.word	0xffffffff


	//   ....[97]....
        /*0240*/ 	.word	0xffffffff


	//   ....[98]....
        /*0244*/ 	.word	0xffffffff


	//   ....[99]....
        /*0248*/ 	.word	0xffffffff


	//   ....[100]....
        /*024c*/ 	.word	0x05000007


	//   ....[101]....
        /*0250*/ 	.word	0x05000007


	//   ....[102]....
        /*0254*/ 	.word	0x05000007


	//   ....[103]....
        /*0258*/ 	.word	0x05000007


	//   ....[104]....
        /*025c*/ 	.word	0x05000007


	//   ....[105]....
        /*0260*/ 	.word	0x05000007


	//   ....[106]....
        /*0264*/ 	.word	0x05000007


	//   ....[107]....
        /*0268*/ 	.word	0x05000007


	//   ....[108]....
        /*026c*/ 	.word	0x05000007


	//   ....[109]....
        /*0270*/ 	.word	0x05000007


	//   ....[110]....
        /*0274*/ 	.word	0x05000007


	//   ....[111]....
        /*0278*/ 	.word	0x05000007


	//   ....[112]....
        /*027c*/ 	.word	0x05000007


	//   ....[113]....
        /*0280*/ 	.word	0x05000007


	//   ....[114]....
        /*0284*/ 	.word	0x05000007


	//   ....[115]....
        /*0288*/ 	.word	0x05000007


	//   ....[116]....
        /*028c*/ 	.word	0x05000007


	//   ....[117]....
        /*0290*/ 	.word	0x05000007


	//   ....[118]....
        /*0294*/ 	.word	0x05000007


	//   ....[119]....
        /*0298*/ 	.word	0x05000007


	//   ....[120]....
        /*029c*/ 	.word	0x05000007


	//   ....[121]....
        /*02a0*/ 	.word	0x05000007


	//   ....[122]....
        /*02a4*/ 	.word	0x05000007


	//   ....[123]....
        /*02a8*/ 	.word	0x05000007


	//   ....[124]....
        /*02ac*/ 	.word	0x05000007


	//   ....[125]....
        /*02b0*/ 	.word	0x05000007


	//   ....[126]....
        /*02b4*/ 	.word	0x05000007


	//   ....[127]....
        /*02b8*/ 	.word	0x05000007


	//   ....[128]....
        /*02bc*/ 	.word	0x05000007


	//   ....[129]....
        /*02c0*/ 	.word	0x05000007


	//   ....[130]....
        /*02c4*/ 	.word	0x05000007


	//   ....[131]....
        /*02c8*/ 	.word	0x05000007


	//   ....[132]....
        /*02cc*/ 	.word	0x05000007


	//   ....[133]....
        /*02d0*/ 	.word	0x05000007


	//   ....[134]....
        /*02d4*/ 	.word	0x05000007


	//   ....[135]....
        /*02d8*/ 	.word	0x05000007


	//   ....[136]....
        /*02dc*/ 	.word	0x05000007


	//   ....[137]....
        /*02e0*/ 	.word	0x05000007


	//   ....[138]....
        /*02e4*/ 	.word	0x05000007


	//   ....[139]....
        /*02e8*/ 	.word	0x05000007


	//   ....[140]....
        /*02ec*/ 	.word	0x05000007


	//   ....[141]....
        /*02f0*/ 	.word	0x05000007


	//   ....[142]....
        /*02f4*/ 	.word	0x05000007


	//   ....[143]....
        /*02f8*/ 	.word	0x05000007


	//   ....[144]....
        /*02fc*/ 	.word	0x05000007


	//   ....[145]....
        /*0300*/ 	.word	0x05000007


	//   ....[146]....
        /*0304*/ 	.word	0x05000007


	//   ....[147]....
        /*0308*/ 	.word	0x05000007


	//   ....[148]....
        /*030c*/ 	.word	0x05000007


	//   ....[149]....
        /*0310*/ 	.word	0x05000007


	//   ....[150]....
        /*0314*/ 	.word	0x05000007


	//   ....[151]....
        /*0318*/ 	.word	0x05000007


	//   ....[152]....
        /*031c*/ 	.word	0x05000007


	//   ....[153]....
        /*0320*/ 	.word	0x05000007


	//   ....[154]....
        /*0324*/ 	.word	0x05000007


	//   ....[155]....
        /*0328*/ 	.word	0x05000007


	//   ....[156]....
        /*032c*/ 	.word	0x05000007


	//   ....[157]....
        /*0330*/ 	.word	0x05000007


	//   ....[158]....
        /*0334*/ 	.word	0x05000007


	//   ....[159]....
        /*0338*/ 	.word	0x05000007


	//   ....[160]....
        /*033c*/ 	.word	0x05000007


	//   ....[161]....
        /*0340*/ 	.word	0x05000007


	//   ....[162]....
        /*0344*/ 	.word	0x05000007


	//   ....[163]....
        /*0348*/ 	.word	0x05000007


	//   ....[164]....
        /*034c*/ 	.word	0x05000007


	//   ....[165]....
        /*0350*/ 	.word	0x05000007


	//   ....[166]....
        /*0354*/ 	.word	0x05000007


	//   ....[167]....
        /*0358*/ 	.word	0x05000007


	//   ....[168]....
        /*035c*/ 	.word	0x05000007


	//   ....[169]....
        /*0360*/ 	.word	0x05000007


	//----- nvinfo : EIATTR_COOP_GROUP_INSTR_OFFSETS
	.align		4
.L_1298:
        /*0364*/ 	.byte	0x04, 0x28
        /*0366*/ 	.short	(.L_1300 - .L_1299)


	//   ....[0]....
.L_1299:
        /*0368*/ 	.word	0x00000520


	//   ....[1]....
        /*036c*/ 	.word	0x00000560


	//   ....[2]....
        /*0370*/ 	.word	0x000005b0


	//   ....[3]....
        /*0374*/ 	.word	0x000005c0


	//   ....[4]....
        /*0378*/ 	.word	0x000005f0


	//   ....[5]....
        /*037c*/ 	.word	0x00000610


	//   ....[6]....
        /*0380*/ 	.word	0x00000650


	//   ....[7]....
        /*0384*/ 	.word	0x00000670


	//   ....[8]....
        /*0388*/ 	.word	0x000006a0


	//   ....[9]....
        /*038c*/ 	.word	0x000006b0


	//   ....[10]....
        /*0390*/ 	.word	0x00000740


	//   ....[11]....
        /*0394*/ 	.word	0x00000750


	//   ....[12]....
        /*0398*/ 	.word	0x00000770


	//   ....[13]....
        /*039c*/ 	.word	0x00000780


	//   ....[14]....
        /*03a0*/ 	.word	0x000007a0


	//   ....[15]....
        /*03a4*/ 	.word	0x000007b0


	//   ....[16]....
        /*03a8*/ 	.word	0x000007d0


	//   ....[17]....
        /*03ac*/ 	.word	0x000007e0


	//   ....[18]....
        /*03b0*/ 	.word	0x00000800


	//   ....[19]....
        /*03b4*/ 	.word	0x00000810


	//   ....[20]....
        /*03b8*/ 	.word	0x00000890


	//   ....[21]....
        /*03bc*/ 	.word	0x000008a0


	//   ....[22]....
        /*03c0*/ 	.word	0x000008c0


	//   ....[23]....
        /*03c4*/ 	.word	0x000008d0


	//   ....[24]....
        /*03c8*/ 	.word	0x000008f0


	//   ....[25]....
        /*03cc*/ 	.word	0x00000900


	//   ....[26]....
        /*03d0*/ 	.word	0x00000920


	//   ....[27]....
        /*03d4*/ 	.word	0x00000930


	//   ....[28]....
        /*03d8*/ 	.word	0x00000950


	//   ....[29]....
        /*03dc*/ 	.word	0x00000960


	//   ....[30]....
        /*03e0*/ 	.word	0x00000a90


	//   ....[31]....
        /*03e4*/ 	.word	0x00000aa0


	//   ....[32]....
        /*03e8*/ 	.word	0x00000ac0


	//   ....[33]....
        /*03ec*/ 	.word	0x00000ad0


	//   ....[34]....
        /*03f0*/ 	.word	0x00000af0


	//   ....[35]....
        /*03f4*/ 	.word	0x00000b00


	//   ....[36]....
        /*03f8*/ 	.word	0x00000b20


	//   ....[37]....
        /*03fc*/ 	.word	0x00000b30


	//   ....[38]....
        /*0400*/ 	.word	0x00000b50


	//   ....[39]....
        /*0404*/ 	.word	0x00000b60


	//   ....[40]....
        /*0408*/ 	.word	0x00000bd0


	//   ....[41]....
        /*040c*/ 	.word	0x00000be0


	//   ....[42]....
        /*0410*/ 	.word	0x00000c00


	//   ....[43]....
        /*0414*/ 	.word	0x00000c10


	//   ....[44]....
        /*0418*/ 	.word	0x00000c30


	//   ....[45]....
        /*041c*/ 	.word	0x00000c40


	//   ....[46]....
        /*0420*/ 	.word	0x00000c60


	//   ....[47]....
        /*0424*/ 	.word	0x00000c70


	//   ....[48]....
        /*0428*/ 	.word	0x00000c90


	//   ....[49]....
        /*042c*/ 	.word	0x00000ca0


	//   ....[50]....
        /*0430*/ 	.word	0x00000dd0


	//   ....[51]....
        /*0434*/ 	.word	0x00000de0


	//   ....[52]....
        /*0438*/ 	.word	0x00000e00


	//   ....[53]....
        /*043c*/ 	.word	0x00000e10


	//   ....[54]....
        /*0440*/ 	.word	0x00000e30


	//   ....[55]....
        /*0444*/ 	.word	0x00000e40


	//   ....[56]....
        /*0448*/ 	.word	0x00000e60


	//   ....[57]....
        /*044c*/ 	.word	0x00000e70


	//   ....[58]....
        /*0450*/ 	.word	0x00000e90


	//   ....[59]....
        /*0454*/ 	.word	0x00000ea0


	//   ....[60]....
        /*0458*/ 	.word	0x00000ef0


	//   ....[61]....
        /*045c*/ 	.word	0x00000f00


	//   ....[62]....
        /*0460*/ 	.word	0x00000f20


	//   ....[63]....
        /*0464*/ 	.word	0x00000f30


	//   ....[64]....
        /*0468*/ 	.word	0x00000f50


	//   ....[65]....
        /*046c*/ 	.word	0x00000f60


	//   ....[66]....
        /*0470*/ 	.word	0x00000f80


	//   ....[67]....
        /*0474*/ 	.word	0x00000f90


	//   ....[68]....
        /*0478*/ 	.word	0x00000fb0


	//   ....[69]....
        /*047c*/ 	.word	0x00000fc0


	//   ....[70]....
        /*0480*/ 	.word	0x00001100


	//   ....[71]....
        /*0484*/ 	.word	0x00001110


	//   ....[72]....
        /*0488*/ 	.word	0x00001130


	//   ....[73]....
        /*048c*/ 	.word	0x00001140


	//   ....[74]....
        /*0490*/ 	.word	0x00001160


	//   ....[75]....
        /*0494*/ 	.word	0x00001170


	//   ....[76]....
        /*0498*/ 	.word	0x00001190


	//   ....[77]....
        /*049c*/ 	.word	0x000011a0


	//   ....[78]....
        /*04a0*/ 	.word	0x000011c0


	//   ....[79]....
        /*04a4*/ 	.word	0x000011d0


	//   ....[80]....
        /*04a8*/ 	.word	0x000018f0


	//   ....[81]....
        /*04ac*/ 	.word	0x00001920


	//   ....[82]....
        /*04b0*/ 	.word	0x00001980


	//   ....[83]....
        /*04b4*/ 	.word	0x00001990


	//   ....[84]....
        /*04b8*/ 	.word	0x000019f0


	//   ....[85]....
        /*04bc*/ 	.word	0x00001a00


	//   ....[86]....
        /*04c0*/ 	.word	0x00001a50


	//   ....[87]....
        /*04c4*/ 	.word	0x00001a60


	//   ....[88]....
        /*04c8*/ 	.word	0x00001ac0


	//   ....[89]....
        /*04cc*/ 	.word	0x00001ae0


	//   ....[90]....
        /*04d0*/ 	.word	0x00001bf0


	//   ....[91]....
        /*04d4*/ 	.word	0x00001c10


	//   ....[92]....
        /*04d8*/ 	.word	0x00001c60


	//   ....[93]....
        /*04dc*/ 	.word	0x00001c70


	//   ....[94]....
        /*04e0*/ 	.word	0x00001cc0


	//   ....[95]....
        /*04e4*/ 	.word	0x00001cd0


	//   ....[96]....
        /*04e8*/ 	.word	0x00001d20


	//   ....[97]....
        /*04ec*/ 	.word	0x00001d30


	//   ....[98]....
        /*04f0*/ 	.word	0x00001d80


	//   ....[99]....
        /*04f4*/ 	.word	0x00001d90


	//   ....[100]....
        /*04f8*/ 	.word	0x00002070


	//   ....[101]....
        /*04fc*/ 	.word	0x000020c0


	//   ....[102]....
        /*0500*/ 	.word	0x00002130


	//   ....[103]....
        /*0504*/ 	.word	0x00002180


	//   ....[104]....
        /*0508*/ 	.word	0x000021f0


	//   ....[105]....
        /*050c*/ 	.word	0x00002240


	//   ....[106]....
        /*0510*/ 	.word	0x000022b0


	//   ....[107]....
        /*0514*/ 	.word	0x00002300


	//   ....[108]....
        /*0518*/ 	.word	0x00002370


	//   ....[109]....
        /*051c*/ 	.word	0x000023c0


	//   ....[110]....
        /*0520*/ 	.word	0x00002450


	//   ....[111]....
        /*0524*/ 	.word	0x000024e0


	//   ....[112]....
        /*0528*/ 	.word	0x00002550


	//   ....[113]....
        /*052c*/ 	.word	0x000025a0


	//   ....[114]....
        /*0530*/ 	.word	0x00002610


	//   ....[115]....
        /*0534*/ 	.word	0x00002660


	//   ....[116]....
        /*0538*/ 	.word	0x000026d0


	//   ....[117]....
        /*053c*/ 	.word	0x00002720


	//   ....[118]....
        /*0540*/ 	.word	0x00002790


	//   ....[119]....
        /*0544*/ 	.word	0x000027e0


	//   ....[120]....
        /*0548*/ 	.word	0x00002860


	//   ....[121]....
        /*054c*/ 	.word	0x000028b0


	//   ....[122]....
        /*0550*/ 	.word	0x00002920


	//   ....[123]....
        /*0554*/ 	.word	0x00002970


	//   ....[124]....
        /*0558*/ 	.word	0x000029e0


	//   ....[125]....
        /*055c*/ 	.word	0x00002a30


	//   ....[126]....
        /*0560*/ 	.word	0x00002aa0


	//   ....[127]....
        /*0564*/ 	.word	0x00002af0


	//   ....[128]....
        /*0568*/ 	.word	0x00002b60


	//   ....[129]....
        /*056c*/ 	.word	0x00002bb0


	//   ....[130]....
        /*0570*/ 	.word	0x00002c40


	//   ....[131]....
        /*0574*/ 	.word	0x00002cd0


	//   ....[132]....
        /*0578*/ 	.word	0x00002d40


	//   ....[133]....
        /*057c*/ 	.word	0x00002d90


	//   ....[134]....
        /*0580*/ 	.word	0x00002e00


	//   ....[135]....
        /*0584*/ 	.word	0x00002e50


	//   ....[136]....
        /*0588*/ 	.word	0x00002ec0


	//   ....[137]....
        /*058c*/ 	.word	0x00002f10


	//   ....[138]....
        /*0590*/ 	.word	0x00002f80


	//   ....[139]....
        /*0594*/ 	.word	0x00002fd0


	//   ....[140]....
        /*0598*/ 	.word	0x00003050


	//   ....[141]....
        /*059c*/ 	.word	0x000030a0


	//   ....[142]....
        /*05a0*/ 	.word	0x00003110


	//   ....[143]....
        /*05a4*/ 	.word	0x00003160


	//   ....[144]....
        /*05a8*/ 	.word	0x000031d0


	//   ....[145]....
        /*05ac*/ 	.word	0x00003220


	//   ....[146]....
        /*05b0*/ 	.word	0x00003290


	//   ....[147]....
        /*05b4*/ 	.word	0x000032e0


	//   ....[148]....
        /*05b8*/ 	.word	0x00003350


	//   ....[149]....
        /*05bc*/ 	.word	0x000033a0


	//   ....[150]....
        /*05c0*/ 	.word	0x00003440


	//   ....[151]....
        /*05c4*/ 	.word	0x000034d0


	//   ....[152]....
        /*05c8*/ 	.word	0x00003540


	//   ....[153]....
        /*05cc*/ 	.word	0x00003590


	//   ....[154]....
        /*05d0*/ 	.word	0x00003600


	//   ....[155]....
        /*05d4*/ 	.word	0x00003650


	//   ....[156]....
        /*05d8*/ 	.word	0x000036c0


	//   ....[157]....
        /*05dc*/ 	.word	0x00003710


	//   ....[158]....
        /*05e0*/ 	.word	0x00003780


	//   ....[159]....
        /*05e4*/ 	.word	0x000037d0


	//   ....[160]....
        /*05e8*/ 	.word	0x00003860


	//   ....[161]....
        /*05ec*/ 	.word	0x000038b0


	//   ....[162]....
        /*05f0*/ 	.word	0x00003920


	//   ....[163]....
        /*05f4*/ 	.word	0x00003970


	//   ....[164]....
        /*05f8*/ 	.word	0x000039e0


	//   ....[165]....
        /*05fc*/ 	.word	0x00003a30


	//   ....[166]....
        /*0600*/ 	.word	0x00003aa0


	//   ....[167]....
        /*0604*/ 	.word	0x00003af0


	//   ....[168]....
        /*0608*/ 	.word	0x00003b60


	//   ....[169]....
        /*060c*/ 	.word	0x00003bb0


	//----- nvinfo : EIATTR_VRC_CTA_INIT_COUNT
	.align		4
.L_1300:
        /*0610*/ 	.byte	0x02, 0x4a
	.zero		1
	.zero		1


	//----- nvinfo : EIATTR_EXIT_INSTR_OFFSETS
	.align		4
        /*0614*/ 	.byte	0x04, 0x1c
        /*0616*/ 	.short	(.L_1302 - .L_1301)


	//   ....[0]....
.L_1301:
        /*0618*/ 	.word	0x00000040


	//   ....[1]....
        /*061c*/ 	.word	0x000001d0


	//   ....[2]....
        /*0620*/ 	.word	0x00000360


	//   ....[3]....
        /*0624*/ 	.word	0x00001be0


	//   ....[4]....
        /*0628*/ 	.word	0x00001de0


	//   ....[5]....
        /*062c*/ 	.word	0x00001f80


	//   ....[6]....
        /*0630*/ 	.word	0x00001f90


	//   ....[7]....
        /*0634*/ 	.word	0x00002010


	//----- nvinfo : EIATTR_CRS_STACK_SIZE
	.align		4
.L_1302:
        /*0638*/ 	.byte	0x04, 0x1e
        /*063a*/ 	.short	(.L_1304 - .L_1303)
.L_1303:
        /*063c*/ 	.word	0x00000000


	//----- nvinfo : EIATTR_CBANK_PARAM_SIZE
	.align		4
.L_1304:
        /*0640*/ 	.byte	0x03, 0x19
        /*0642*/ 	.short	0x004c


	//----- nvinfo : EIATTR_PARAM_CBANK
	.align		4
        /*0644*/ 	.byte	0x04, 0x0a
        /*0646*/ 	.short	(.L_1306 - .L_1305)
	.align		4
.L_1305:
        /*0648*/ 	.word	index@(.nv.constant0._Z30fitPartitionsBatched_OptimizedIlEvPKT_PKiS4_PiPdS6_S5_PxS6_i)
        /*064c*/ 	.short	0x0380
        /*064e*/ 	.short	0x004c


	//----- nvinfo : EIATTR_SW_WAR
	.align		4
.L_1306:
        /*0650*/ 	.byte	0x04, 0x36
        /*0652*/ 	.short	(.L_1308 - .L_1307)
.L_1307:
        /*0654*/ 	.word	0x00000008
.L_1308:


//--------------------- .nv.info._Z20createPartitionsFastIlEviiPKfiPiS2_S2_S1_PKiii --------------------------
	.section	.nv.info._Z20createPartitionsFastIlEviiPKfiPiS2_S2_S1_PKiii,"",@"SHT_CUDA_INFO"
	.sectionflags	@""
	.align	4


	//----- nvinfo : EIATTR_CUDA_API_VERSION
	.align		4
        /*0000*/ 	.byte	0x04, 0x37
        /*0002*/ 	.short	(.L_1310 - .L_1309)
.L_1309:
        /*0004*/ 	.word	0x00000082


	//----- nvinfo : EIATTR_KPARAM_INFO
	.align		4
.L_1310:
        /*0008*/ 	.byte	0x04, 0x17
        /*000a*/ 	.short	(.L_1312 - .L_1311)
.L_1311:
        /*000c*/ 	.word	0x00000000
        /*0010*/ 	.short	0x000a
        /*0012*/ 	.short	0x0044
        /*0014*/ 	.byte	0x00, 0xf0, 0x11, 0x00


	//----- nvinfo : EIATTR_KPARAM_INFO
	.align		4
.L_1312:
        /*0018*/ 	.byte	0x04, 0x17
        /*001a*/ 	.short	(.L_1314 - .L_1313)
.L_1313:
        /*001c*/ 	.word	0x00000000
        /*0020*/ 	.short	0x0009
        /*0022*/ 	.short	0x0040
        /*0024*/ 	.byte	0x00, 0xf0, 0x11, 0x00


	//----- nvinfo : EIATTR_KPARAM_INFO
	.align		4
.L_1314:
        /*0028*/ 	.byte	0x04, 0x17
        /*002a*/ 	.short	(.L_1316 - .L_1315)
.L_1315:
        /*002c*/ 	.word	0x00000000
        /*0030*/ 	.short	0x0008
        /*0032*/ 	.short	0x0038
        /*0034*/ 	.byte	0x00, 0xf5, 0x21, 0x00


	//----- nvinfo : EIATTR_KPARAM_INFO
	.align		4
.L_1316:
        /*0038*/ 	.byte	0x04, 0x17
        /*003a*/ 	.short	(.L_1318 - .L_1317)
.L_1317:
        /*003c*/ 	.word	0x00000000
        /*0040*/ 	.short	0x0007
        /*0042*/ 	.short	0x0030
        /*0044*/ 	.byte	0x00, 0xf5, 0x21, 0x00


	//----- nvinfo : EIATTR_KPARAM_INFO
	.align		4
.L_1318:
        /*0048*/ 	.byte	0x04, 0x17
        /*004a*/ 	.short	(.L_1320 - .L_1319)
.L_1319:
        /*004c*/ 	.word	0x00000000
        /*0050*/ 	.short	0x0006
        /*0052*/ 	.short	0x0028
        /*0054*/ 	.byte	0x00, 0xf5, 0x21, 0x00


	//----- nvinfo : EIATTR_KPARAM_INFO
	.align		4
.L_1320:
        /*0058*/ 	.byte	0x04, 0x17
        /*005a*/ 	.short	(.L_1322 - .L_1321)
.L_1321:
        /*005c*/ 	.word	0x00000000
        /*0060*/ 	.short	0x0005
        /*0062*/ 	.short	0x0020
        /*0064*/ 	.byte	0x00, 0xf5, 0x21, 0x00


	//----- nvinfo : EIATTR_KPARAM_INFO
	.align		4
.L_1322:
        /*0068*/ 	.byte	0x04, 0x17
        /*006a*/ 	.short	(.L_1324 - .L_1323)
.L_1323:
        /*006c*/ 	.word	0x00000000
        /*0070*/ 	.short	0x0004
        /*0072*/ 	.short	0x0018
        /*0074*/ 	.byte	0x00, 0xf5, 0x21, 0x00


	//----- nvinfo : EIATTR_KPARAM_INFO
	.align		4
.L_1324:
        /*0078*/ 	.byte	0x04, 0x17
        /*007a*/ 	.short	(.L_1326 - .L_1325)
.L_1325:
        /*007c*/ 	.word	0x00000000
        /*0080*/ 	.short	0x0003
        /*0082*/ 	.short	0x0010
        /*0084*/ 	.byte	0x00, 0xf0, 0x11, 0x00


	//----- nvinfo : EIATTR_KPARAM_INFO
	.align		4
.L_1326:
        /*0088*/ 	.byte	0x04, 0x17
        /*008a*/ 	.short	(.L_1328 - .L_1327)
.L_1327:
        /*008c*/ 	.word	0x00000000
        /*0090*/ 	.short	0x0002
        /*0092*/ 	.short	0x0008
        /*0094*/ 	.byte	0x00, 0xf5, 0x21, 0x00


	//----- nvinfo : EIATTR_KPARAM_INFO
	.align		4
.L_1328:
        /*0098*/ 	.byte	0x04, 0x17
        /*009a*/ 	.short	(.L_1330 - .L_1329)
.L_1329:
        /*009c*/ 	.word	0x00000000
        /*00a0*/ 	.short	0x0001
        /*00a2*/ 	.short	0x0004
        /*00a4*/ 	.byte	0x00, 0xf0, 0x11, 0x00


	//----- nvinfo : EIATTR_KPARAM_INFO
	.align		4
.L_1330:
        /*00a8*/ 	.byte	0x04, 0x17
        /*00aa*/ 	.short	(.L_1332 - .L_1331)
.L_1331:
        /*00ac*/ 	.word	0x00000000
        /*00b0*/ 	.short	0x0000
        /*00b2*/ 	.short	0x0000
        /*00b4*/ 	.byte	0x00, 0xf0, 0x11, 0x00


	//----- nvinfo : EIATTR_SPARSE_MMA_MASK
	.align		4
.L_1332:
        /*00b8*/ 	.byte	0x03, 0x50
        /*00ba*/ 	.short	0x0000


	//----- nvinfo : EIATTR_MAXREG_COUNT
	.align		4
        /*00bc*/ 	.byte	0x03, 0x1b
        /*00be*/ 	.short	0x00ff


	//----- nvinfo : EIATTR_MERCURY_ISA_VERSION
	.align		4
        /*00c0*/ 	.byte	0x03, 0x5f
        /*00c2*/ 	.short	0x0101


	//----- nvinfo : EIATTR_INT_WARP_WIDE_INSTR_OFFSETS
	.align		4
        /*00c4*/ 	.byte	0x04, 0x31
        /*00c6*/ 	.short	(.L_1334 - .L_1333)


	//   ....[0]....
.L_1333:
        /*00c8*/ 	.word	0x00000470


	//   ....[1]....
        /*00cc*/ 	.word	0x000004e0


	//   ....[2]....
        /*00d0*/ 	.word	0x000006c0


	//   ....[3]....
        /*00d4*/ 	.word	0x00000730


	//----- nvinfo : EIATTR_VRC_CTA_INIT_COUNT
	.align		4
.L_1334:
        /*00d8*/ 	.byte	0x02, 0x4a
	.zero		1
	.zero		1


	//----- nvinfo : EIATTR_EXIT_INSTR_OFFSETS
	.align		4
        /*00dc*/ 	.byte	0x04, 0x1c
        /*00de*/ 	.short	(.L_1336 - .L_1335)


	//   ....[0]....
.L_1335:
        /*00e0*/ 	.word	0x00000070


	//   ....[1]....
        /*00e4*/ 	.word	0x000005e0


	//   ....[2]....
        /*00e8*/ 	.word	0x00000830


	//----- nvinfo : EIATTR_CRS_STACK_SIZE
	.align		4
.L_1336:
        /*00ec*/ 	.byte	0x04, 0x1e
        /*00ee*/ 	.short	(.L_1338 - .L_1337)
.L_1337:
        /*00f0*/ 	.word	0x00000000


	//----- nvinfo : EIATTR_CBANK_PARAM_SIZE
	.align		4
.L_1338:
        /*00f4*/ 	.byte	0x03, 0x19
        /*00f6*/ 	.short	0x0048


	//----- nvinfo : EIATTR_PARAM_CBANK
	.align		4
        /*00f8*/ 	.byte	0x04, 0x0a
        /*00fa*/ 	.short	(.L_1340 - .L_1339)
	.align		4
.L_1339:
        /*00fc*/ 	.word	index@(.nv.constant0._Z20createPartitionsFastIlEviiPKfiPiS2_S2_S1_PKiii)
        /*0100*/ 	.short	0x0380
        /*0102*/ 	.short	0x0048


	//----- nvinfo : EIATTR_SW_WAR
	.align		4
.L_1340:
        /*0104*/ 	.byte	0x04, 0x36
        /*0106*/ 	.short	(.L_1342 - .L_1341)
.L_1341:
        /*0108*/ 	.word	0x00000008
.L_1342:


//--------------------- .nv.info._Z23analyzeDataVarianceFastIlEvPKT_iiPfi --------------------------
	.section	.nv.info._Z23analyzeDataVarianceFastIlEvPKT_iiPfi,"",@"SHT_CUDA_INFO"
	.sectionflags	@""
	.align	4


	//----- nvinfo : EIATTR_CUDA_API_VERSION
	.align		4
        /*0000*/ 	.byte	0x04, 0x37
        /*0002*/ 	.short	(.L_1344 - .L_1343)
.L_1343:
        /*0004*/ 	.word	0x00000082


	//----- nvinfo : EIATTR_KPARAM_INFO
	.align		4
.L_1344:
        /*0008*/ 	.byte	0x04, 0x17
        /*000a*/ 	.short	(.L_1346 - .L_1345)
.L_1345:
        /*000c*/ 	.word	0x00000000
        /*0010*/ 	.short	0x0004
        /*0012*/ 	.short	0x0018
        /*0014*/ 	.byte	0x00, 0xf0, 0x11, 0x00


	//----- nvinfo : EIATTR_KPARAM_INFO
	.align		4
.L_1346:
        /*0018*/ 	.byte	0x04, 0x17
        /*001a*/ 	.short	(.L_1348 - .L_1347)
.L_1347:
        /*001c*/ 	.word	0x00000000
        /*0020*/ 	.short	0x0003
        /*0022*/ 	.short	0x0010
        /*0024*/ 	.byte	0x00, 0xf5, 0x21, 0x00


	//----- nvinfo : EIATTR_KPARAM_INFO
	.align		4
.L_1348:
        /*0028*/ 	.byte	0x04, 0x17
        /*002a*/ 	.short	(.L_1350 - .L_1349)
.L_1349:
        /*002c*/ 	.word	0x00000000
        /*0030*/ 	.short	0x0002
        /*0032*/ 	.short	0x000c
        /*0034*/ 	.byte	0x00, 0xf0, 0x11, 0x00


	//----- nvinfo : EIATTR_KPARAM_INFO
	.align		4
.L_1350:
        /*0038*/ 	.byte	0x04, 0x17
        /*003a*/ 	.short	(.L_1352 - .L_1351)
.L_1351:
        /*003c*/ 	.word	0x00000000
        /*0040*/ 	.short	0x0001
        /*0042*/ 	.short	0x0008
        /*0044*/ 	.byte	0x00, 0xf0, 0x11, 0x00


	//----- nvinfo : EIATTR_KPARAM_INFO
	.align		4
.L_1352:
        /*0048*/ 	.byte	0x04, 0x17
        /*004a*/ 	.short	(.L_1354 - .L_1353)
.L_1353:
        /*004c*/ 	.word	0x00000000
        /*0050*/ 	.short	0x0000
        /*0052*/ 	.short	0x0000
        /*0054*/ 	.byte	0x00, 0xf5, 0x21, 0x00


	//----- nvinfo : EIATTR_SPARSE_MMA_MASK
	.align		4
.L_1354:
        /*0058*/ 	.byte	0x03, 0x50
        /*005a*/ 	.short	0x0000


	//----- nvinfo : EIATTR_MAXREG_COUNT
	.align		4
        /*005c*/ 	.byte	0x03, 0x1b
        /*005e*/ 	.short	0x00ff


	//----- nvinfo : EIATTR_MERCURY_ISA_VERSION
	.align		4
        /*0060*/ 	.byte	0x03, 0x5f
        /*0062*/ 	.short	0x0101


	//----- nvinfo : EIATTR_COOP_GROUP_MASK_REGIDS
	.align		4
        /*0064*/ 	.byte	0x04, 0x29
        /*0066*/ 	.short	(.L_1356 - .L_1355)


	//   ....[0]....
.L_1355:
        /*0068*/ 	.word	0xffffffff


	//   ....[1]....
        /*006c*/ 	.word	0xffffffff


	//   ....[2]....
        /*0070*/ 	.word	0xffffffff


	//   ....[3]....
        /*0074*/ 	.word	0xffffffff


	//   ....[4]....
        /*0078*/ 	.word	0xffffffff


	//   ....[5]....
        /*007c*/ 	.word	0xffffffff


	//   ....[6]....
        /*0080*/ 	.word	0xffffffff


	//   ....[7]....
        /*0084*/ 	.word	0xffffffff


	//   ....[8]....
        /*0088*/ 	.word	0xffffffff


	//   ....[9]....
        /*008c*/ 	.word	0xffffffff


	//   ....[10]....
        /*0090*/ 	.word	0xffffffff


	//   ....[11]....
        /*0094*/ 	.word	0xffffffff


	//   ....[12]....
        /*0098*/ 	.word	0xffffffff


	//   ....[13]....
        /*009c*/ 	.word	0xffffffff


	//   ....[14]....
        /*00a0*/ 	.word	0xffffffff


	//   ....[15]....
        /*00a4*/ 	.word	0xffffffff


	//   ....[16]....
        /*00a8*/ 	.word	0xffffffff


	//   ....[17]....
        /*00ac*/ 	.word	0xffffffff


	//   ....[18]....
        /*00b0*/ 	.word	0xffffffff


	//   ....[19]....
        /*00b4*/ 	.word	0xffffffff


	//----- nvinfo : EIATTR_COOP_GROUP_INSTR_OFFSETS
	.align		4
.L_1356:
        /*00b8*/ 	.byte	0x04, 0x28
        /*00ba*/ 	.short	(.L_1358 - .L_1357)


	//   ....[0]....
.L_1357:
        /*00bc*/ 	.word	0x00000310


	//   ....[1]....
        /*00c0*/ 	.word	0x00000340


	//   ....[2]....
        /*00c4*/ 	.word	0x00000350


	//   ....[3]....
        /*00c8*/ 	.word	0x00000360


	//   ....[4]....
        /*00cc*/ 	.word	0x00000390


	//   ....[5]....
        /*00d0*/ 	.word	0x000003a0


	//   ....[6]....
        /*00d4*/ 	.word	0x000003b0


	//   ....[7]....
        /*00d8*/ 	.word	0x000003c0


	//   ....[8]....
        /*00dc*/ 	.word	0x000003e0


	//   ....[9]....
        /*00e0*/ 	.word	0x00000400


	//   ....[10]....
        /*00e4*/ 	.word	0x00000410


	//   ....[11]....
        /*00e8*/ 	.word	0x00000420


	//   ....[12]....
        /*00ec*/ 	.word	0x00000440


	//   ....[13]....
        /*00f0*/ 	.word	0x00000460


	//   ....[14]....
        /*00f4*/ 	.word	0x00000470


	//   ....[15]....
        /*00f8*/ 	.word	0x00000480


	//   ....[16]....
        /*00fc*/ 	.word	0x000004a0


	//   ....[17]....
        /*0100*/ 	.word	0x000004c0


	//   ....[18]....
        /*0104*/ 	.word	0x000004d0


	//   ....[19]....
        /*0108*/ 	.word	0x000004e0


	//----- nvinfo : EIATTR_VRC_CTA_INIT_COUNT
	.align		4
.L_1358:
        /*010c*/ 	.byte	0x02, 0x4a
	.zero		1
	.zero		1


	//----- nvinfo : EIATTR_EXIT_INSTR_OFFSETS
	.align		4
        /*0110*/ 	.byte	0x04, 0x1c
        /*0112*/ 	.short	(.L_1360 - .L_1359)


	//   ....[0]....
.L_1359:
        /*0114*/ 	.word	0x00000040


	//   ....[1]....
        /*0118*/ 	.word	0x000008d0


	//----- nvinfo : EIATTR_CRS_STACK_SIZE
	.align		4
.L_1360:
        /*011c*/ 	.byte	0x04, 0x1e
        /*011e*/ 	.short	(.L_1362 - .L_1361)
.L_1361:
        /*0120*/ 	.word	0x00000000


	//----- nvinfo : EIATTR_CBANK_PARAM_SIZE
	.align		4
.L_1362:
        /*0124*/ 	.byte	0x03, 0x19
        /*0126*/ 	.short	0x001c


	//----- nvinfo : EIATTR_PARAM_CBANK
	.align		4
        /*0128*/ 	.byte	0x04, 0x0a
        /*012a*/ 	.short	(.L_1364 - .L_1363)
	.align		4
.L_1363:
        /*012c*/ 	.word	index@(.nv.constant0._Z23analyzeDataVarianceFastIlEvPKT_iiPfi)
        /*0130*/ 	.short	0x0380
        /*0132*/ 	.short	0x001c


	//----- nvinfo : EIATTR_SW_WAR
	.align		4
.L_1364:
        /*0134*/ 	.byte	0x04, 0x36
        /*0136*/ 	.short	(.L_1366 - .L_1365)
.L_1365:
        /*0138*/ 	.word	0x00000008
.L_1366:


//--------------------- .nv.info._Z21unpackAllDeltasKernelIiEvPKiS1_S1_S1_PKlPKjPxii --------------------------
	.section	.nv.info._Z21unpackAllDeltasKernelIiEvPKiS1_S1_S1_PKlPKjPxii,"",@"SHT_CUDA_INFO"
	.sectionflags	@""
	.align	4


	//----- nvinfo : EIATTR_CUDA_API_VERSION
	.align		4
        /*0000*/ 	.byte	0x04, 0x37
        /*0002*/ 	.short	(.L_1368 - .L_1367)
.L_1367:
        /*0004*/ 	.word	0x00000082


	//----- nvinfo : EIATTR_KPARAM_INFO
	.align		4
.L_1368:
        /*0008*/ 	.byte	0x04, 0x17
        /*000a*/ 	.short	(.L_1370 - .L_1369)
.L_1369:
        /*000c*/ 	.word	0x00000000
        /*0010*/ 	.short	0x0008
        /*0012*/ 	.short	0x003c
        /*0014*/ 	.byte	0x00, 0xf0, 0x11, 0x00


	//----- nvinfo : EIATTR_KPARAM_INFO
	.align		4
.L_1370:
        /*0018*/ 	.byte	0x04, 0x17
        /*001a*/ 	.short	(.L_1372 - .L_1371)
.L_1371:
        /*001c*/ 	.word	0x00000000
        /*0020*/ 	.short	0x0007
        /*0022*/ 	.short	0x0038
        /*0024*/ 	.byte	0x00, 0xf0, 0x11, 0x00


	//----- nvinfo : EIATTR_KPARAM_INFO
	.align		4
.L_1372:
        /*0028*/ 	.byte	0x04, 0x17
        /*002a*/ 	.short	(.L_1374 - .L_1373)
.L_1373:
        /*002c*/ 	.word	0x00000000
        /*0030*/ 	.short	0x0006
        /*0032*/ 	.short	0x0030
        /*0034*/ 	.byte	0x00, 0xf5, 0x21, 0x00


	//----- nvinfo : EIATTR_KPARAM_INFO
	.align		4
.L_1374:
        /*0038*/ 	.byte	0x04, 0x17
        /*003a*/ 	.short	(.L_1376 - .L_1375)
.L_1375:
        /*003c*/ 	.word	0x00000000
        /*0040*/ 	.short	0x0005
        /*0042*/ 	.short	0x0028
        /*0044*/ 	.byte	0x00, 0xf5, 0x21, 0x00


	//----- nvinfo : EIATTR_KPARAM_INFO
	.align		4
.L_1376:
        /*0048*/ 	.byte	0x04, 0x17
        /*004a*/ 	.short	(.L_1378 - .L_1377)
.L_1377:
        /*004c*/ 	.word	0x00000000
        /*0050*/ 	.short	0x0004
        /*0052*/ 	.short	0x0020
        /*0054*/ 	.byte	0x00, 0xf5, 0x21, 0x00


	//----- nvinfo : EIATTR_KPARAM_INFO
	.align		4
.L_1378:
        /*0058*/ 	.byte	0x04, 0x17
        /*005a*/ 	.short	(.L_1380 - .L_1379)
.L_1379:
        /*005c*/ 	.word	0x00000000
        /*0060*/ 	.short	0x0003
        /*0062*/ 	.short	0x0018
        /*0064*/ 	.byte	0x00, 0xf5, 0x21, 0x00


	//----- nvinfo : EIATTR_KPARAM_INFO
	.align		4
.L_1380:
        /*0068*/ 	.byte	0x04, 0x17
        /*006a*/ 	.short	(.L_1382 - .L_1381)
.L_1381:
        /*006c*/ 	.word	0x00000000
        /*0070*/ 	.short	0x0002
        /*0072*/ 	.short	0x0010
        /*0074*/ 	.byte	0x00, 0xf5, 0x21, 0x00


	//----- nvinfo : EIATTR_KPARAM_INFO
	.align		4
.L_1382:
        /*0078*/ 	.byte	0x04, 0x17
        /*007a*/ 	.short	(.L_1384 - .L_1383)
.L_1383:
        /*007c*/ 	.word	0x00000000
        /*0080*/ 	.short	0x0001
        /*0082*/ 	.short	0x0008
        /*0084*/ 	.byte	0x00, 0xf5, 0x21, 0x00


	//----- nvinfo : EIATTR_KPARAM_INFO
	.align		4
.L_1384:
        /*0088*/ 	.byte	0x04, 0x17
        /*008a*/ 	.short	(.L_1386 - .L_1385)
.L_1385:
        /*008c*/ 	.word	0x00000000
        /*0090*/ 	.short	0x0000
        /*0092*/ 	.short	0x0000
        /*0094*/ 	.byte	0x00, 0xf5, 0x21, 0x00


	//----- nvinfo : EIATTR_SPARSE_MMA_MASK
	.align		4
.L_1386:
        /*0098*/ 	.byte	0x03, 0x50
        /*009a*/ 	.short	0x0000


	//----- nvinfo : EIATTR_MAXREG_COUNT
	.align		4
        /*009c*/ 	.byte	0x03, 0x1b
        /*009e*/ 	.short	0x00ff


	//----- nvinfo : EIATTR_MERCURY_ISA_VERSION
	.align		4
        /*00a0*/ 	.byte	0x03, 0x5f
        /*00a2*/ 	.short	0x0101


	//----- nvinfo : EIATTR_VRC_CTA_INIT_COUNT
	.align		4
        /*00a4*/ 	.byte	0x02, 0x4a
	.zero		1
	.zero		1


	//----- nvinfo : EIATTR_EXIT_INSTR_OFFSETS
	.align		4
        /*00a8*/ 	.byte	0x04, 0x1c
        /*00aa*/ 	.short	(.L_1388 - .L_1387)


	//   ....[0]....
.L_1387:
        /*00ac*/ 	.word	0x00000070


	//   ....[1]....
        /*00b0*/ 	.word	0x00001040


	//----- nvinfo : EIATTR_CRS_STACK_SIZE
	.align		4
.L_1388:
        /*00b4*/ 	.byte	0x04, 0x1e
        /*00b6*/ 	.short	(.L_1390 - .L_1389)
.L_1389:
        /*00b8*/ 	.word	0x00000000


	//----- nvinfo : EIATTR_CBANK_PARAM_SIZE
	.align		4
.L_1390:
        /*00bc*/ 	.byte	0x03, 0x19
        /*00be*/ 	.short	0x0040


	//----- nvinfo : EIATTR_PARAM_CBANK
	.align		4
        /*00c0*/ 	.byte	0x04, 0x0a
        /*00c2*/ 	.short	(.L_1392 - .L_1391)
	.align		4
.L_1391:
        /*00c4*/ 	.word	index@(.nv.constant0._Z21unpackAllDeltasKernelIiEvPKiS1_S1_S1_PKlPKjPxii)
        /*00c8*/ 	.short	0x0380
        /*00ca*/ 	.short	0x0040


	//----- nvinfo : EIATTR_SW_WAR
	.align		4
.L_1392:
        /*00cc*/ 	.byte	0x04, 0x36
        /*00ce*/ 	.short	(.L_1394 - .L_1393)
.L_1393:
        /*00d0*/ 	.word	0x00000008
.L_1394:


//--------------------- .nv.info._Z40decompressFullFile_OnTheFly_Optimized_V2IiEvPK14CompressedDataIT_EPS1_i --------------------------
	.section	.nv.info._Z40decompressFullFile_OnTheFly_Optimized_V2IiEvPK14CompressedDataIT_EPS1_i,"",@"SHT_CUDA_INFO"
	.sectionflags	@""
	.align	4


	//----- nvinfo : EIATTR_CUDA_API_VERSION
	.align		4
        /*0000*/ 	.byte	0x04, 0x37
        /*0002*/ 	.short	(.L_1396 - .L_1395)
.L_1395:
        /*0004*/ 	.word	0x00000082


	//----- nvinfo : EIATTR_KPARAM_INFO
	.align		4
.L_1396:
        /*0008*/ 	.byte	0x04, 0x17
        /*000a*/ 	.short	(.L_1398 - .L_1397)
.L_1397:
        /*000c*/ 	.word	0x00000000
        /*0010*/ 	.short	0x0002
        /*0012*/ 	.short	0x0010
        /*0014*/ 	.byte	0x00, 0xf0, 0x11, 0x00


	//----- nvinfo : EIATTR_KPARAM_INFO
	.align		4
.L_1398:
        /*0018*/ 	.byte	0x04, 0x17
        /*001a*/ 	.short	(.L_1400 - .L_1399)
.L_1399:
        /*001c*/ 	.word	0x00000000
        /*0020*/ 	.short	0x0001
        /*0022*/ 	.short	0x0008
        /*0024*/ 	.byte	0x00, 0xf5, 0x21, 0x00


	//----- nvinfo : EIATTR_KPARAM_INFO
	.align		4
.L_1400:
        /*0028*/ 	.byte	0x04, 0x17
        /*002a*/ 	.short	(.L_1402 - .L_1401)
.L_1401:
        /*002c*/ 	.word	0x00000000
        /*0030*/ 	.short	0x0000
        /*0032*/ 	.short	0x0000
        /*0034*/ 	.byte	0x00, 0xf5, 0x21, 0x00


	//----- nvinfo : EIATTR_SPARSE_MMA_MASK
	.align		4
.L_1402:
        /*0038*/ 	.byte	0x03, 0x50
        /*003a*/ 	.short	0x0000


	//----- nvinfo : EIATTR_MAXREG_COUNT
	.align		4
        /*003c*/ 	.byte	0x03, 0x1b
        /*003e*/ 	.short	0x00ff


	//----- nvinfo : EIATTR_NUM_BARRIERS
	.align		4
        /*0040*/ 	.byte	0x02, 0x4c
        /*0042*/ 	.byte	0x01
	.zero		1


	//----- nvinfo : EIATTR_MERCURY_ISA_VERSION
	.align		4
        /*0044*/ 	.byte	0x03, 0x5f
        /*0046*/ 	.short	0x0101


	//----- nvinfo : EIATTR_UNUSED_LOAD_BYTE_OFFSET
	.align		4
        /*0048*/ 	.byte	0x04, 0x44
        /*004a*/ 	.short	(.L_1404 - .L_1403)


	//   ....[0]....
.L_1403:
        /*004c*/ 	.word	0x00000380
        /*0050*/ 	.word	0x00000fff


	//----- nvinfo : EIATTR_VRC_CTA_INIT_COUNT
	.align		4
.L_1404:
        /*0054*/ 	.byte	0x02, 0x4a
	.zero		1
	.zero		1


	//----- nvinfo : EIATTR_EXIT_INSTR_OFFSETS
	.align		4
        /*0058*/ 	.byte	0x04, 0x1c
        /*005a*/ 	.short	(.L_1406 - .L_1405)


	//   ....[0]....
.L_1405:
        /*005c*/ 	.word	0x00000060


	//   ....[1]....
        /*0060*/ 	.word	0x00000310


	//   ....[2]....
        /*0064*/ 	.word	0x00001000


	//----- nvinfo : EIATTR_CRS_STACK_SIZE
	.align		4
.L_1406:
        /*0068*/ 	.byte	0x04, 0x1e
        /*006a*/ 	.short	(.L_1408 - .L_1407)
.L_1407:
        /*006c*/ 	.word	0x00000000


	//----- nvinfo : EIATTR_CBANK_PARAM_SIZE
	.align		4
.L_1408:
        /*0070*/ 	.byte	0x03, 0x19
        /*0072*/ 	.short	0x0014


	//----- nvinfo : EIATTR_PARAM_CBANK
	.align		4
        /*0074*/ 	.byte	0x04, 0x0a
        /*0076*/ 	.short	(.L_1410 - .L_1409)
	.align		4
.L_1409:
        /*0078*/ 	.word	index@(.nv.constant0._Z40decompressFullFile_OnTheFly_Optimized_V2IiEvPK14CompressedDataIT_EPS1_i)
        /*007c*/ 	.short	0x0380
        /*007e*/ 	.short	0x0014


	//----- nvinfo : EIATTR_SW_WAR
	.align		4
.L_1410:
        /*0080*/ 	.byte	0x04, 0x36
        /*0082*/ 	.short	(.L_1412 - .L_1411)
.L_1411:
        /*0084*/ 	.word	0x00000008
.L_1412:


//--------------------- .nv.info._Z25packDeltasKernelOptimizedIiEvPKT_PKiS4_S4_PKdS4_PKliPj --------------------------
	.section	.nv.info._Z25packDeltasKernelOptimizedIiEvPKT_PKiS4_S4_PKdS4_PKliPj,"",@"SHT_CUDA_INFO"
	.sectionflags	@""
	.align	4


	//----- nvinfo : EIATTR_CUDA_API_VERSION
	.align		4
        /*0000*/ 	.byte	0x04, 0x37
        /*0002*/ 	.short	(.L_1414 - .L_1413)
.L_1413:
        /*0004*/ 	.word	0x00000082


	//----- nvinfo : EIATTR_KPARAM_INFO
	.align		4
.L_1414:
        /*0008*/ 	.byte	0x04, 0x17
        /*000a*/ 	.short	(.L_1416 - .L_1415)
.L_1415:
        /*000c*/ 	.word	0x00000000
        /*0010*/ 	.short	0x0008
        /*0012*/ 	.short	0x0040
        /*0014*/ 	.byte	0x00, 0xf5, 0x21, 0x00


	//----- nvinfo : EIATTR_KPARAM_INFO
	.align		4
.L_1416:
        /*0018*/ 	.byte	0x04, 0x17
        /*001a*/ 	.short	(.L_1418 - .L_1417)
.L_1417:
        /*001c*/ 	.word	0x00000000
        /*0020*/ 	.short	0x0007
        /*0022*/ 	.short	0x0038
        /*0024*/ 	.byte	0x00, 0xf0, 0x11, 0x00


	//----- nvinfo : EIATTR_KPARAM_INFO
	.align		4
.L_1418:
        /*0028*/ 	.byte	0x04, 0x17
        /*002a*/ 	.short	(.L_1420 - .L_1419)
.L_1419:
        /*002c*/ 	.word	0x00000000
        /*0030*/ 	.short	0x0006
        /*0032*/ 	.short	0x0030
        /*0034*/ 	.byte	0x00, 0xf5, 0x21, 0x00


	//----- nvinfo : EIATTR_KPARAM_INFO
	.align		4
.L_1420:
        /*0038*/ 	.byte	0x04, 0x17
        /*003a*/ 	.short	(.L_1422 - .L_1421)
.L_1421:
        /*003c*/ 	.word	0x00000000
        /*0040*/ 	.short	0x0005
        /*0042*/ 	.short	0x0028
        /*0044*/ 	.byte	0x00, 0xf5, 0x21, 0x00


	//----- nvinfo : EIATTR_KPARAM_INFO
	.align		4
.L_1422:
        /*0048*/ 	.byte	0x04, 0x17
        /*004a*/ 	.short	(.L_1424 - .L_1423)
.L_1423:
        /*004c*/ 	.word	0x00000000
        /*0050*/ 	.short	0x0004
        /*0052*/ 	.short	0x0020
        /*0054*/ 	.byte	0x00, 0xf5, 0x21, 0x00


	//----- nvinfo : EIATTR_KPARAM_INFO
	.align		4
.L_1424:
        /*0058*/ 	.byte	0x04, 0x17
        /*005a*/ 	.short	(.L_1426 - .L_1425)
.L_1425:
        /*005c*/ 	.word	0x00000000
        /*0060*/ 	.short	0x0003
        /*0062*/ 	.short	0x0018
        /*0064*/ 	.byte	0x00, 0xf5, 0x21, 0x00


	//----- nvinfo : EIATTR_KPARAM_INFO
	.align		4
.L_1426:
        /*0068*/ 	.byte	0x04, 0x17
        /*006a*/ 	.short	(.L_1428 - .L_1427)
.L_1427:
        /*006c*/ 	.word	0x00000000
        /*0070*/ 	.short	0x0002
        /*0072*/ 	.short	0x0010
        /*0074*/ 	.byte	0x00, 0xf5, 0x21, 0x00


	//----- nvinfo : EIATTR_KPARAM_INFO
	.align		4
.L_1428:
        /*0078*/ 	.byte	0x04, 0x17
        /*007a*/ 	.short	(.L_1430 - .L_1429)
.L_1429:
        /*007c*/ 	.word	0x00000000
        /*0080*/ 	.short	0x0001
        /*0082*/ 	.short	0x0008
        /*0084*/ 	.byte	0x00, 0xf5, 0x21, 0x00


	//----- nvinfo : EIATTR_KPARAM_INFO
	.align		4
.L_1430:
        /*0088*/ 	.byte	0x04, 0x17
        /*008a*/ 	.short	(.L_1432 - .L_1431)
.L_1431:
        /*008c*/ 	.word	0x00000000
        /*0090*/ 	.short	0x0000
        /*0092*/ 	.short	0x0000
        /*0094*/ 	.byte	0x00, 0xf5, 0x21, 0x00


	//----- nvinfo : EIATTR_SPARSE_MMA_MASK
	.align		4
.L_1432:
        /*0098*/ 	.byte	0x03, 0x50
        /*009a*/ 	.short	0x0000


	//----- nvinfo : EIATTR_MAXREG_COUNT
	.align		4
        /*009c*/ 	.byte	0x03, 0x1b
        /*009e*/ 	.short	0x00ff


	//----- nvinfo : EIATTR_MERCURY_ISA_VERSION
	.align		4
        /*00a0*/ 	.byte	0x03, 0x5f
        /*00a2*/ 	.short	0x0101


	//----- nvinfo : EIATTR_VRC_CTA_INIT_COUNT
	.align		4
        /*00a4*/ 	.byte	0x02, 0x4a
	.zero		1
	.zero		1


	//----- nvinfo : EIATTR_EXIT_INSTR_OFFSETS
	.align		4
        /*00a8*/ 	.byte	0x04, 0x1c
        /*00aa*/ 	.short	(.L_1434 - .L_1433)


	//   ....[0]....
.L_1433:
        /*00ac*/ 	.word	0x00000070


	//   ....[1]....
        /*00b0*/ 	.word	0x000000e0


	//   ....[2]....
        /*00b4*/ 	.word	0x00000d90


	//----- nvinfo : EIATTR_CRS_STACK_SIZE
	.align		4
.L_1434:
        /*00b8*/ 	.byte	0x04, 0x1e
        /*00ba*/ 	.short	(.L_1436 - .L_1435)
.L_1435:
        /*00bc*/ 	.word	0x00000000


	//----- nvinfo : EIATTR_CBANK_PARAM_SIZE
	.align		4
.L_1436:
        /*00c0*/ 	.byte	0x03, 0x19
        /*00c2*/ 	.short	0x0048


	//----- nvinfo : EIATTR_PARAM_CBANK
	.align		4
        /*00c4*/ 	.byte	0x04, 0x0a
        /*00c6*/ 	.short	(.L_1438 - .L_1437)
	.align		4
.L_1437:
        /*00c8*/ 	.word	index@(.nv.constant0._Z25packDeltasKernelOptimizedIiEvPKT_PKiS4_S4_PKdS4_PKliPj)
        /*00cc*/ 	.short	0x0380
        /*00ce*/ 	.short	0x0048


	//----- nvinfo : EIATTR_SW_WAR
	.align		4
.L_1438:
        /*00d0*/ 	.byte	0x04, 0x36
        /*00d2*/ 	.short	(.L_1440 - .L_1439)
.L_1439:
        /*00d4*/ 	.word	0x00000008
.L_1440:


//--------------------- .nv.info._Z24wprocessPartitionsKernelIiEvPKT_PiS3_S3_PdS3_PxiPl --------------------------
	.section	.nv.info._Z24wprocessPartitionsKernelIiEvPKT_PiS3_S3_PdS3_PxiPl,"",@"SHT_CUDA_INFO"
	.sectionflags	@""
	.align	4


	//----- nvinfo : EIATTR_CUDA_API_VERSION
	.align		4
        /*0000*/ 	.byte	0x04, 0x37
        /*0002*/ 	.short	(.L_1442 - .L_1441)
.L_1441:
        /*0004*/ 	.word	0x00000082


	//----- nvinfo : EIATTR_KPARAM_INFO
	.align		4
.L_1442:
        /*0008*/ 	.byte	0x04, 0x17
        /*000a*/ 	.short	(.L_1444 - .L_1443)
.L_1443:
        /*000c*/ 	.word	0x00000000
        /*0010*/ 	.short	0x0008
        /*0012*/ 	.short	0x0040
        /*0014*/ 	.byte	0x00, 0xf5, 0x21, 0x00


	//----- nvinfo : EIATTR_KPARAM_INFO
	.align		4
.L_1444:
        /*0018*/ 	.byte	0x04, 0x17
        /*001a*/ 	.short	(.L_1446 - .L_1445)
.L_1445:
        /*001c*/ 	.word	0x00000000
        /*0020*/ 	.short	0x0007
        /*0022*/ 	.short	0x0038
        /*0024*/ 	.byte	0x00, 0xf0, 0x11, 0x00


	//----- nvinfo : EIATTR_KPARAM_INFO
	.align		4
.L_1446:
        /*0028*/ 	.byte	0x04, 0x17
        /*002a*/ 	.short	(.L_1448 - .L_1447)
.L_1447:
        /*002c*/ 	.word	0x00000000
        /*0030*/ 	.short	0x0006
        /*0032*/ 	.short	0x0030
        /*0034*/ 	.byte	0x00, 0xf5, 0x21, 0x00


	//----- nvinfo : EIATTR_KPARAM_INFO
	.align		4
.L_1448:
        /*0038*/ 	.byte	0x04, 0x17
        /*003a*/ 	.short	(.L_1450 - .L_1449)
.L_1449:
        /*003c*/ 	.word	0x00000000
        /*0040*/ 	.short	0x0005
        /*0042*/ 	.short	0x0028
        /*0044*/ 	.byte	0x00, 0xf5, 0x21, 0x00


	//----- nvinfo : EIATTR_KPARAM_INFO
	.align		4
.L_1450:
        /*0048*/ 	.byte	0x04, 0x17
        /*004a*/ 	.short	(.L_1452 - .L_1451)
.L_1451:
        /*004c*/ 	.word	0x00000000
        /*0050*/ 	.short	0x0004
        /*0052*/ 	.short	0x0020
        /*0054*/ 	.byte	0x00, 0xf5, 0x21, 0x00


	//----- nvinfo : EIATTR_KPARAM_INFO
	.align		4
.L_1452:
        /*0058*/ 	.byte	0x04, 0x17
        /*005a*/ 	.short	(.L_1454 - .L_1453)
.L_1453:
        /*005c*/ 	.word	0x00000000
        /*0060*/ 	.short	0x0003
        /*0062*/ 	.short	0x0018
        /*0064*/ 	.byte	0x00, 0xf5, 0x21, 0x00


	//----- nvinfo : EIATTR_KPARAM_INFO
	.align		4
.L_1454:
        /*0068*/ 	.byte	0x04, 0x17
        /*006a*/ 	.short	(.L_1456 - .L_1455)
.L_1455:
        /*006c*/ 	.word	0x00000000
        /*0070*/ 	.short	0x0002
        /*0072*/ 	.short	0x0010
        /*0074*/ 	.byte	0x00, 0xf5, 0x21, 0x00


	//----- nvinfo : EIATTR_KPARAM_INFO
	.align		4
.L_1456:
        /*0078*/ 	.byte	0x04, 0x17
        /*007a*/ 	.short	(.L_1458 - .L_1457)
.L_1457:
        /*007c*/ 	.word	0x00000000
        /*0080*/ 	.short	0x0001
        /*0082*/ 	.short	0x0008
        /*0084*/ 	.byte	0x00, 0xf5, 0x21, 0x00


	//----- nvinfo : EIATTR_KPARAM_INFO
	.align		4
.L_1458:
        /*0088*/ 	.byte	0x04, 0x17
        /*008a*/ 	.short	(.L_1460 - .L_1459)
.L_1459:
        /*008c*/ 	.word	0x00000000
        /*0090*/ 	.short	0x0000
        /*0092*/ 	.short	0x0000
        /*0094*/ 	.byte	0x00, 0xf5, 0x21, 0x00


	//----- nvinfo : EIATTR_SPARSE_MMA_MASK
	.align		4
.L_1460:
        /*0098*/ 	.byte	0x03, 0x50
        /*009a*/ 	.short	0x0000


	//----- nvinfo : EIATTR_MAXREG_COUNT
	.align		4
        /*009c*/ 	.byte	0x03, 0x1b
        /*009e*/ 	.short	0x00ff


	//----- nvinfo : EIATTR_NUM_BARRIERS
	.align		4
        /*00a0*/ 	.byte	0x02, 0x4c
        /*00a2*/ 	.byte	0x01
	.zero		1


	//----- nvinfo : EIATTR_MERCURY_ISA_VERSION
	.align		4
        /*00a4*/ 	.byte	0x03, 0x5f
        /*00a6*/ 	.short	0x0101


	//----- nvinfo : EIATTR_VRC_CTA_INIT_COUNT
	.align		4
        /*00a8*/ 	.byte	0x02, 0x4a
	.zero		1
	.zero		1


	//----- nvinfo : EIATTR_EXIT_INSTR_OFFSETS
	.align		4
        /*00ac*/ 	.byte	0x04, 0x1c
        /*00ae*/ 	.short	(.L_1462 - .L_1461)


	//   ....[0]....
.L_1461:
        /*00b0*/ 	.word	0x00000050


	//   ....[1]....
        /*00b4*/ 	.word	0x00000160


	//   ....[2]....
        /*00b8*/ 	.word	0x00001390


	//   ....[3]....
        /*00bc*/ 	.word	0x000014c0


	//   ....[4]....
        /*00c0*/ 	.word	0x00001560


	//----- nvinfo : EIATTR_CRS_STACK_SIZE
	.align		4
.L_1462:
        /*00c4*/ 	.byte	0x04, 0x1e
        /*00c6*/ 	.short	(.L_1464 - .L_1463)
.L_1463:
        /*00c8*/ 	.word	0x00000000


	//----- nvinfo : EIATTR_CBANK_PARAM_SIZE
	.align		4
.L_1464:
        /*00cc*/ 	.byte	0x03, 0x19
        /*00ce*/ 	.short	0x0048


	//----- nvinfo : EIATTR_PARAM_CBANK
	.align		4
        /*00d0*/ 	.byte	0x04, 0x0a
        /*00d2*/ 	.short	(.L_1466 - .L_1465)
	.align		4
.L_1465:
        /*00d4*/ 	.word	index@(.nv.constant0._Z24wprocessPartitionsKernelIiEvPKT_PiS3_S3_PdS3_PxiPl)
        /*00d8*/ 	.short	0x0380
        /*00da*/ 	.short	0x0048


	//----- nvinfo : EIATTR_SW_WAR
	.align		4
.L_1466:
        /*00dc*/ 	.byte	0x04, 0x36
        /*00de*/ 	.short	(.L_1468 - .L_1467)
.L_1467:
        /*00e0*/ 	.word	0x00000008
.L_1468:


//--------------------- .nv.info._Z30fitPartitionsBatched_OptimizedIiEvPKT_PKiS4_PiPdS6_S5_PxS6_i --------------------------
	.section	.nv.info._Z30fitPartitionsBatched_OptimizedIiEvPKT_PKiS4_PiPdS6_S5_PxS6_i,"",@"SHT_CUDA_INFO"
	.sectionflags	@""
	.align	4


	//----- nvinfo : EIATTR_CUDA_API_VERSION
	.align		4
        /*0000*/ 	.byte	0x04, 0x37
        /*0002*/ 	.short	(.L_1470 - .L_1469)
.L_1469:
        /*0004*/ 	.word	0x00000082


	//----- nvinfo : EIATTR_KPARAM_INFO
	.align		4
.L_1470:
        /*0008*/ 	.byte	0x04, 0x17
        /*000a*/ 	.short	(.L_1472 - .L_1471)
.L_1471:
        /*000c*/ 	.word	0x00000000
        /*0010*/ 	.short	0x0009
        /*0012*/ 	.short	0x0048
        /*0014*/ 	.byte	0x00, 0xf0, 0x11, 0x00


	//----- nvinfo : EIATTR_KPARAM_INFO
	.align		4
.L_1472:
        /*0018*/ 	.byte	0x04, 0x17
        /*001a*/ 	.short	(.L_1474 - .L_1473)
.L_1473:
        /*001c*/ 	.word	0x00000000
        /*0020*/ 	.short	0x0008
        /*0022*/ 	.short	0x0040
        /*0024*/ 	.byte	0x00, 0xf5, 0x21, 0x00


	//----- nvinfo : EIATTR_KPARAM_INFO
	.align		4
.L_1474:
        /*0028*/ 	.byte	0x04, 0x17
        /*002a*/ 	.short	(.L_1476 - .L_1475)
.L_1475:
        /*002c*/ 	.word	0x00000000
        /*0030*/ 	.short	0x0007
        /*0032*/ 	.short	0x0038
        /*0034*/ 	.byte	0x00, 0xf5, 0x21, 0x00


	//----- nvinfo : EIATTR_KPARAM_INFO
	.align		4
.L_1476:
        /*0038*/ 	.byte	0x04, 0x17
        /*003a*/ 	.short	(.L_1478 - .L_1477)
.L_1477:
        /*003c*/ 	.word	0x00000000
        /*0040*/ 	.short	0x0006
        /*0042*/ 	.short	0x0030
        /*0044*/ 	.byte	0x00, 0xf5, 0x21, 0x00


	//----- nvinfo : EIATTR_KPARAM_INFO
	.align		4
.L_1478:
        /*0048*/ 	.byte	0x04, 0x17
        /*004a*/ 	.short	(.L_1480 - .L_1479)
.L_1479:
        /*004c*/ 	.word	0x00000000
        /*0050*/ 	.short	0x0005
        /*0052*/ 	.short	0x0028
        /*0054*/ 	.byte	0x00, 0xf5, 0x21, 0x00


	//----- nvinfo : EIATTR_KPARAM_INFO
	.align		4
.L_1480:
        /*0058*/ 	.byte	0x04, 0x17
        /*005a*/ 	.short	(.L_1482 - .L_1481)
.L_1481:
        /*005c*/ 	.word	0x00000000
        /*0060*/ 	.short	0x0004
        /*0062*/ 	.short	0x0020
        /*0064*/ 	.byte	0x00, 0xf5, 0x21, 0x00


	//----- nvinfo : EIATTR_KPARAM_INFO
	.align		4
.L_1482:
        /*0068*/ 	.byte	0x04, 0x17
        /*006a*/ 	.short	(.L_1484 - .L_1483)
.L_1483:
        /*006c*/ 	.word	0x00000000
        /*0070*/ 	.short	0x0003
        /*0072*/ 	.short	0x0018
        /*0074*/ 	.byte	0x00, 0xf5, 0x21, 0x00


	//----- nvinfo : EIATTR_KPARAM_INFO
	.align		4
.L_1484:
        /*0078*/ 	.byte	0x04, 0x17
        /*007a*/ 	.short	(.L_1486 - .L_1485)
.L_1485:
        /*007c*/ 	.word	0x00000000
        /*0080*/ 	.short	0x0002
        /*0082*/ 	.short	0x0010
        /*0084*/ 	.byte	0x00, 0xf5, 0x21, 0x00


	//----- nvinfo : EIATTR_KPARAM_INFO
	.align		4
.L_1486:
        /*0088*/ 	.byte	0x04, 0x17
        /*008a*/ 	.short	(.L_1488 - .L_1487)
.L_1487:
        /*008c*/ 	.word	0x00000000
        /*0090*/ 	.short	0x0001
        /*0092*/ 	.short	0x0008
        /*0094*/ 	.byte	0x00, 0xf5, 0x21, 0x00


	//----- nvinfo : EIATTR_KPARAM_INFO
	.align		4
.L_1488:
        /*0098*/ 	.byte	0x04, 0x17
        /*009a*/ 	.short	(.L_1490 - .L_1489)
.L_1489:
        /*009c*/ 	.word	0x00000000
        /*00a0*/ 	.short	0x0000
        /*00a2*/ 	.short	0x0000
        /*00a4*/ 	.byte	0x00, 0xf5, 0x21, 0x00


	//----- nvinfo : EIATTR_SPARSE_MMA_MASK
	.align		4
.L_1490:
        /*00a8*/ 	.byte	0x03, 0x50
        /*00aa*/ 	.short	0x0000


	//----- nvinfo : EIATTR_MAXREG_COUNT
	.align		4
        /*00ac*/ 	.byte	0x03, 0x1b
        /*00ae*/ 	.short	0x00ff


	//----- nvinfo : EIATTR_NUM_BARRIERS
	.align		4
        /*00b0*/ 	.byte	0x02, 0x4c
        /*00b2*/ 	.byte	0x01
	.zero		1


	//----- nvinfo : EIATTR_MERCURY_ISA_VERSION
	.align		4
        /*00b4*/ 	.byte	0x03, 0x5f
        /*00b6*/ 	.short	0x0101


	//----- nvinfo : EIATTR_COOP_GROUP_MASK_REGIDS
	.align		4
        /*00b8*/ 	.byte	0x04, 0x29
        /*00ba*/ 	.short	(.L_1492 - .L_1491)


	//   ....[0]....
.L_1491:
        /*00bc*/ 	.word	0xffffffff


	//   ....[1]....
        /*00c0*/ 	.word	0xffffffff


	//   ....[2]....
        /*00c4*/ 	.word	0xffffffff


	//   ....[3]....
        /*00c8*/ 	.word	0xffffffff


	//   ....[4]....
        /*00cc*/ 	.word	0xffffffff


	//   ....[5]....
        /*00d0*/ 	.word	0xffffffff


	//   ....[6]....
        /*00d4*/ 	.word	0xffffffff


	//   ....[7]....
        /*00d8*/ 	.word	0xffffffff


	//   ....[8]....
        /*00dc*/ 	.word	0xffffffff


	//   ....[9]....
        /*00e0*/ 	.word	0xffffffff


	//   ....[10]....
        /*00e4*/ 	.word	0xffffffff


	//   ....[11]....
        /*00e8*/ 	.word	0xffffffff


	//   ....[12]....
        /*00ec*/ 	.word	0xffffffff


	//   ....[13]....
        /*00f0*/ 	.word	0xffffffff


	//   ....[14]....
        /*00f4*/ 	.word	0xffffffff


	//   ....[15]....
        /*00f8*/ 	.word	0xffffffff


	//   ....[16]....
        /*00fc*/ 	.word	0xffffffff


	//   ....[17]....
        /*0100*/ 	.word	0xffffffff


	//   ....[18]....
        /*0104*/ 	.word	0xffffffff


	//   ....[19]....
        /*0108*/ 	.word	0xffffffff


	//   ....[20]....
        /*010c*/ 	.word	0xffffffff


	//   ....[21]....
        /*0110*/ 	.word	0xffffffff


	//   ....[22]....
        /*0114*/ 	.word	0xffffffff


	//   ....[23]....
        /*0118*/ 	.word	0xffffffff


	//   ....[24]....
        /*011c*/ 	.word	0xffffffff


	//   ....[25]....
        /*0120*/ 	.word	0xffffffff


	//   ....[26]....
        /*0124*/ 	.word	0xffffffff


	//   ....[27]....
        /*0128*/ 	.word	0xffffffff


	//   ....[28]....
        /*012c*/ 	.word	0xffffffff


	//   ....[29]....
        /*0130*/ 	.word	0xffffffff


	//   ....[30]....
        /*0134*/ 	.word	0xffffffff


	//   ....[31]....
        /*0138*/ 	.word	0xffffffff


	//   ....[32]....
        /*013c*/ 	.word	0xffffffff


	//   ....[33]....
        /*0140*/ 	.word	0xffffffff


	//   ....[34]....
        /*0144*/ 	.word	0xffffffff


	//   ....[35]....
        /*0148*/ 	.word	0xffffffff


	//   ....[36]....
        /*014c*/ 	.word	0xffffffff


	//   ....[37]....
        /*0150*/ 	.word	0xffffffff


	//   ....[38]....
        /*0154*/ 	.word	0xffffffff


	//   ....[39]....
        /*0158*/ 	.word	0xffffffff


	//   ....[40]....
        /*015c*/ 	.word	0xffffffff


	//   ....[41]....
        /*0160*/ 	.word	0xffffffff


	//   ....[42]....
        /*0164*/ 	.word	0xffffffff


	//   ....[43]....
        /*0168*/ 	.word	0xffffffff


	//   ....[44]....
        /*016c*/ 	.word	0xffffffff


	//   ....[45]....
        /*0170*/ 	.word	0xffffffff


	//   ....[46]....
        /*0174*/ 	.word	0xffffffff


	//   ....[47]....
        /*0178*/ 	.word	0xffffffff


	//   ....[48]....
        /*017c*/ 	.word	0xffffffff


	//   ....[49]....
        /*0180*/ 	.word	0xffffffff


	//   ....[50]....
        /*0184*/ 	.word	0xffffffff


	//   ....[51]....
        /*0188*/ 	.word	0xffffffff


	//   ....[52]....
        /*018c*/ 	.word	0xffffffff


	//   ....[53]....
        /*0190*/ 	.word	0xffffffff


	//   ....[54]....
        /*0194*/ 	.word	0xffffffff


	//   ....[55]....
        /*0198*/ 	.word	0xffffffff


	//   ....[56]....
        /*019c*/ 	.word	0xffffffff


	//   ....[57]....
        /*01a0*/ 	.word	0xffffffff


	//   ....[58]....
        /*01a4*/ 	.word	0xffffffff


	//   ....[59]....
        /*01a8*/ 	.word	0xffffffff


	//   ....[60]....
        /*01ac*/ 	.word	0xffffffff


	//   ....[61]....
        /*01b0*/ 	.word	0xffffffff


	//   ....[62]....
        /*01b4*/ 	.word	0xffffffff


	//   ....[63]....
        /*01b8*/ 	.word	0xffffffff


	//   ....[64]....
        /*01bc*/ 	.word	0xffffffff


	//   ....[65]....
        /*01c0*/ 	.word	0xffffffff


	//   ....[66]....
        /*01c4*/ 	.word	0xffffffff


	//   ....[67]....
        /*01c8*/ 	.word	0xffffffff


	//   ....[68]....
        /*01cc*/ 	.word	0xffffffff


	//   ....[69]....
        /*01d0*/ 	.word	0xffffffff


	//   ....[70]....
        /*01d4*/ 	.word	0xffffffff


	//   ....[71]....
        /*01d8*/ 	.word	0xffffffff


	//   ....[72]....
        /*01dc*/ 	.word	0xffffffff


	//   ....[73]....
        /*01e0*/ 	.word	0xffffffff


	//   ....[74]....
        /*01e4*/ 	.word	0xffffffff


	//   ....[75]....
        /*01e8*/ 	.word	0xffffffff


	//   ....[76]....
        /*01ec*/ 	.word	0xffffffff


	//   ....[77]....
        /*01f0*/ 	.word	0xffffffff


	//   ....[78]....
        /*01f4*/ 	.word	0xffffffff


	//   ....[79]....
        /*01f8*/ 	.word	0xffffffff


	//   ....[80]....
        /*01fc*/ 	.word	0xffffffff


	//   ....[81]....
        /*0200*/ 	.word	0xffffffff


	//   ....[82]....
        /*0204*/ 	.word	0xffffffff


	//   ....[83]....
        /*0208*/ 	.word	0xffffffff


	//   ....[84]....
        /*020c*/ 	.word	0xffffffff


	//   ....[85]....
        /*0210*/ 	.word	0xffffffff


	//   ....[86]....
        /*0214*/ 	.word	0xffffffff


	//   ....[87]....
        /*0218*/ 	.word	0xffffffff


	//   ....[88]....
        /*021c*/ 	.word	0xffffffff


	//   ....[89]....
        /*0220*/ 	.word	0xffffffff


	//   ....[90]....
        /*0224*/ 	.word	0xffffffff


	//   ....[91]....
        /*0228*/ 	.word	0xffffffff


	//   ....[92]....
        /*022c*/ 	.word	0xffffffff


	//   ....[93]....
        /*0230*/ 	.word	0xffffffff


	//   ....[94]....
        /*0234*/ 	.word	0xffffffff


	//   ....[95]....
        /*0238*/ 	.word	0xffffffff


	//   ....[96]....
        /*023c*/ 	.word	0xffffffff


	//   ....[97]....
        /*0240*/ 	.word	0xffffffff


	//   ....[98]....
        /*0244*/ 	.word	0xffffffff


	//   ....[99]....
        /*0248*/ 	.word	0xffffffff


	//   ....[100]....
        /*024c*/ 	.word	0x05000007


	//   ....[101]....
        /*0250*/ 	.word	0x05000007


	//   ....[102]....
        /*0254*/ 	.word	0x05000007


	//   ....[103]....
        /*0258*/ 	.word	0x05000007


	//   ....[104]....
        /*025c*/ 	.word	0x05000007


	//   ....[105]....
        /*0260*/ 	.word	0x05000007


	//   ....[106]....
        /*0264*/ 	.word	0x05000007


	//   ....[107]....
        /*0268*/ 	.word	0x05000007


	//   ....[108]....
        /*026c*/ 	.word	0x05000007


	//   ....[109]....
        /*0270*/ 	.word	0x05000007


	//   ....[110]....
        /*0274*/ 	.word	0x05000007


	//   ....[111]....
        /*0278*/ 	.word	0x05000007


	//   ....[112]....
        /*027c*/ 	.word	0x05000007


	//   ....[113]....
        /*0280*/ 	.word	0x05000007


	//   ....[114]....
        /*0284*/ 	.word	0x05000007


	//   ....[115]....
        /*0288*/ 	.word	0x05000007


	//   ....[116]....
        /*028c*/ 	.word	0x05000007


	//   ....[117]....
        /*0290*/ 	.word	0x05000007


	//   ....[118]....
        /*0294*/ 	.word	0x05000007


	//   ....[119]....
        /*0298*/ 	.word	0x05000007


	//   ....[120]....
        /*029c*/ 	.word	0x05000007


	//   ....[121]....
        /*02a0*/ 	.word	0x05000007


	//   ....[122]....
        /*02a4*/ 	.word	0x05000007


	//   ....[123]....
        /*02a8*/ 	.word	0x05000007


	//   ....[124]....
        /*02ac*/ 	.word	0x05000007


	//   ....[125]....
        /*02b0*/ 	.word	0x05000007


	//   ....[126]....
        /*02b4*/ 	.word	0x05000007


	//   ....[127]....
        /*02b8*/ 	.word	0x05000007


	//   ....[128]....
        /*02bc*/ 	.word	0x05000007


	//   ....[129]....
        /*02c0*/ 	.word	0x05000007


	//   ....[130]....
        /*02c4*/ 	.word	0x05000007


	//   ....[131]....
        /*02c8*/ 	.word	0x05000007


	//   ....[132]....
        /*02cc*/ 	.word	0x05000007


	//   ....[133]....
        /*02d0*/ 	.word	0x05000007


	//   ....[134]....
        /*02d4*/ 	.word	0x05000007


	//   ....[135]....
        /*02d8*/ 	.word	0x05000007


	//   ....[136]....
        /*02dc*/ 	.word	0x05000007


	//   ....[137]....
        /*02e0*/ 	.word	0x05000007


	//   ....[138]....
        /*02e4*/ 	.word	0x05000007


	//   ....[139]....
        /*02e8*/ 	.word	0x05000007


	//   ....[140]....
        /*02ec*/ 	.word	0x05000007


	//   ....[141]....
        /*02f0*/ 	.word	0x05000007


	//   ....[142]....
        /*02f4*/ 	.word	0x05000007


	//   ....[143]....
        /*02f8*/ 	.word	0x05000007


	//   ....[144]....
        /*02fc*/ 	.word	0x05000007


	//   ....[145]....
        /*0300*/ 	.word	0x05000007


	//   ....[146]....
        /*0304*/ 	.word	0x05000007


	//   ....[147]....
        /*0308*/ 	.word	0x05000007


	//   ....[148]....
        /*030c*/ 	.word	0x05000007


	//   ....[149]....
        /*0310*/ 	.word	0x05000007


	//   ....[150]....
        /*0314*/ 	.word	0x05000007


	//   ....[151]....
        /*0318*/ 	.word	0x05000007


	//   ....[152]....
        /*031c*/ 	.word	0x05000007


	//   ....[153]....
        /*0320*/ 	.word	0x05000007


	//   ....[154]....
        /*0324*/ 	.word	0x05000007


	//   ....[155]....
        /*0328*/ 	.word	0x05000007


	//   ....[156]....
        /*032c*/ 	.word	0x05000007


	//   ....[157]....
        /*0330*/ 	.word	0x05000007


	//   ....[158]....
        /*0334*/ 	.word	0x05000007


	//   ....[159]....
        /*0338*/ 	.word	0x05000007


	//   ....[160]....
        /*033c*/ 	.word	0x05000007


	//   ....[161]....
        /*0340*/ 	.word	0x05000007


	//   ....[162]....
        /*0344*/ 	.word	0x05000007


	//   ....[163]....
        /*0348*/ 	.word	0x05000007


	//   ....[164]....
        /*034c*/ 	.word	0x05000007


	//   ....[165]....
        /*0350*/ 	.word	0x05000007


	//   ....[166]....
        /*0354*/ 	.word	0x05000007


	//   ....[167]....
        /*0358*/ 	.word	0x05000007


	//   ....[168]....
        /*035c*/ 	.word	0x05000007


	//   ....[169]....
        /*0360*/ 	.word	0x05000007


	//----- nvinfo : EIATTR_COOP_GROUP_INSTR_OFFSETS
	.align		4
.L_1492:
        /*0364*/ 	.byte	0x04, 0x28
        /*0366*/ 	.short	(.L_1494 - .L_1493)


	//   ....[0]....
.L_1493:
        /*0368*/ 	.word	0x00000520


	//   ....[1]....
        /*036c*/ 	.word	0x00000560


	//   ....[2]....
        /*0370*/ 	.word	0x000005b0


	//   ....[3]....
        /*0374*/ 	.word	0x000005c0


	//   ....[4]....
        /*0378*/ 	.word	0x000005f0


	//   ....[5]....
        /*037c*/ 	.word	0x00000610


	//   ....[6]....
        /*0380*/ 	.word	0x00000650


	//   ....[7]....
        /*0384*/ 	.word	0x00000670


	//   ....[8]....
        /*0388*/ 	.word	0x000006a0


	//   ....[9]....
        /*038c*/ 	.word	0x000006b0


	//   ....[10]....
        /*0390*/ 	.word	0x00000740


	//   ....[11]....
        /*0394*/ 	.word	0x00000750


	//   ....[12]....
        /*0398*/ 	.word	0x00000770


	//   ....[13]....
        /*039c*/ 	.word	0x00000780


	//   ....[14]....
        /*03a0*/ 	.word	0x000007a0


	//   ....[15]....
        /*03a4*/ 	.word	0x000007b0


	//   ....[16]....
        /*03a8*/ 	.word	0x000007d0


	//   ....[17]....
        /*03ac*/ 	.word	0x000007e0


	//   ....[18]....
        /*03b0*/ 	.word	0x00000800


	//   ....[19]....
        /*03b4*/ 	.word	0x00000810


	//   ....[20]....
        /*03b8*/ 	.word	0x00000890


	//   ....[21]....
        /*03bc*/ 	.word	0x000008a0


	//   ....[22]....
        /*03c0*/ 	.word	0x000008c0


	//   ....[23]....
        /*03c4*/ 	.word	0x000008d0


	//   ....[24]....
        /*03c8*/ 	.word	0x000008f0


	//   ....[25]....
        /*03cc*/ 	.word	0x00000900


	//   ....[26]....
        /*03d0*/ 	.word	0x00000920


	//   ....[27]....
        /*03d4*/ 	.word	0x00000930


	//   ....[28]....
        /*03d8*/ 	.word	0x00000950


	//   ....[29]....
        /*03dc*/ 	.word	0x00000960


	//   ....[30]....
        /*03e0*/ 	.word	0x00000a90


	//   ....[31]....
        /*03e4*/ 	.word	0x00000aa0


	//   ....[32]....
        /*03e8*/ 	.word	0x00000ac0


	//   ....[33]....
        /*03ec*/ 	.word	0x00000ad0


	//   ....[34]....
        /*03f0*/ 	.word	0x00000af0


	//   ....[35]....
        /*03f4*/ 	.word	0x00000b00


	//   ....[36]....
        /*03f8*/ 	.word	0x00000b20


	//   ....[37]....
        /*03fc*/ 	.word	0x00000b30


	//   ....[38]....
        /*0400*/ 	.word	0x00000b50


	//   ....[39]....
        /*0404*/ 	.word	0x00000b60


	//   ....[40]....
        /*0408*/ 	.word	0x00000bd0


	//   ....[41]....
        /*040c*/ 	.word	0x00000be0


	//   ....[42]....
        /*0410*/ 	.word	0x00000c00


	//   ....[43]....
        /*0414*/ 	.word	0x00000c10


	//   ....[44]....
        /*0418*/ 	.word	0x00000c30


	//   ....[45]....
        /*041c*/ 	.word	0x00000c40


	//   ....[46]....
        /*0420*/ 	.word	0x00000c60


	//   ....[47]....
        /*0424*/ 	.word	0x00000c70


	//   ....[48]....
        /*0428*/ 	.word	0x00000c90


	//   ....[49]....
        /*042c*/ 	.word	0x00000ca0


	//   ....[50]....
        /*0430*/ 	.word	0x00000dd0


	//   ....[51]....
        /*0434*/ 	.word	0x00000de0


	//   ....[52]....
        /*0438*/ 	.word	0x00000e00


	//   ....[53]....
        /*043c*/ 	.word	0x00000e10


	//   ....[54]....
        /*0440*/ 	.word	0x00000e30


	//   ....[55]....
        /*0444*/ 	.word	0x00000e40


	//   ....[56]....
        /*0448*/ 	.word	0x00000e60


	//   ....[57]....
        /*044c*/ 	.word	0x00000e70


	//   ....[58]....
        /*0450*/ 	.word	0x00000e90


	//   ....[59]....
        /*0454*/ 	.word	0x00000ea0


	//   ....[60]....
        /*0458*/ 	.word	0x00000ef0


	//   ....[61]....
        /*045c*/ 	.word	0x00000f00


	//   ....[62]....
        /*0460*/ 	.word	0x00000f20


	//   ....[63]....
        /*0464*/ 	.word	0x00000f30


	//   ....[64]....
        /*0468*/ 	.word	0x00000f50


	//   ....[65]....
        /*046c*/ 	.word	0x00000f60


	//   ....[66]....
        /*0470*/ 	.word	0x00000f80


	//   ....[67]....
        /*0474*/ 	.word	0x00000f90


	//   ....[68]....
        /*0478*/ 	.word	0x00000fb0


	//   ....[69]....
        /*047c*/ 	.word	0x00000fc0


	//   ....[70]....
        /*0480*/ 	.word	0x00001100


	//   ....[71]....
        /*0484*/ 	.word	0x00001110


	//   ....[72]....
        /*0488*/ 	.word	0x00001130


	//   ....[73]....
        /*048c*/ 	.word	0x00001140


	//   ....[74]....
        /*0490*/ 	.word	0x00001160


	//   ....[75]....
        /*0494*/ 	.word	0x00001170


	//   ....[76]....
        /*0498*/ 	.word	0x00001190


	//   ....[77]....
        /*049c*/ 	.word	0x000011a0


	//   ....[78]....
        /*04a0*/ 	.word	0x000011c0


	//   ....[79]....
        /*04a4*/ 	.word	0x000011d0


	//   ....[80]....
        /*04a8*/ 	.word	0x000018b0


	//   ....[81]....
        /*04ac*/ 	.word	0x000018e0


	//   ....[82]....
        /*04b0*/ 	.word	0x00001930


	//   ....[83]....
        /*04b4*/ 	.word	0x00001940


	//   ....[84]....
        /*04b8*/ 	.word	0x000019a0


	//   ....[85]....
        /*04bc*/ 	.word	0x000019b0


	//   ....[86]....
        /*04c0*/ 	.word	0x00001a10


	//   ....[87]....
        /*04c4*/ 	.word	0x00001a20


	//   ....[88]....
        /*04c8*/ 	.word	0x00001a80


	//   ....[89]....
        /*04cc*/ 	.word	0x00001aa0


	//   ....[90]....
        /*04d0*/ 	.word	0x00001bb0


	//   ....[91]....
        /*04d4*/ 	.word	0x00001bd0


	//   ....[92]....
        /*04d8*/ 	.word	0x00001c20


	//   ....[93]....
        /*04dc*/ 	.word	0x00001c30


	//   ....[94]....
        /*04e0*/ 	.word	0x00001c80


	//   ....[95]....
        /*04e4*/ 	.word	0x00001c90


	//   ....[96]....
        /*04e8*/ 	.word	0x00001ce0


	//   ....[97]....
        /*04ec*/ 	.word	0x00001cf0


	//   ....[98]....
        /*04f0*/ 	.word	0x00001d40


	//   ....[99]....
        /*04f4*/ 	.word	0x00001d50


	//   ....[100]....
        /*04f8*/ 	.word	0x00002030


	//   ....[101]....
        /*04fc*/ 	.word	0x00002080


	//   ....[102]....
        /*0500*/ 	.word	0x000020f0


	//   ....[103]....
        /*0504*/ 	.word	0x00002140


	//   ....[104]....
        /*0508*/ 	.word	0x000021b0


	//   ....[105]....
        /*050c*/ 	.word	0x00002200


	//   ....[106]....
        /*0510*/ 	.word	0x00002270


	//   ....[107]....
        /*0514*/ 	.word	0x000022c0


	//   ....[108]....
        /*0518*/ 	.word	0x00002330


	//   ....[109]....
        /*051c*/ 	.word	0x00002380


	//   ....[110]....
        /*0520*/ 	.word	0x00002410


	//   ....[111]....
        /*0524*/ 	.word	0x000024a0


	//   ....[112]....
        /*0528*/ 	.word	0x00002510


	//   ....[113]....
        /*052c*/ 	.word	0x00002560


	//   ....[114]....
        /*0530*/ 	.word	0x000025d0


	//   ....[115]....
        /*0534*/ 	.word	0x00002620


	//   ....[116]....
        /*0538*/ 	.word	0x00002690


	//   ....[117]....
        /*053c*/ 	.word	0x000026e0


	//   ....[118]....
        /*0540*/ 	.word	0x00002750


	//   ....[119]....
        /*0544*/ 	.word	0x000027a0


	//   ....[120]....
        /*0548*/ 	.word	0x00002820


	//   ....[121]....
        /*054c*/ 	.word	0x00002870


	//   ....[122]....
        /*0550*/ 	.word	0x000028e0


	//   ....[123]....
        /*0554*/ 	.word	0x00002930


	//   ....[124]....
        /*0558*/ 	.word	0x000029a0


	//   ....[125]....
        /*055c*/ 	.word	0x000029f0


	//   ....[126]....
        /*0560*/ 	.word	0x00002a60


	//   ....[127]....
        /*0564*/ 	.word	0x00002ab0


	//   ....[128]....
        /*0568*/ 	.word	0x00002b20


	//   ....[129]....
        /*056c*/ 	.word	0x00002b70


	//   ....[130]....
        /*0570*/ 	.word	0x00002c00


	//   ....[131]....
        /*0574*/ 	.word	0x00002c90


	//   ....[132]....
        /*0578*/ 	.word	0x00002d00


	//   ....[133]....
        /*057c*/ 	.word	0x00002d50


	//   ....[134]....
        /*0580*/ 	.word	0x00002dc0


	//   ....[135]....
        /*0584*/ 	.word	0x00002e10


	//   ....[136]....
        /*0588*/ 	.word	0x00002e80


	//   ....[137]....
        /*058c*/ 	.word	0x00002ed0


	//   ....[138]....
        /*0590*/ 	.word	0x00002f40


	//   ....[139]....
        /*0594*/ 	.word	0x00002f90


	//   ....[140]....
        /*0598*/ 	.word	0x00003010


	//   ....[141]....
        /*059c*/ 	.word	0x00003060


	//   ....[142]....
        /*05a0*/ 	.word	0x000030d0


	//   ....[143]....
        /*05a4*/ 	.word	0x00003120


	//   ....[144]....
        /*05a8*/ 	.word	0x00003190


	//   ....[145]....
        /*05ac*/ 	.word	0x000031e0


	//   ....[146]....
        /*05b0*/ 	.word	0x00003250


	//   ....[147]....
        /*05b4*/ 	.word	0x000032a0


	//   ....[148]....
        /*05b8*/ 	.word	0x00003310


	//   ....[149]....
        /*05bc*/ 	.word	0x00003360


	//   ....[150]....
        /*05c0*/ 	.word	0x00003400


	//   ....[151]....
        /*05c4*/ 	.word	0x00003490


	//   ....[152]....
        /*05c8*/ 	.word	0x00003500


	//   ....[153]....
        /*05cc*/ 	.word	0x00003550


	//   ....[154]....
        /*05d0*/ 	.word	0x000035c0


	//   ....[155]....
        /*05d4*/ 	.word	0x00003610


	//   ....[156]....
        /*05d8*/ 	.word	0x00003680


	//   ....[157]....
        /*05dc*/ 	.word	0x000036d0


	//   ....[158]....
        /*05e0*/ 	.word	0x00003740


	//   ....[159]....
        /*05e4*/ 	.word	0x00003790


	//   ....[160]....
        /*05e8*/ 	.word	0x00003820


	//   ....[161]....
        /*05ec*/ 	.word	0x00003870


	//   ....[162]....
        /*05f0*/ 	.word	0x000038e0


	//   ....[163]....
        /*05f4*/ 	.word	0x00003930


	//   ....[164]....
        /*05f8*/ 	.word	0x000039a0


	//   ....[165]....
        /*05fc*/ 	.word	0x000039f0


	//   ....[166]....
        /*0600*/ 	.word	0x00003a60


	//   ....[167]....
        /*0604*/ 	.word	0x00003ab0


	//   ....[168]....
        /*0608*/ 	.word	0x00003b20


	//   ....[169]....
        /*060c*/ 	.word	0x00003b70


	//----- nvinfo : EIATTR_VRC_CTA_INIT_COUNT
	.align		4
.L_1494:
        /*0610*/ 	.byte	0x02, 0x4a
	.zero		1
	.zero		1


	//----- nvinfo : EIATTR_EXIT_INSTR_OFFSETS
	.align		4
        /*0614*/ 	.byte	0x04, 0x1c
        /*0616*/ 	.short	(.L_1496 - .L_1495)


	//   ....[0]....
.L_1495:
        /*0618*/ 	.word	0x00000040


	//   ....[1]....
        /*061c*/ 	.word	0x000001d0


	//   ....[2]....
        /*0620*/ 	.word	0x00000360


	//   ....[3]....
        /*0624*/ 	.word	0x00001ba0


	//   ....[4]....
        /*0628*/ 	.word	0x00001da0


	//   ....[5]....
        /*062c*/ 	.word	0x00001f40


	//   ....[6]....
        /*0630*/ 	.word	0x00001f50


	//   ....[7]....
        /*0634*/ 	.word	0x00001fd0


	//----- nvinfo : EIATTR_CRS_STACK_SIZE
	.align		4
.L_1496:
        /*0638*/ 	.byte	0x04, 0x1e
        /*063a*/ 	.short	(.L_1498 - .L_1497)
.L_1497:
        /*063c*/ 	.word	0x00000000


	//----- nvinfo : EIATTR_CBANK_PARAM_SIZE
	.align		4
.L_1498:
        /*0640*/ 	.byte	0x03, 0x19
        /*0642*/ 	.short	0x004c


	//----- nvinfo : EIATTR_PARAM_CBANK
	.align		4
        /*0644*/ 	.byte	0x04, 0x0a
        /*0646*/ 	.short	(.L_1500 - .L_1499)
	.align		4
.L_1499:
        /*0648*/ 	.word	index@(.nv.constant0._Z30fitPartitionsBatched_OptimizedIiEvPKT_PKiS4_PiPdS6_S5_PxS6_i)
        /*064c*/ 	.short	0x0380
        /*064e*/ 	.short	0x004c


	//----- nvinfo : EIATTR_SW_WAR
	.align		4
.L_1500:
        /*0650*/ 	.byte	0x04, 0x36
        /*0652*/ 	.short	(.L_1502 - .L_1501)
.L_1501:
        /*0654*/ 	.word	0x00000008
.L_1502:


//--------------------- .nv.info._Z20createPartitionsFastIiEviiPKfiPiS2_S2_S1_PKiii --------------------------
	.section	.nv.info._Z20createPartitionsFastIiEviiPKfiPiS2_S2_S1_PKiii,"",@"SHT_CUDA_INFO"
	.sectionflags	@""
	.align	4


	//----- nvinfo : EIATTR_CUDA_API_VERSION
	.align		4
        /*0000*/ 	.byte	0x04, 0x37
        /*0002*/ 	.short	(.L_1504 - .L_1503)
.L_1503:
        /*0004*/ 	.word	0x00000082


	//----- nvinfo : EIATTR_KPARAM_INFO
	.align		4
.L_1504:
        /*0008*/ 	.byte	0x04, 0x17
        /*000a*/ 	.short	(.L_1506 - .L_1505)
.L_1505:
        /*000c*/ 	.word	0x00000000
        /*0010*/ 	.short	0x000a
        /*0012*/ 	.short	0x0044
        /*0014*/ 	.byte	0x00, 0xf0, 0x11, 0x00


	//----- nvinfo : EIATTR_KPARAM_INFO
	.align		4
.L_1506:
        /*0018*/ 	.byte	0x04, 0x17
        /*001a*/ 	.short	(.L_1508 - .L_1507)
.L_1507:
        /*001c*/ 	.word	0x00000000
        /*0020*/ 	.short	0x0009
        /*0022*/ 	.short	0x0040
        /*0024*/ 	.byte	0x00, 0xf0, 0x11, 0x00


	//----- nvinfo : EIATTR_KPARAM_INFO
	.align		4
.L_1508:
        /*0028*/ 	.byte	0x04, 0x17
        /*002a*/ 	.short	(.L_1510 - .L_1509)
.L_1509:
        /*002c*/ 	.word	0x00000000
        /*0030*/ 	.short	0x0008
        /*0032*/ 	.short	0x0038
        /*0034*/ 	.byte	0x00, 0xf5, 0x21, 0x00


	//----- nvinfo : EIATTR_KPARAM_INFO
	.align		4
.L_1510:
        /*0038*/ 	.byte	0x04, 0x17
        /*003a*/ 	.short	(.L_1512 - .L_1511)
.L_1511:
        /*003c*/ 	.word	0x00000000
        /*0040*/ 	.short	0x0007
        /*0042*/ 	.short	0x0030
        /*0044*/ 	.byte	0x00, 0xf5, 0x21, 0x00


	//----- nvinfo : EIATTR_KPARAM_INFO
	.align		4
.L_1512:
        /*0048*/ 	.byte	0x04, 0x17
        /*004a*/ 	.short	(.L_1514 - .L_1513)
.L_1513:
        /*004c*/ 	.word	0x00000000
        /*0050*/ 	.short	0x0006
        /*0052*/ 	.short	0x0028
        /*0054*/ 	.byte	0x00, 0xf5, 0x21, 0x00


	//----- nvinfo : EIATTR_KPARAM_INFO
	.align		4
.L_1514:
        /*0058*/ 	.byte	0x04, 0x17
        /*005a*/ 	.short	(.L_1516 - .L_1515)
.L_1515:
        /*005c*/ 	.word	0x00000000
        /*0060*/ 	.short	0x0005
        /*0062*/ 	.short	0x0020
        /*0064*/ 	.byte	0x00, 0xf5, 0x21, 0x00


	//----- nvinfo : EIATTR_KPARAM_INFO
	.align		4
.L_1516:
        /*0068*/ 	.byte	0x04, 0x17
        /*006a*/ 	.short	(.L_1518 - .L_1517)
.L_1517:
        /*006c*/ 	.word	0x00000000
        /*0070*/ 	.short	0x0004
        /*0072*/ 	.short	0x0018
        /*0074*/ 	.byte	0x00, 0xf5, 0x21, 0x00


	//----- nvinfo : EIATTR_KPARAM_INFO
	.align		4
.L_1518:
        /*0078*/ 	.byte	0x04, 0x17
        /*007a*/ 	.short	(.L_1520 - .L_1519)
.L_1519:
        /*007c*/ 	.word	0x00000000
        /*0080*/ 	.short	0x0003
        /*0082*/ 	.short	0x0010
        /*0084*/ 	.byte	0x00, 0xf0, 0x11, 0x00


	//----- nvinfo : EIATTR_KPARAM_INFO
	.align		4
.L_1520:
        /*0088*/ 	.byte	0x04, 0x17
        /*008a*/ 	.short	(.L_1522 - .L_1521)
.L_1521:
        /*008c*/ 	.word	0x00000000
        /*0090*/ 	.short	0x0002
        /*0092*/ 	.short	0x0008
        /*0094*/ 	.byte	0x00, 0xf5, 0x21, 0x00


	//----- nvinfo : EIATTR_KPARAM_INFO
	.align		4
.L_1522:
        /*0098*/ 	.byte	0x04, 0x17
        /*009a*/ 	.short	(.L_1524 - .L_1523)
.L_1523:
        /*009c*/ 	.word	0x00000000
        /*00a0*/ 	.short	0x0001
        /*00a2*/ 	.short	0x0004
        /*00a4*/ 	.byte	0x00, 0xf0, 0x11, 0x00


	//----- nvinfo : EIATTR_KPARAM_INFO
	.align		4
.L_1524:
        /*00a8*/ 	.byte	0x04, 0x17
        /*00aa*/ 	.short	(.L_1526 - .L_1525)
.L_1525:
        /*00ac*/ 	.word	0x00000000
        /*00b0*/ 	.short	0x0000
        /*00b2*/ 	.short	0x0000
        /*00b4*/ 	.byte	0x00, 0xf0, 0x11, 0x00


	//----- nvinfo : EIATTR_SPARSE_MMA_MASK
	.align		4
.L_1526:
        /*00b8*/ 	.byte	0x03, 0x50
        /*00ba*/ 	.short	0x0000


	//----- nvinfo : EIATTR_MAXREG_COUNT
	.align		4
        /*00bc*/ 	.byte	0x03, 0x1b
        /*00be*/ 	.short	0x00ff


	//----- nvinfo : EIATTR_MERCURY_ISA_VERSION
	.align		4
        /*00c0*/ 	.byte	0x03, 0x5f
        /*00c2*/ 	.short	0x0101


	//----- nvinfo : EIATTR_INT_WARP_WIDE_INSTR_OFFSETS
	.align		4
        /*00c4*/ 	.byte	0x04, 0x31
        /*00c6*/ 	.short	(.L_1528 - .L_1527)


	//   ....[0]....
.L_1527:
        /*00c8*/ 	.word	0x00000470


	//   ....[1]....
        /*00cc*/ 	.word	0x000004e0


	//   ....[2]....
        /*00d0*/ 	.word	0x000006c0


	//   ....[3]....
        /*00d4*/ 	.word	0x00000730


	//----- nvinfo : EIATTR_VRC_CTA_INIT_COUNT
	.align		4
.L_1528:
        /*00d8*/ 	.byte	0x02, 0x4a
	.zero		1
	.zero		1


	//----- nvinfo : EIATTR_EXIT_INSTR_OFFSETS
	.align		4
        /*00dc*/ 	.byte	0x04, 0x1c
        /*00de*/ 	.short	(.L_1530 - .L_1529)


	//   ....[0]....
.L_1529:
        /*00e0*/ 	.word	0x00000070


	//   ....[1]....
        /*00e4*/ 	.word	0x000005e0


	//   ....[2]....
        /*00e8*/ 	.word	0x00000830


	//----- nvinfo : EIATTR_CRS_STACK_SIZE
	.align		4
.L_1530:
        /*00ec*/ 	.byte	0x04, 0x1e
        /*00ee*/ 	.short	(.L_1532 - .L_1531)
.L_1531:
        /*00f0*/ 	.word	0x00000000


	//----- nvinfo : EIATTR_CBANK_PARAM_SIZE
	.align		4
.L_1532:
        /*00f4*/ 	.byte	0x03, 0x19
        /*00f6*/ 	.short	0x0048


	//----- nvinfo : EIATTR_PARAM_CBANK
	.align		4
        /*00f8*/ 	.byte	0x04, 0x0a
        /*00fa*/ 	.short	(.L_1534 - .L_1533)
	.align		4
.L_1533:
        /*00fc*/ 	.word	index@(.nv.constant0._Z20createPartitionsFastIiEviiPKfiPiS2_S2_S1_PKiii)
        /*0100*/ 	.short	0x0380
        /*0102*/ 	.short	0x0048


	//----- nvinfo : EIATTR_SW_WAR
	.align		4
.L_1534:
        /*0104*/ 	.byte	0x04, 0x36
        /*0106*/ 	.short	(.L_1536 - .L_1535)
.L_1535:
        /*0108*/ 	.word	0x00000008
.L_1536:


//--------------------- .nv.info._Z23analyzeDataVarianceFastIiEvPKT_iiPfi --------------------------
	.section	.nv.info._Z23analyzeDataVarianceFastIiEvPKT_iiPfi,"",@"SHT_CUDA_INFO"
	.sectionflags	@""
	.align	4


	//----- nvinfo : EIATTR_CUDA_API_VERSION
	.align		4
        /*0000*/ 	.byte	0x04, 0x37
        /*0002*/ 	.short	(.L_1538 - .L_1537)
.L_1537:
        /*0004*/ 	.word	0x00000082


	//----- nvinfo : EIATTR_KPARAM_INFO
	.align		4
.L_1538:
        /*0008*/ 	.byte	0x04, 0x17
        /*000a*/ 	.short	(.L_1540 - .L_1539)
.L_1539:
        /*000c*/ 	.word	0x00000000
        /*0010*/ 	.short	0x0004
        /*0012*/ 	.short	0x0018
        /*0014*/ 	.byte	0x00, 0xf0, 0x11, 0x00


	//----- nvinfo : EIATTR_KPARAM_INFO
	.align		4
.L_1540:
        /*0018*/ 	.byte	0x04, 0x17
        /*001a*/ 	.short	(.L_1542 - .L_1541)
.L_1541:
        /*001c*/ 	.word	0x00000000
        /*0020*/ 	.short	0x0003
        /*0022*/ 	.short	0x0010
        /*0024*/ 	.byte	0x00, 0xf5, 0x21, 0x00


	//----- nvinfo : EIATTR_KPARAM_INFO
	.align		4
.L_1542:
        /*0028*/ 	.byte	0x04, 0x17
        /*002a*/ 	.short	(.L_1544 - .L_1543)
.L_1543:
        /*002c*/ 	.word	0x00000000
        /*0030*/ 	.short	0x0002
        /*0032*/ 	.short	0x000c
        /*0034*/ 	.byte	0x00, 0xf0, 0x11, 0x00


	//----- nvinfo : EIATTR_KPARAM_INFO
	.align		4
.L_1544:
        /*0038*/ 	.byte	0x04, 0x17
        /*003a*/ 	.short	(.L_1546 - .L_1545)
.L_1545:
        /*003c*/ 	.word	0x00000000
        /*0040*/ 	.short	0x0001
        /*0042*/ 	.short	0x0008
        /*0044*/ 	.byte	0x00, 0xf0, 0x11, 0x00


	//----- nvinfo : EIATTR_KPARAM_INFO
	.align		4
.L_1546:
        /*0048*/ 	.byte	0x04, 0x17
        /*004a*/ 	.short	(.L_1548 - .L_1547)
.L_1547:
        /*004c*/ 	.word	0x00000000
        /*0050*/ 	.short	0x0000
        /*0052*/ 	.short	0x0000
        /*0054*/ 	.byte	0x00, 0xf5, 0x21, 0x00


	//----- nvinfo : EIATTR_SPARSE_MMA_MASK
	.align		4
.L_1548:
        /*0058*/ 	.byte	0x03, 0x50
        /*005a*/ 	.short	0x0000


	//----- nvinfo : EIATTR_MAXREG_COUNT
	.align		4
        /*005c*/ 	.byte	0x03, 0x1b
        /*005e*/ 	.short	0x00ff


	//----- nvinfo : EIATTR_MERCURY_ISA_VERSION
	.align		4
        /*0060*/ 	.byte	0x03, 0x5f
        /*0062*/ 	.short	0x0101


	//----- nvinfo : EIATTR_COOP_GROUP_MASK_REGIDS
	.align		4
        /*0064*/ 	.byte	0x04, 0x29
        /*0066*/ 	.short	(.L_1550 - .L_1549)


	//   ....[0]....
.L_1549:
        /*0068*/ 	.word	0xffffffff


	//   ....[1]....
        /*006c*/ 	.word	0xffffffff


	//   ....[2]....
        /*0070*/ 	.word	0xffffffff


	//   ....[3]....
        /*0074*/ 	.word	0xffffffff


	//   ....[4]....
        /*0078*/ 	.word	0xffffffff


	//   ....[5]....
        /*007c*/ 	.word	0xffffffff


	//   ....[6]....
        /*0080*/ 	.word	0xffffffff


	//   ....[7]....
        /*0084*/ 	.word	0xffffffff


	//   ....[8]....
        /*0088*/ 	.word	0xffffffff


	//   ....[9]....
        /*008c*/ 	.word	0xffffffff


	//   ....[10]....
        /*0090*/ 	.word	0xffffffff


	//   ....[11]....
        /*0094*/ 	.word	0xffffffff


	//   ....[12]....
        /*0098*/ 	.word	0xffffffff


	//   ....[13]....
        /*009c*/ 	.word	0xffffffff


	//   ....[14]....
        /*00a0*/ 	.word	0xffffffff


	//   ....[15]....
        /*00a4*/ 	.word	0xffffffff


	//   ....[16]....
        /*00a8*/ 	.word	0xffffffff


	//   ....[17]....
        /*00ac*/ 	.word	0xffffffff


	//   ....[18]....
        /*00b0*/ 	.word	0xffffffff


	//   ....[19]....
        /*00b4*/ 	.word	0xffffffff


	//----- nvinfo : EIATTR_COOP_GROUP_INSTR_OFFSETS
	.align		4
.L_1550:
        /*00b8*/ 	.byte	0x04, 0x28
        /*00ba*/ 	.short	(.L_1552 - .L_1551)


	//   ....[0]....
.L_1551:
        /*00bc*/ 	.word	0x00000310


	//   ....[1]....
        /*00c0*/ 	.word	0x00000340


	//   ....[2]....
        /*00c4*/ 	.word	0x00000350


	//   ....[3]....
        /*00c8*/ 	.word	0x00000360


	//   ....[4]....
        /*00cc*/ 	.word	0x00000390


	//   ....[5]....
        /*00d0*/ 	.word	0x000003a0


	//   ....[6]....
        /*00d4*/ 	.word	0x000003b0


	//   ....[7]....
        /*00d8*/ 	.word	0x000003c0


	//   ....[8]....
        /*00dc*/ 	.word	0x000003e0


	//   ....[9]....
        /*00e0*/ 	.word	0x00000400


	//   ....[10]....
        /*00e4*/ 	.word	0x00000410


	//   ....[11]....
        /*00e8*/ 	.word	0x00000420


	//   ....[12]....
        /*00ec*/ 	.word	0x00000440


	//   ....[13]....
        /*00f0*/ 	.word	0x00000460


	//   ....[14]....
        /*00f4*/ 	.word	0x00000470


	//   ....[15]....
        /*00f8*/ 	.word	0x00000480


	//   ....[16]....
        /*00fc*/ 	.word	0x000004a0


	//   ....[17]....
        /*0100*/ 	.word	0x000004c0


	//   ....[18]....
        /*0104*/ 	.word	0x000004d0


	//   ....[19]....
        /*0108*/ 	.word	0x000004e0


	//----- nvinfo : EIATTR_VRC_CTA_INIT_COUNT
	.align		4
.L_1552:
        /*010c*/ 	.byte	0x02, 0x4a
	.zero		1
	.zero		1


	//----- nvinfo : EIATTR_EXIT_INSTR_OFFSETS
	.align		4
        /*0110*/ 	.byte	0x04, 0x1c
        /*0112*/ 	.short	(.L_1554 - .L_1553)


	//   ....[0]....
.L_1553:
        /*0114*/ 	.word	0x00000040


	//   ....[1]....
        /*0118*/ 	.word	0x000008d0


	//----- nvinfo : EIATTR_CRS_STACK_SIZE
	.align		4
.L_1554:
        /*011c*/ 	.byte	0x04, 0x1e
        /*011e*/ 	.short	(.L_1556 - .L_1555)
.L_1555:
        /*0120*/ 	.word	0x00000000


	//----- nvinfo : EIATTR_CBANK_PARAM_SIZE
	.align		4
.L_1556:
        /*0124*/ 	.byte	0x03, 0x19
        /*0126*/ 	.short	0x001c


	//----- nvinfo : EIATTR_PARAM_CBANK
	.align		4
        /*0128*/ 	.byte	0x04, 0x0a
        /*012a*/ 	.short	(.L_1558 - .L_1557)
	.align		4
.L_1557:
        /*012c*/ 	.word	index@(.nv.constant0._Z23analyzeDataVarianceFastIiEvPKT_iiPfi)
        /*0130*/ 	.short	0x0380
        /*0132*/ 	.short	0x001c


	//----- nvinfo : EIATTR_SW_WAR
	.align		4
.L_1558:
        /*0134*/ 	.byte	0x04, 0x36
        /*0136*/ 	.short	(.L_1560 - .L_1559)
.L_1559:
        /*0138*/ 	.word	0x00000008
.L_1560:


//--------------------- .nv.info._Z19setBitOffsetsKernelPiS_S_Pli --------------------------
	.section	.nv.info._Z19setBitOffsetsKernelPiS_S_Pli,"",@"SHT_CUDA_INFO"
	.sectionflags	@""
	.align	4


	//----- nvinfo : EIATTR_CUDA_API_VERSION
	.align		4
        /*0000*/ 	.byte	0x04, 0x37
        /*0002*/ 	.short	(.L_1562 - .L_1561)
.L_1561:
        /*0004*/ 	.word	0x00000082


	//----- nvinfo : EIATTR_KPARAM_INFO
	.align		4
.L_1562:
        /*0008*/ 	.byte	0x04, 0x17
        /*000a*/ 	.short	(.L_1564 - .L_1563)
.L_1563:
        /*000c*/ 	.word	0x00000000
        /*0010*/ 	.short	0x0004
        /*0012*/ 	.short	0x0020
        /*0014*/ 	.byte	0x00, 0xf0, 0x11, 0x00


	//----- nvinfo : EIATTR_KPARAM_INFO
	.align		4
.L_1564:
        /*0018*/ 	.byte	0x04, 0x17
        /*001a*/ 	.short	(.L_1566 - .L_1565)
.L_1565:
        /*001c*/ 	.word	0x00000000
        /*0020*/ 	.short	0x0003
        /*0022*/ 	.short	0x0018
        /*0024*/ 	.byte	0x00, 0xf5, 0x21, 0x00


	//----- nvinfo : EIATTR_KPARAM_INFO
	.align		4
.L_1566:
        /*0028*/ 	.byte	0x04, 0x17
        /*002a*/ 	.short	(.L_1568 - .L_1567)
.L_1567:
        /*002c*/ 	.word	0x00000000
        /*0030*/ 	.short	0x0002
        /*0032*/ 	.short	0x0010
        /*0034*/ 	.byte	0x00, 0xf5, 0x21, 0x00


	//----- nvinfo : EIATTR_KPARAM_INFO
	.align		4
.L_1568:
        /*0038*/ 	.byte	0x04, 0x17
        /*003a*/ 	.short	(.L_1570 - .L_1569)
.L_1569:
        /*003c*/ 	.word	0x00000000
        /*0040*/ 	.short	0x0001
        /*0042*/ 	.short	0x0008
        /*0044*/ 	.byte	0x00, 0xf5, 0x21, 0x00


	//----- nvinfo : EIATTR_KPARAM_INFO
	.align		4
.L_1570:
        /*0048*/ 	.byte	0x04, 0x17
        /*004a*/ 	.short	(.L_1572 - .L_1571)
.L_1571:
        /*004c*/ 	.word	0x00000000
        /*0050*/ 	.short	0x0000
        /*0052*/ 	.short	0x0000
        /*0054*/ 	.byte	0x00, 0xf5, 0x21, 0x00


	//----- nvinfo : EIATTR_SPARSE_MMA_MASK
	.align		4
.L_1572:
        /*0058*/ 	.byte	0x03, 0x50
        /*005a*/ 	.short	0x0000


	//----- nvinfo : EIATTR_MAXREG_COUNT
	.align		4
        /*005c*/ 	.byte	0x03, 0x1b
        /*005e*/ 	.short	0x00ff


	//----- nvinfo : EIATTR_MERCURY_ISA_VERSION
	.align		4
        /*0060*/ 	.byte	0x03, 0x5f
        /*0062*/ 	.short	0x0101


	//----- nvinfo : EIATTR_VRC_CTA_INIT_COUNT
	.align		4
        /*0064*/ 	.byte	0x02, 0x4a
	.zero		1
	.zero		1


	//----- nvinfo : EIATTR_EXIT_INSTR_OFFSETS
	.align		4
        /*0068*/ 	.byte	0x04, 0x1c
        /*006a*/ 	.short	(.L_1574 - .L_1573)


	//   ....[0]....
.L_1573:
        /*006c*/ 	.word	0x00000070


	//   ....[1]....
        /*0070*/ 	.word	0x000009d0


	//----- nvinfo : EIATTR_CRS_STACK_SIZE
	.align		4
.L_1574:
        /*0074*/ 	.byte	0x04, 0x1e
        /*0076*/ 	.short	(.L_1576 - .L_1575)
.L_1575:
        /*0078*/ 	.word	0x00000000


	//----- nvinfo : EIATTR_CBANK_PARAM_SIZE
	.align		4
.L_1576:
        /*007c*/ 	.byte	0x03, 0x19
        /*007e*/ 	.short	0x0024


	//----- nvinfo : EIATTR_PARAM_CBANK
	.align		4
        /*0080*/ 	.byte	0x04, 0x0a
        /*0082*/ 	.short	(.L_1578 - .L_1577)
	.align		4
.L_1577:
        /*0084*/ 	.word	index@(.nv.constant0._Z19setBitOffsetsKernelPiS_S_Pli)
        /*0088*/ 	.short	0x0380
        /*008a*/ 	.short	0x0024


	//----- nvinfo : EIATTR_SW_WAR
	.align		4
.L_1578:
        /*008c*/ 	.byte	0x04, 0x36
        /*008e*/ 	.short	(.L_1580 - .L_1579)
.L_1579:
        /*0090*/ 	.word	0x00000008
.L_1580:


//--------------------- .nv.info._Z25packToBlobKernelOptimizedPK16SerializedHeaderPKiS3_S3_PKdS3_PKlPKxPKjimPh --------------------------
	.section	.nv.info._Z25packToBlobKernelOptimizedPK16SerializedHeaderPKiS3_S3_PKdS3_PKlPKxPKjimPh,"",@"SHT_CUDA_INFO"
	.sectionflags	@""
	.align	4


	//----- nvinfo : EIATTR_CUDA_API_VERSION
	.align		4
        /*0000*/ 	.byte	0x04, 0x37
        /*0002*/ 	.short	(.L_1582 - .L_1581)
.L_1581:
        /*0004*/ 	.word	0x00000082


	//----- nvinfo : EIATTR_KPARAM_INFO
	.align		4
.L_1582:
        /*0008*/ 	.byte	0x04, 0x17
        /*000a*/ 	.short	(.L_1584 - .L_1583)
.L_1583:
        /*000c*/ 	.word	0x00000000
        /*0010*/ 	.short	0x000b
        /*0012*/ 	.short	0x0058
        /*0014*/ 	.byte	0x00, 0xf5, 0x21, 0x00


	//----- nvinfo : EIATTR_KPARAM_INFO
	.align		4
.L_1584:
        /*0018*/ 	.byte	0x04, 0x17
        /*001a*/ 	.short	(.L_1586 - .L_1585)
.L_1585:
        /*001c*/ 	.word	0x00000000
        /*0020*/ 	.short	0x000a
        /*0022*/ 	.short	0x0050
        /*0024*/ 	.byte	0x00, 0xf0, 0x21, 0x00


	//----- nvinfo : EIATTR_KPARAM_INFO
	.align		4
.L_1586:
        /*0028*/ 	.byte	0x04, 0x17
        /*002a*/ 	.short	(.L_1588 - .L_1587)
.L_1587:
        /*002c*/ 	.word	0x00000000
        /*0030*/ 	.short	0x0009
        /*0032*/ 	.short	0x0048
        /*0034*/ 	.byte	0x00, 0xf0, 0x11, 0x00


	//----- nvinfo : EIATTR_KPARAM_INFO
	.align		4
.L_1588:
        /*0038*/ 	.byte	0x04, 0x17
        /*003a*/ 	.short	(.L_1590 - .L_1589)
.L_1589:
        /*003c*/ 	.word	0x00000000
        /*0040*/ 	.short	0x0008
        /*0042*/ 	.short	0x0040
        /*0044*/ 	.byte	0x00, 0xf5, 0x21, 0x00


	//----- nvinfo : EIATTR_KPARAM_INFO
	.align		4
.L_1590:
        /*0048*/ 	.byte	0x04, 0x17
        /*004a*/ 	.short	(.L_1592 - .L_1591)
.L_1591:
        /*004c*/ 	.word	0x00000000
        /*0050*/ 	.short	0x0007
        /*0052*/ 	.short	0x0038
        /*0054*/ 	.byte	0x00, 0xf5, 0x21, 0x00


	//----- nvinfo : EIATTR_KPARAM_INFO
	.align		4
.L_1592:
        /*0058*/ 	.byte	0x04, 0x17
        /*005a*/ 	.short	(.L_1594 - .L_1593)
.L_1593:
        /*005c*/ 	.word	0x00000000
        /*0060*/ 	.short	0x0006
        /*0062*/ 	.short	0x0030
        /*0064*/ 	.byte	0x00, 0xf5, 0x21, 0x00


	//----- nvinfo : EIATTR_KPARAM_INFO
	.align		4
.L_1594:
        /*0068*/ 	.byte	0x04, 0x17
        /*006a*/ 	.short	(.L_1596 - .L_1595)
.L_1595:
        /*006c*/ 	.word	0x00000000
        /*0070*/ 	.short	0x0005
        /*0072*/ 	.short	0x0028
        /*0074*/ 	.byte	0x00, 0xf5, 0x21, 0x00


	//----- nvinfo : EIATTR_KPARAM_INFO
	.align		4
.L_1596:
        /*0078*/ 	.byte	0x04, 0x17
        /*007a*/ 	.short	(.L_1598 - .L_1597)
.L_1597:
        /*007c*/ 	.word	0x00000000
        /*0080*/ 	.short	0x0004
        /*0082*/ 	.short	0x0020
        /*0084*/ 	.byte	0x00, 0xf5, 0x21, 0x00


	//----- nvinfo : EIATTR_KPARAM_INFO
	.align		4
.L_1598:
        /*0088*/ 	.byte	0x04, 0x17
        /*008a*/ 	.short	(.L_1600 - .L_1599)
.L_1599:
        /*008c*/ 	.word	0x00000000
        /*0090*/ 	.short	0x0003
        /*0092*/ 	.short	0x0018
        /*0094*/ 	.byte	0x00, 0xf5, 0x21, 0x00


	//----- nvinfo : EIATTR_KPARAM_INFO
	.align		4
.L_1600:
        /*0098*/ 	.byte	0x04, 0x17
        /*009a*/ 	.short	(.L_1602 - .L_1601)
.L_1601:
        /*009c*/ 	.word	0x00000000
        /*00a0*/ 	.short	0x0002
        /*00a2*/ 	.short	0x0010
        /*00a4*/ 	.byte	0x00, 0xf5, 0x21, 0x00


	//----- nvinfo : EIATTR_KPARAM_INFO
	.align		4
.L_1602:
        /*00a8*/ 	.byte	0x04, 0x17
        /*00aa*/ 	.short	(.L_1604 - .L_1603)
.L_1603:
        /*00ac*/ 	.word	0x00000000
        /*00b0*/ 	.short	0x0001
        /*00b2*/ 	.short	0x0008
        /*00b4*/ 	.byte	0x00, 0xf5, 0x21, 0x00


	//----- nvinfo : EIATTR_KPARAM_INFO
	.align		4
.L_1604:
        /*00b8*/ 	.byte	0x04, 0x17
        /*00ba*/ 	.short	(.L_1606 - .L_1605)
.L_1605:
        /*00bc*/ 	.word	0x00000000
        /*00c0*/ 	.short	0x0000
        /*00c2*/ 	.short	0x0000
        /*00c4*/ 	.byte	0x00, 0xf5, 0x21, 0x00


	//----- nvinfo : EIATTR_SPARSE_MMA_MASK
	.align		4
.L_1606:
        /*00c8*/ 	.byte	0x03, 0x50
        /*00ca*/ 	.short	0x0000


	//----- nvinfo : EIATTR_MAXREG_COUNT
	.align		4
        /*00cc*/ 	.byte	0x03, 0x1b
        /*00ce*/ 	.short	0x00ff


	//----- nvinfo : EIATTR_MERCURY_ISA_VERSION
	.align		4
        /*00d0*/ 	.byte	0x03, 0x5f
        /*00d2*/ 	.short	0x0101


	//----- nvinfo : EIATTR_VRC_CTA_INIT_COUNT
	.align		4
        /*00d4*/ 	.byte	0x02, 0x4a
	.zero		1
	.zero		1


	//----- nvinfo : EIATTR_EXIT_INSTR_OFFSETS
	.align		4
        /*00d8*/ 	.byte	0x04, 0x1c
        /*00da*/ 	.short	(.L_1608 - .L_1607)


	//   ....[0]....
.L_1607:
        /*00dc*/ 	.word	0x000000a0


	//   ....[1]....
        /*00e0*/ 	.word	0x000003c0


	//   ....[2]....
        /*00e4*/ 	.word	0x00000610


	//   ....[3]....
        /*00e8*/ 	.word	0x00000960


	//   ....[4]....
        /*00ec*/ 	.word	0x00000a40


	//   ....[5]....
        /*00f0*/ 	.word	0x00000d60


	//   ....[6]....
        /*00f4*/ 	.word	0x00000e50


	//----- nvinfo : EIATTR_INDIRECT_BRANCH_TARGETS
	.align		4
.L_1608:
        /*00f8*/ 	.byte	0x04, 0x34
        /*00fa*/ 	.short	(.L_1610 - .L_1609)


	//   ....[0]....
.L_1609:
        /*00fc*/ 	.word	.L_x_1702@srel
        /*0100*/ 	.short	0x0
        /*0102*/ 	.short	0x0
        /*0104*/ 	.word	0x3
        /*0108*/ 	.word	.L_x_1703@srel
        /*010c*/ 	.word	.L_x_1704@srel
        /*0110*/ 	.word	.L_x_1705@srel


	//----- nvinfo : EIATTR_CRS_STACK_SIZE
	.align		4
.L_1610:
        /*0114*/ 	.byte	0x04, 0x1e
        /*0116*/ 	.short	(.L_1612 - .L_1611)
.L_1611:
        /*0118*/ 	.word	0x00000000


	//----- nvinfo : EIATTR_CBANK_PARAM_SIZE
	.align		4
.L_1612:
        /*011c*/ 	.byte	0x03, 0x19
        /*011e*/ 	.short	0x0060


	//----- nvinfo : EIATTR_PARAM_CBANK
	.align		4
        /*0120*/ 	.byte	0x04, 0x0a
        /*0122*/ 	.short	(.L_1614 - .L_1613)
	.align		4
.L_1613:
        /*0124*/ 	.word	index@(.nv.constant0._Z25packToBlobKernelOptimizedPK16SerializedHeaderPKiS3_S3_PKdS3_PKlPKxPKjimPh)
        /*0128*/ 	.short	0x0380
        /*012a*/ 	.short	0x0060


	//----- nvinfo : EIATTR_SW_WAR
	.align		4
.L_1614:
        /*012c*/ 	.byte	0x04, 0x36
        /*012e*/ 	.short	(.L_1616 - .L_1615)
.L_1615:
        /*0130*/ 	.word	0x00000008
.L_1616:


//--------------------- .nv.info._Z20unpackFromBlobKernelPKhimPiS1_S1_PdS1_PlPxPj --------------------------
	.section	.nv.info._Z20unpackFromBlobKernelPKhimPiS1_S1_PdS1_PlPxPj,"",@"SHT_CUDA_INFO"
	.sectionflags	@""
	.align	4


	//----- nvinfo : EIATTR_CUDA_API_VERSION
	.align		4
        /*0000*/ 	.byte	0x04, 0x37
        /*0002*/ 	.short	(.L_1618 - .L_1617)
.L_1617:
        /*0004*/ 	.word	0x00000082


	//----- nvinfo : EIATTR_KPARAM_INFO
	.align		4
.L_1618:
        /*0008*/ 	.byte	0x04, 0x17
        /*000a*/ 	.short	(.L_1620 - .L_1619)
.L_1619:
        /*000c*/ 	.word	0x00000000
        /*0010*/ 	.short	0x000a
        /*0012*/ 	.short	0x0050
        /*0014*/ 	.byte	0x00, 0xf5, 0x21, 0x00


	//----- nvinfo : EIATTR_KPARAM_INFO
	.align		4
.L_1620:
        /*0018*/ 	.byte	0x04, 0x17
        /*001a*/ 	.short	(.L_1622 - .L_1621)
.L_1621:
        /*001c*/ 	.word	0x00000000
        /*0020*/ 	.short	0x0009
        /*0022*/ 	.short	0x0048
        /*0024*/ 	.byte	0x00, 0xf5, 0x21, 0x00


	//----- nvinfo : EIATTR_KPARAM_INFO
	.align		4
.L_1622:
        /*0028*/ 	.byte	0x04, 0x17
        /*002a*/ 	.short	(.L_1624 - .L_1623)
.L_1623:
        /*002c*/ 	.word	0x00000000
        /*0030*/ 	.short	0x0008
        /*0032*/ 	.short	0x0040
        /*0034*/ 	.byte	0x00, 0xf5, 0x21, 0x00


	//----- nvinfo : EIATTR_KPARAM_INFO
	.align		4
.L_1624:
        /*0038*/ 	.byte	0x04, 0x17
        /*003a*/ 	.short	(.L_1626 - .L_1625)
.L_1625:
        /*003c*/ 	.word	0x00000000
        /*0040*/ 	.short	0x0007
        /*0042*/ 	.short	0x0038
        /*0044*/ 	.byte	0x00, 0xf5, 0x21, 0x00


	//----- nvinfo : EIATTR_KPARAM_INFO
	.align		4
.L_1626:
        /*0048*/ 	.byte	0x04, 0x17
        /*004a*/ 	.short	(.L_1628 - .L_1627)
.L_1627:
        /*004c*/ 	.word	0x00000000
        /*0050*/ 	.short	0x0006
        /*0052*/ 	.short	0x0030
        /*0054*/ 	.byte	0x00, 0xf5, 0x21, 0x00


	//----- nvinfo : EIATTR_KPARAM_INFO
	.align		4
.L_1628:
        /*0058*/ 	.byte	0x04, 0x17
        /*005a*/ 	.short	(.L_1630 - .L_1629)
.L_1629:
        /*005c*/ 	.word	0x00000000
        /*0060*/ 	.short	0x0005
        /*0062*/ 	.short	0x0028
        /*0064*/ 	.byte	0x00, 0xf5, 0x21, 0x00


	//----- nvinfo : EIATTR_KPARAM_INFO
	.align		4
.L_1630:
        /*0068*/ 	.byte	0x04, 0x17
        /*006a*/ 	.short	(.L_1632 - .L_1631)
.L_1631:
        /*006c*/ 	.word	0x00000000
        /*0070*/ 	.short	0x0004
        /*0072*/ 	.short	0x0020
        /*0074*/ 	.byte	0x00, 0xf5, 0x21, 0x00


	//----- nvinfo : EIATTR_KPARAM_INFO
	.align		4
.L_1632:
        /*0078*/ 	.byte	0x04, 0x17
        /*007a*/ 	.short	(.L_1634 - .L_1633)
.L_1633:
        /*007c*/ 	.word	0x00000000
        /*0080*/ 	.short	0x0003
        /*0082*/ 	.short	0x0018
        /*0084*/ 	.byte	0x00, 0xf5, 0x21, 0x00


	//----- nvinfo : EIATTR_KPARAM_INFO
	.align		4
.L_1634:
        /*0088*/ 	.byte	0x04, 0x17
        /*008a*/ 	.short	(.L_1636 - .L_1635)
.L_1635:
        /*008c*/ 	.word	0x00000000
        /*0090*/ 	.short	0x0002
        /*0092*/ 	.short	0x0010
        /*0094*/ 	.byte	0x00, 0xf0, 0x21, 0x00


	//----- nvinfo : EIATTR_KPARAM_INFO
	.align		4
.L_1636:
        /*0098*/ 	.byte	0x04, 0x17
        /*009a*/ 	.short	(.L_1638 - .L_1637)
.L_1637:
        /*009c*/ 	.word	0x00000000
        /*00a0*/ 	.short	0x0001
        /*00a2*/ 	.short	0x0008
        /*00a4*/ 	.byte	0x00, 0xf0, 0x11, 0x00


	//----- nvinfo : EIATTR_KPARAM_INFO
	.align		4
.L_1638:
        /*00a8*/ 	.byte	0x04, 0x17
        /*00aa*/ 	.short	(.L_1640 - .L_1639)
.L_1639:
        /*00ac*/ 	.word	0x00000000
        /*00b0*/ 	.short	0x0000
        /*00b2*/ 	.short	0x0000
        /*00b4*/ 	.byte	0x00, 0xf5, 0x21, 0x00


	//----- nvinfo : EIATTR_SPARSE_MMA_MASK
	.align		4
.L_1640:
        /*00b8*/ 	.byte	0x03, 0x50
        /*00ba*/ 	.short	0x0000


	//----- nvinfo : EIATTR_MAXREG_COUNT
	.align		4
        /*00bc*/ 	.byte	0x03, 0x1b
        /*00be*/ 	.short	0x00ff


	//----- nvinfo : EIATTR_MERCURY_ISA_VERSION
	.align		4
        /*00c0*/ 	.byte	0x03, 0x5f
        /*00c2*/ 	.short	0x0101


	//----- nvinfo : EIATTR_VRC_CTA_INIT_COUNT
	.align		4
        /*00c4*/ 	.byte	0x02, 0x4a
	.zero		1
	.zero		1


	//----- nvinfo : EIATTR_EXIT_INSTR_OFFSETS
	.align		4
        /*00c8*/ 	.byte	0x04, 0x1c
        /*00ca*/ 	.short	(.L_1642 - .L_1641)


	//   ....[0]....
.L_1641:
        /*00cc*/ 	.word	0x00001ec0


	//   ....[1]....
        /*00d0*/ 	.word	0x00002010


	//----- nvinfo : EIATTR_CRS_STACK_SIZE
	.align		4
.L_1642:
        /*00d4*/ 	.byte	0x04, 0x1e
        /*00d6*/ 	.short	(.L_1644 - .L_1643)
.L_1643:
        /*00d8*/ 	.word	0x00000000


	//----- nvinfo : EIATTR_CBANK_PARAM_SIZE
	.align		4
.L_1644:
        /*00dc*/ 	.byte	0x03, 0x19
        /*00de*/ 	.short	0x0058


	//----- nvinfo : EIATTR_PARAM_CBANK
	.align		4
        /*00e0*/ 	.byte	0x04, 0x0a
        /*00e2*/ 	.short	(.L_1646 - .L_1645)
	.align		4
.L_1645:
        /*00e4*/ 	.word	index@(.nv.constant0._Z20unpackFromBlobKernelPKhimPiS1_S1_PdS1_PlPxPj)
        /*00e8*/ 	.short	0x0380
        /*00ea*/ 	.short	0x0058


	//----- nvinfo : EIATTR_SW_WAR
	.align		4
.L_1646:
        /*00ec*/ 	.byte	0x04, 0x36
        /*00ee*/ 	.short	(.L_1648 - .L_1647)
.L_1647:
        /*00f0*/ 	.word	0x00000008
.L_1648:


//--------------------- .nv.info._Z16packToBlobKernelPK16SerializedHeaderPKiS3_S3_PKdS3_PKlPKxPKjimPh --------------------------
	.section	.nv.info._Z16packToBlobKernelPK16SerializedHeaderPKiS3_S3_PKdS3_PKlPKxPKjimPh,"",@"SHT_CUDA_INFO"
	.sectionflags	@""
	.align	4


	//----- nvinfo : EIATTR_CUDA_API_VERSION
	.align		4
        /*0000*/ 	.byte	0x04, 0x37
        /*0002*/ 	.short	(.L_1650 - .L_1649)
.L_1649:
        /*0004*/ 	.word	0x00000082


	//----- nvinfo : EIATTR_KPARAM_INFO
	.align		4
.L_1650:
        /*0008*/ 	.byte	0x04, 0x17
        /*000a*/ 	.short	(.L_1652 - .L_1651)
.L_1651:
        /*000c*/ 	.word	0x00000000
        /*0010*/ 	.short	0x000b
        /*0012*/ 	.short	0x0058
        /*0014*/ 	.byte	0x00, 0xf5, 0x21, 0x00


	//----- nvinfo : EIATTR_KPARAM_INFO
	.align		4
.L_1652:
        /*0018*/ 	.byte	0x04, 0x17
        /*001a*/ 	.short	(.L_1654 - .L_1653)
.L_1653:
        /*001c*/ 	.word	0x00000000
        /*0020*/ 	.short	0x000a
        /*0022*/ 	.short	0x0050
        /*0024*/ 	.byte	0x00, 0xf0, 0x21, 0x00


	//----- nvinfo : EIATTR_KPARAM_INFO
	.align		4
.L_1654:
        /*0028*/ 	.byte	0x04, 0x17
        /*002a*/ 	.short	(.L_1656 - .L_1655)
.L_1655:
        /*002c*/ 	.word	0x00000000
        /*0030*/ 	.short	0x0009
        /*0032*/ 	.short	0x0048
        /*0034*/ 	.byte	0x00, 0xf0, 0x11, 0x00


	//----- nvinfo : EIATTR_KPARAM_INFO
	.align		4
.L_1656:
        /*0038*/ 	.byte	0x04, 0x17
        /*003a*/ 	.short	(.L_1658 - .L_1657)
.L_1657:
        /*003c*/ 	.word	0x00000000
        /*0040*/ 	.short	0x0008
        /*0042*/ 	.short	0x0040
        /*0044*/ 	.byte	0x00, 0xf5, 0x21, 0x00


	//----- nvinfo : EIATTR_KPARAM_INFO
	.align		4
.L_1658:
        /*0048*/ 	.byte	0x04, 0x17
        /*004a*/ 	.short	(.L_1660 - .L_1659)
.L_1659:
        /*004c*/ 	.word	0x00000000
        /*0050*/ 	.short	0x0007
        /*0052*/ 	.short	0x0038
        /*0054*/ 	.byte	0x00, 0xf5, 0x21, 0x00


	//----- nvinfo : EIATTR_KPARAM_INFO
	.align		4
.L_1660:
        /*0058*/ 	.byte	0x04, 0x17
        /*005a*/ 	.short	(.L_1662 - .L_1661)
.L_1661:
        /*005c*/ 	.word	0x00000000
        /*0060*/ 	.short	0x0006
        /*0062*/ 	.short	0x0030
        /*0064*/ 	.byte	0x00, 0xf5, 0x21, 0x00


	//----- nvinfo : EIATTR_KPARAM_INFO
	.align		4
.L_1662:
        /*0068*/ 	.byte	0x04, 0x17
        /*006a*/ 	.short	(.L_1664 - .L_1663)
.L_1663:
        /*006c*/ 	.word	0x00000000
        /*0070*/ 	.short	0x0005
        /*0072*/ 	.short	0x0028
        /*0074*/ 	.byte	0x00, 0xf5, 0x21, 0x00


	//----- nvinfo : EIATTR_KPARAM_INFO
	.align		4
.L_1664:
        /*0078*/ 	.byte	0x04, 0x17
        /*007a*/ 	.short	(.L_1666 - .L_1665)
.L_1665:
        /*007c*/ 	.word	0x00000000
        /*0080*/ 	.short	0x0004
        /*0082*/ 	.short	0x0020
        /*0084*/ 	.byte	0x00, 0xf5, 0x21, 0x00


	//----- nvinfo : EIATTR_KPARAM_INFO
	.align		4
.L_1666:
        /*0088*/ 	.byte	0x04, 0x17
        /*008a*/ 	.short	(.L_1668 - .L_1667)
.L_1667:
        /*008c*/ 	.word	0x00000000
        /*0090*/ 	.short	0x0003
        /*0092*/ 	.short	0x0018
        /*0094*/ 	.byte	0x00, 0xf5, 0x21, 0x00


	//----- nvinfo : EIATTR_KPARAM_INFO
	.align		4
.L_1668:
        /*0098*/ 	.byte	0x04, 0x17
        /*009a*/ 	.short	(.L_1670 - .L_1669)
.L_1669:
        /*009c*/ 	.word	0x00000000
        /*00a0*/ 	.short	0x0002
        /*00a2*/ 	.short	0x0010
        /*00a4*/ 	.byte	0x00, 0xf5, 0x21, 0x00


	//----- nvinfo : EIATTR_KPARAM_INFO
	.align		4
.L_1670:
        /*00a8*/ 	.byte	0x04, 0x17
        /*00aa*/ 	.short	(.L_1672 - .L_1671)
.L_1671:
        /*00ac*/ 	.word	0x00000000
        /*00b0*/ 	.short	0x0001
        /*00b2*/ 	.short	0x0008
        /*00b4*/ 	.byte	0x00, 0xf5, 0x21, 0x00


	//----- nvinfo : EIATTR_KPARAM_INFO
	.align		4
.L_1672:
        /*00b8*/ 	.byte	0x04, 0x17
        /*00ba*/ 	.short	(.L_1674 - .L_1673)
.L_1673:
        /*00bc*/ 	.word	0x00000000
        /*00c0*/ 	.short	0x0000
        /*00c2*/ 	.short	0x0000
        /*00c4*/ 	.byte	0x00, 0xf5, 0x21, 0x00


	//----- nvinfo : EIATTR_SPARSE_MMA_MASK
	.align		4
.L_1674:
        /*00c8*/ 	.byte	0x03, 0x50
        /*00ca*/ 	.short	0x0000


	//----- nvinfo : EIATTR_MAXREG_COUNT
	.align		4
        /*00cc*/ 	.byte	0x03, 0x1b
        /*00ce*/ 	.short	0x00ff


	//----- nvinfo : EIATTR_NUM_BARRIERS
	.align		4
        /*00d0*/ 	.byte	0x02, 0x4c
        /*00d2*/ 	.byte	0x01
	.zero		1


	//----- nvinfo : EIATTR_MERCURY_ISA_VERSION
	.align		4
        /*00d4*/ 	.byte	0x03, 0x5f
        /*00d6*/ 	.short	0x0101


	//----- nvinfo : EIATTR_VRC_CTA_INIT_COUNT
	.align		4
        /*00d8*/ 	.byte	0x02, 0x4a
	.zero		1
	.zero		1


	//----- nvinfo : EIATTR_EXIT_INSTR_OFFSETS
	.align		4
        /*00dc*/ 	.byte	0x04, 0x1c
        /*00de*/ 	.short	(.L_1676 - .L_1675)


	//   ....[0]....
.L_1675:
        /*00e0*/ 	.word	0x00000120


	//   ....[1]....
        /*00e4*/ 	.word	0x00000bf0


	//----- nvinfo : EIATTR_CRS_STACK_SIZE
	.align		4
.L_1676:
        /*00e8*/ 	.byte	0x04, 0x1e
        /*00ea*/ 	.short	(.L_1678 - .L_1677)
.L_1677:
        /*00ec*/ 	.word	0x00000000


	//----- nvinfo : EIATTR_CBANK_PARAM_SIZE
	.align		4
.L_1678:
        /*00f0*/ 	.byte	0x03, 0x19
        /*00f2*/ 	.short	0x0060


	//----- nvinfo : EIATTR_PARAM_CBANK
	.align		4
        /*00f4*/ 	.byte	0x04, 0x0a
        /*00f6*/ 	.short	(.L_1680 - .L_1679)
	.align		4
.L_1679:
        /*00f8*/ 	.word	index@(.nv.constant0._Z16packToBlobKernelPK16SerializedHeaderPKiS3_S3_PKdS3_PKlPKxPKjimPh)
        /*00fc*/ 	.short	0x0380
        /*00fe*/ 	.short	0x0060


	//----- nvinfo : EIATTR_SW_WAR
	.align		4
.L_1680:
        /*0100*/ 	.byte	0x04, 0x36
        /*0102*/ 	.short	(.L_1682 - .L_1681)
.L_1681:
        /*0104*/ 	.word	0x00000008
.L_1682:


//--------------------- .nv.callgraph             --------------------------
	.section	.nv.callgraph,"",@"SHT_CUDA_CALLGRAPH"
	.align	4
	.sectionentsize	8
	.align		4
        /*0000*/ 	.word	0x00000000
	.align		4
        /*0004*/ 	.word	0xffffffff
	.align		4
        /*0008*/ 	.word	0x00000000
	.align		4
        /*000c*/ 	.word	0xfffffffe
	.align		4
        /*0010*/ 	.word	0x00000000
	.align		4
        /*0014*/ 	.word	0xfffffffd
	.align		4
        /*0018*/ 	.word	0x00000000
	.align		4
        /*001c*/ 	.word	0xfffffffc


//--------------------- .nv.constant4             --------------------------
	.section	.nv.constant4,"a",@progbits
	.align	8
	.align		8
.nv.constant4:
        /*0000*/ 	.dword	_ZN34_INTERNAL_ae631cfe_4_k_cu_4bc63ad14cuda3std3__45__cpo5beginE
	.align		8
        /*0008*/ 	.dword	_ZN34_INTERNAL_ae631cfe_4_k_cu_4bc63ad14cuda3std3__45__cpo3endE
	.align		8
        /*0010*/ 	.dword	_ZN34_INTERNAL_ae631cfe_4_k_cu_4bc63ad14cuda3std3__45__cpo6cbeginE
	.align		8
        /*0018*/ 	.dword	_ZN34_INTERNAL_ae631cfe_4_k_cu_4bc63ad14cuda3std3__45__cpo4cendE
	.align		8
        /*0020*/ 	.dword	_ZN34_INTERNAL_ae631cfe_4_k_cu_4bc63ad14cuda3std3__45__cpo6rbeginE
	.align		8
        /*0028*/ 	.dword	_ZN34_INTERNAL_ae631cfe_4_k_cu_4bc63ad14cuda3std3__45__cpo4rendE
	.align		8
        /*0030*/ 	.dword	_ZN34_INTERNAL_ae631cfe_4_k_cu_4bc63ad14cuda3std3__45__cpo7crbeginE
	.align		8
        /*0038*/ 	.dword	_ZN34_INTERNAL_ae631cfe_4_k_cu_4bc63ad14cuda3std3__45__cpo5crendE
	.align		8
        /*0040*/ 	.dword	_ZN34_INTERNAL_ae631cfe_4_k_cu_4bc63ad14cuda3std3__436_GLOBAL__N__ae631cfe_4_k_cu_4bc63ad16ignoreE
	.align		8
        /*0048*/ 	.dword	_ZN34_INTERNAL_ae631cfe_4_k_cu_4bc63ad14cuda3std3__419piecewise_constructE
	.align		8
        /*0050*/ 	.dword	_ZN34_INTERNAL_ae631cfe_4_k_cu_4bc63ad14cuda3std3__48in_placeE
	.align		8
        /*0058*/ 	.dword	_ZN34_INTERNAL_ae631cfe_4_k_cu_4bc63ad14cuda3std3__420unreachable_sentinelE
	.align		8
        /*0060*/ 	.dword	_ZN34_INTERNAL_ae631cfe_4_k_cu_4bc63ad14cuda3std3__47nulloptE
	.align		8
        /*0068*/ 	.dword	_ZN34_INTERNAL_ae631cfe_4_k_cu_4bc63ad14cuda3std3__48unexpectE
	.align		8
        /*0070*/ 	.dword	_ZN34_INTERNAL_ae631cfe_4_k_cu_4bc63ad14cuda3std6ranges3__45__cpo4swapE
	.align		8
        /*0078*/ 	.dword	_ZN34_INTERNAL_ae631cfe_4_k_cu_4bc63ad14cuda3std6ranges3__45__cpo9iter_moveE
	.align		8
        /*0080*/ 	.dword	_ZN34_INTERNAL_ae631cfe_4_k_cu_4bc63ad14cuda3std6ranges3__45__cpo5beginE
	.align		8
        /*0088*/ 	.dword	_ZN34_INTERNAL_ae631cfe_4_k_cu_4bc63ad14cuda3std6ranges3__45__cpo3endE
	.align		8
        /*0090*/ 	.dword	_ZN34_INTERNAL_ae631cfe_4_k_cu_4bc63ad14cuda3std6ranges3__45__cpo6cbeginE
	.align		8
        /*0098*/ 	.dword	_ZN34_INTERNAL_ae631cfe_4_k_cu_4bc63ad14cuda3std6ranges3__45__cpo4cendE
	.align		8
        /*00a0*/ 	.dword	_ZN34_INTERNAL_ae631cfe_4_k_cu_4bc63ad14cuda3std6ranges3__45__cpo7advanceE
	.align		8
        /*00a8*/ 	.dword	_ZN34_INTERNAL_ae631cfe_4_k_cu_4bc63ad14cuda3std6ranges3__45__cpo9iter_swapE
	.align		8
        /*00b0*/ 	.dword	_ZN34_INTERNAL_ae631cfe_4_k_cu_4bc63ad14cuda3std6ranges3__45__cpo4nextE
	.align		8
        /*00b8*/ 	.dword	_ZN34_INTERNAL_ae631cfe_4_k_cu_4bc63ad14cuda3std6ranges3__45__cpo4prevE
	.align		8
        /*00c0*/ 	.dword	_ZN34_INTERNAL_ae631cfe_4_k_cu_4bc63ad14cuda3std6ranges3__45__cpo4dataE
	.align		8
        /*00c8*/ 	.dword	_ZN34_INTERNAL_ae631cfe_4_k_cu_4bc63ad14cuda3std6ranges3__45__cpo5cdataE
	.align		8
        /*00d0*/ 	.dword	_ZN34_INTERNAL_ae631cfe_4_k_cu_4bc63ad14cuda3std6ranges3__45__cpo4sizeE
	.align		8
        /*00d8*/ 	.dword	_ZN34_INTERNAL_ae631cfe_4_k_cu_4bc63ad14cuda3std6ranges3__45__cpo5ssizeE
	.align		8
        /*00e0*/ 	.dword	_ZN34_INTERNAL_ae631cfe_4_k_cu_4bc63ad14cuda3std6ranges3__45__cpo8distanceE
	.align		8
        /*00e8*/ 	.dword	_ZN34_INTERNAL_ae631cfe_4_k_cu_4bc63ad16thrust24THRUST_300001_SM_1000_NS8cuda_cub3parE
	.align		8
        /*00f0*/ 	.dword	_ZN34_INTERNAL_ae631cfe_4_k_cu_4bc63ad16thrust24THRUST_300001_SM_1000_NS8cuda_cub10par_nosyncE
	.align		8
        /*00f8*/ 	.dword	_ZN34_INTERNAL_ae631cfe_4_k_cu_4bc63ad16thrust24THRUST_300001_SM_1000_NS6system6detail10sequential3seqE
	.align		8
        /*0100*/ 	.dword	_ZN34_INTERNAL_ae631cfe_4_k_cu_4bc63ad16thrust24THRUST_300001_SM_1000_NS6system3cpp3parE
	.align		8
        /*0108*/ 	.dword	_ZN34_INTERNAL_ae631cfe_4_k_cu_4bc63ad16thrust24THRUST_300001_SM_1000_NS12placeholders2_1E
	.align		8
        /*0110*/ 	.dword	_ZN34_INTERNAL_ae631cfe_4_k_cu_4bc63ad16thrust24THRUST_300001_SM_1000_NS12placeholders2_2E
	.align		8
        /*0118*/ 	.dword	_ZN34_INTERNAL_ae631cfe_4_k_cu_4bc63ad16thrust24THRUST_300001_SM_1000_NS12placeholders2_3E
	.align		8
        /*0120*/ 	.dword	_ZN34_INTERNAL_ae631cfe_4_k_cu_4bc63ad16thrust24THRUST_300001_SM_1000_NS12placeholders2_4E
	.align		8
        /*0128*/ 	.dword	_ZN34_INTERNAL_ae631cfe_4_k_cu_4bc63ad16thrust24THRUST_300001_SM_1000_NS12placeholders2_5E
	.align		8
        /*0130*/ 	.dword	_ZN34_INTERNAL_ae631cfe_4_k_cu_4bc63ad16thrust24THRUST_300001_SM_1000_NS12placeholders2_6E
	.align		8
        /*0138*/ 	.dword	_ZN34_INTERNAL_ae631cfe_4_k_cu_4bc63ad16thrust24THRUST_300001_SM_1000_NS12placeholders2_7E
	.align		8
        /*0140*/ 	.dword	_ZN34_INTERNAL_ae631cfe_4_k_cu_4bc63ad16thrust24THRUST_300001_SM_1000_NS12placeholders2_8E
	.align		8
        /*0148*/ 	.dword	_ZN34_INTERNAL_ae631cfe_4_k_cu_4bc63ad16thrust24THRUST_300001_SM_1000_NS12placeholders2_9E
	.align		8
        /*0150*/ 	.dword	_ZN34_INTERNAL_ae631cfe_4_k_cu_4bc63ad16thrust24THRUST_300001_SM_1000_NS12placeholders3_10E
	.align		8
        /*0158*/ 	.dword	_ZN34_INTERNAL_ae631cfe_4_k_cu_4bc63ad16thrust24THRUST_300001_SM_1000_NS3seqE
	.align		8
        /*0160*/ 	.dword	_ZN34_INTERNAL_ae631cfe_4_k_cu_4bc63ad16thrust24THRUST_300001_SM_1000_NS6deviceE


//--------------------- .nv.constant2._Z25packToBlobKernelOptimizedPK16SerializedHeaderPKiS3_S3_PKdS3_PKlPKxPKjimPh --------------------------
	.section	.nv.constant2._Z25packToBlobKernelOptimizedPK16SerializedHeaderPKiS3_S3_PKdS3_PKlPKxPKjimPh,"a",@progbits
	.sectionflags	@""
	.align	4
.nv.constant2._Z25packToBlobKernelOptimizedPK16SerializedHeaderPKiS3_S3_PKdS3_PKlPKxPKjimPh:
        /*0000*/ 	.byte	0x30, 0x07, 0x00, 0x00, 0xe0, 0x06, 0x00, 0x00, 0x60, 0x07, 0x00, 0x00


//--------------------- .text._ZN3cub18CUB_300001_SM_10006detail10radix_sort29DeviceRadixSortOnesweepKernelINS1_5radix10policy_hubIiiyE10Policy1000ELNS0_9SortOrderE0EiiyiiNS1_21identity_decomposer_tEEEvPT5_SB_PT3_PKSC_PT1_PKSG_PT2_PKSK_T4_iiT6_ --------------------------
	.section	.text._ZN3cub18CUB_300001_SM_10006detail10radix_sort29DeviceRadixSortOnesweepKernelINS1_5radix10policy_hubIiiyE10Policy1000ELNS0_9SortOrderE0EiiyiiNS1_21identity_decomposer_tEEEvPT5_SB_PT3_PKSC_PT1_PKSG_PT2_PKSK_T4_iiT6_,"ax",@progbits
	.align	128
        .global         _ZN3cub18CUB_300001_SM_10006detail10radix_sort29DeviceRadixSortOnesweepKernelINS1_5radix10policy_hubIiiyE10Policy1000ELNS0_9SortOrderE0EiiyiiNS1_21identity_decomposer_tEEEvPT5_SB_PT3_PKSC_PT1_PKSG_PT2_PKSK_T4_iiT6_
        .type           _ZN3cub18CUB_300001_SM_10006detail10radix_sort29DeviceRadixSortOnesweepKernelINS1_5radix10policy_hubIiiyE10Policy1000ELNS0_9SortOrderE0EiiyiiNS1_21identity_decomposer_tEEEvPT5_SB_PT3_PKSC_PT1_PKSG_PT2_PKSK_T4_iiT6_,@function
        .size           _ZN3cub18CUB_300001_SM_10006detail10radix_sort29DeviceRadixSortOnesweepKernelINS1_5radix10policy_hubIiiyE10Policy1000ELNS0_9SortOrderE0EiiyiiNS1_21identity_decomposer_tEEEvPT5_SB_PT3_PKSC_PT1_PKSG_PT2_PKSK_T4_iiT6_,(.L_x_1722 - _ZN3cub18CUB_300001_SM_10006detail10radix_sort29DeviceRadixSortOnesweepKernelINS1_5radix10policy_hubIiiyE10Policy1000ELNS0_9SortOrderE0EiiyiiNS1_21identity_decomposer_tEEEvPT5_SB_PT3_PKSC_PT1_PKSG_PT2_PKSK_T4_iiT6_)
        .other          _ZN3cub18CUB_300001_SM_10006detail10radix_sort29DeviceRadixSortOnesweepKernelINS1_5radix10policy_hubIiiyE10Policy1000ELNS0_9SortOrderE0EiiyiiNS1_21identity_decomposer_tEEEvPT5_SB_PT3_PKSC_PT1_PKSG_PT2_PKSK_T4_iiT6_,@"STO_CUDA_ENTRY STV_DEFAULT"
_ZN3cub18CUB_300001_SM_10006detail10radix_sort29DeviceRadixSortOnesweepKernelINS1_5radix10policy_hubIiiyE10Policy1000ELNS0_9SortOrderE0EiiyiiNS1_21identity_decomposer_tEEEvPT5_SB_PT3_PKSC_PT1_PKSG_PT2_PKSK_T4_iiT6_:
.text._ZN3cub18CUB_300001_SM_10006detail10radix_sort29DeviceRadixSortOnesweepKernelINS1_5radix10policy_hubIiiyE10Policy1000ELNS0_9SortOrderE0EiiyiiNS1_21identity_decomposer_tEEEvPT5_SB_PT3_PKSC_PT1_PKSG_PT2_PKSK_T4_iiT6_:
[----:B------:R-:W-:Y:S01]  /*0000*/  LDC R1, c[0x0][0x37c] ;  /* 0x0000df00ff017b82 */ /* 0x000fe20000000800 */
[----:B------:R-:W0:Y:S01]  /*0010*/  S2R R3, SR_TID.X ;  /* 0x0000000000037919 */ /* 0x000e220000002100 */
[----:B------:R-:W-:Y:S01]  /*0020*/  MOV R7, 0x400 ;  /* 0x0000040000077802 */ /* 0x000fe20000000f00 */
[----:B------:R-:W1:Y:S01]  /*0030*/  LDCU.64 UR6, c[0x0][0x358] ;  /* 0x00006b00ff0677ac */ /* 0x000e620008000a00 */
[----:B------:R-:W-:Y:S01]  /*0040*/  BSSY.RECONVERGENT B0, `(.L_x_0) ;  /* 0x000000c000007945 */ /* 0x000fe20003800200 */
[----:B------:R-:W2:Y:S01]  /*0050*/  S2R R0, SR_CgaCtaId ;  /* 0x0000000000007919 */ /* 0x000ea20000008800 */
[----:B0-----:R-:W-:Y:S02]  /*0060*/  ISETP.NE.AND P0, PT, R3, RZ, PT ;  /* 0x000000ff0300720c */ /* 0x001fe40003f05270 */
[----:B--2---:R-:W-:-:S11]  /*0070*/  LEA R7, R0, R7, 0x18 ;  /* 0x0000000700077211 */ /* 0x004fd600078ec0ff */
[----:B-1----:R-:W-:Y:S05]  /*0080*/  @P0 BRA `(.L_x_1) ;  /* 0x00000000001c0947 */ /* 0x002fea0003800000 */
[----:B------:R-:W0:Y:S01]  /*0090*/  LDC.64 R4, c[0x0][0x388] ;  /* 0x0000e200ff047b82 */ /* 0x000e220000000a00 */
[----:B------:R-:W-:-:S05]  /*00a0*/  IMAD.MOV.U32 R9, RZ, RZ, 0x1 ;  /* 0x00000001ff097424 */ /* 0x000fca00078e00ff */
[----:B0-----:R-:W2:Y:S02]  /*00b0*/  ATOMG.E.ADD.STRONG.GPU PT, R4, desc[UR6][R4.64], R9 ;  /* 0x80000009040479a8 */ /* 0x001ea400081ef106 */
[----:B------:R-:W0:Y:S01]  /*00c0*/  S2UR UR5, SR_CgaCtaId ;  /* 0x00000000000579c3 */ /* 0x000e220000008800 */
[----:B------:R-:W-:Y:S02]  /*00d0*/  UMOV UR4, 0x400 ;  /* 0x0000040000047882 */ /* 0x000fe40000000000 */
[----:B0-----:R-:W-:-:S09]  /*00e0*/  ULEA UR4, UR5, UR4, 0x18 ;  /* 0x0000000405047291 */ /* 0x001fd2000f8ec0ff */
[----:B--2---:R0:W-:Y:S03]  /*00f0*/  STS [UR4+0x6600], R4 ;  /* 0x00660004ff007988 */ /* 0x0041e60008000804 */
.L_x_1:
[----:B------:R-:W-:Y:S05]  /*0100*/  BSYNC.RECONVERGENT B0 ;  /* 0x0000000000007941 */ /* 0x000fea0003800200 */
.L_x_0:
[----:B------:R-:W-:Y:S06]  /*0110*/  BAR.SYNC.DEFER_BLOCKING 0x0 ;  /* 0x0000000000007b1d */ /* 0x000fec0000010000 */
[----:B------:R-:W1:Y:S01]  /*0120*/  LDCU UR4, c[0x0][0x3c0] ;  /* 0x00007800ff0477ac */ /* 0x000e620008000800 */
[----:B------:R-:W2:Y:S01]  /*0130*/  S2R R24, SR_LANEID ;  /* 0x0000000000187919 */ /* 0x000ea20000000000 */
[----:B------:R-:W3:Y:S02]  /*0140*/  LDS R42, [R7+0x6600] ;  /* 0x00660000072a7984 */ /* 0x000ee40000000800 */
[----:B---3--:R-:W-:-:S04]  /*0150*/  IMAD R0, R42, 0x1980, RZ ;  /* 0x000019802a007824 */ /* 0x008fc800078e02ff */
[----:B------:R-:W-:Y:S01]  /*0160*/  VIADD R47, R0, 0x1980 ;  /* 0x00001980002f7836 */ /* 0x000fe20000000000 */
[----:B------:R-:W-:-:S04]  /*0170*/  SHF.R.S32.HI R9, RZ, 0x1f, R0 ;  /* 0x0000001fff097819 */ /* 0x000fc80000011400 */
[----:B-1----:R-:W-:-:S13]  /*0180*/  ISETP.GT.AND P0, PT, R47, UR4, PT ;  /* 0x000000042f007c0c */ /* 0x002fda000bf04270 */
[----:B--2---:R-:W-:Y:S05]  /*0190*/  @P0 BRA `(.L_x_2) ;  /* 0x0000000000680947 */ /* 0x004fea0003800000 */
[----:B------:R-:W1:Y:S01]  /*01a0*/  LDCU.64 UR4, c[0x0][0x3a8] ;  /* 0x00007500ff0477ac */ /* 0x000e620008000a00 */
[C---:B0-----:R-:W-:Y:S02]  /*01b0*/  LOP3.LUT R4, R3.reuse, 0x1f, RZ, 0xc0, !PT ;  /* 0x0000001f03047812 */ /* 0x041fe400078ec0ff */
[----:B------:R-:W-:-:S05]  /*01c0*/  LOP3.LUT R41, R3, 0x3e0, RZ, 0xc0, !PT ;  /* 0x000003e003297812 */ /* 0x000fca00078ec0ff */
[----:B------:R-:W-:-:S05]  /*01d0*/  IMAD R5, R41, 0x11, R4 ;  /* 0x0000001129057824 */ /* 0x000fca00078e0204 */
[----:B------:R-:W-:-:S05]  /*01e0*/  IADD3 R5, P0, PT, R0, R5, RZ ;  /* 0x0000000500057210 */ /* 0x000fca0007f1e0ff */
[----:B------:R-:W-:Y:S01]  /*01f0*/  IMAD.X R0, RZ, RZ, R9, P0 ;  /* 0x000000ffff007224 */ /* 0x000fe200000e0609 */
[----:B-1----:R-:W-:-:S04]  /*0200*/  LEA R8, P0, R5, UR4, 0x2 ;  /* 0x0000000405087c11 */ /* 0x002fc8000f8010ff */
[----:B------:R-:W-:-:S05]  /*0210*/  LEA.HI.X R9, R5, UR5, R0, 0x2, P0 ;  /* 0x0000000505097c11 */ /* 0x000fca00080f1400 */
[----:B------:R0:W5:Y:S04]  /*0220*/  LDG.E R28, desc[UR6][R8.64] ;  /* 0x00000006081c7981 */ /* 0x000168000c1e1900 */
        /* <DEDUP_REMOVED lines=15> */
[----:B------:R0:W5:Y:S01]  /*0320*/  LDG.E R46, desc[UR6][R8.64+0x800] ;  /* 0x00080006082e7981 */ /* 0x000162000c1e1900 */
[----:B------:R-:W-:Y:S05]  /*0330*/  BRA `(.L_x_3) ;  /* 0x0000000400307947 */ /* 0x000fea0003800000 */
.L_x_2:
[----:B------:R-:W1:Y:S01]  /*0340*/  LDCU.64 UR8, c[0x0][0x3a8] ;  /* 0x00007500ff0877ac */ /* 0x000e620008000a00 */
[C---:B0-----:R-:W-:Y:S01]  /*0350*/  LOP3.LUT R4, R3.reuse, 0x1f, RZ, 0xc0, !PT ;  /* 0x0000001f03047812 */ /* 0x041fe200078ec0ff */
[----:B------:R-:W-:Y:S01]  /*0360*/  IMAD.MOV.U32 R28, RZ, RZ, 0x7fffffff ;  /* 0x7fffffffff1c7424 */ /* 0x000fe200078e00ff */
[----:B------:R-:W-:Y:S02]  /*0370*/  LOP3.LUT R41, R3, 0x3e0, RZ, 0xc0, !PT ;  /* 0x000003e003297812 */ /* 0x000fe400078ec0ff */
[----:B------:R-:W-:-:S03]  /*0380*/  IADD3 R5, PT, PT, -R0, UR4, RZ ;  /* 0x0000000400057c10 */ /* 0x000fc6000fffe1ff */
[----:B------:R-:W-:-:S04]  /*0390*/  IMAD R10, R41, 0x11, R4 ;  /* 0x00000011290a7824 */ /* 0x000fc800078e0204 */
[----:B------:R-:W-:Y:S01]  /*03a0*/  VIADD R8, R10, 0x40 ;  /* 0x000000400a087836 */ /* 0x000fe20000000000 */
[----:B------:R-:W-:Y:S01]  /*03b0*/  IADD3 R11, P0, PT, R0, R10, RZ ;  /* 0x0000000a000b7210 */ /* 0x000fe20007f1e0ff */
[C---:B------:R-:W-:Y:S01]  /*03c0*/  VIADD R0, R10.reuse, 0x60 ;  /* 0x000000600a007836 */ /* 0x040fe20000000000 */
[CC--:B------:R-:W-:Y:S01]  /*03d0*/  ISETP.GE.AND P2, PT, R10.reuse, R5.reuse, PT ;  /* 0x000000050a00720c */ /* 0x0c0fe20003f46270 */
[----:B------:R-:W-:Y:S01]  /*03e0*/  VIADD R6, R10, 0x20 ;  /* 0x000000200a067836 */ /* 0x000fe20000000000 */
[-C--:B------:R-:W-:Y:S01]  /*03f0*/  ISETP.GE.AND P4, PT, R8, R5.reuse, PT ;  /* 0x000000050800720c */ /* 0x080fe20003f86270 */
[----:B------:R-:W-:Y:S01]  /*0400*/  IMAD.X R12, RZ, RZ, R9, P0 ;  /* 0x000000ffff0c7224 */ /* 0x000fe200000e0609 */
[-C--:B------:R-:W-:Y:S01]  /*0410*/  ISETP.GE.AND P5, PT, R0, R5.reuse, PT ;  /* 0x000000050000720c */ /* 0x080fe20003fa6270 */
[----:B------:R-:W-:Y:S01]  /*0420*/  VIADD R0, R10, 0xa0 ;  /* 0x000000a00a007836 */ /* 0x000fe20000000000 */
[C---:B-1----:R-:W-:Y:S02]  /*0430*/  LEA R8, P0, R11.reuse, UR8, 0x2 ;  /* 0x000000080b087c11 */ /* 0x042fe4000f8010ff */
[----:B------:R-:W-:Y:S01]  /*0440*/  ISETP.GE.AND P3, PT, R6, R5, PT ;  /* 0x000000050600720c */ /* 0x000fe20003f66270 */
[----:B------:R-:W-:Y:S01]  /*0450*/  VIADD R6, R10, 0x80 ;  /* 0x000000800a067836 */ /* 0x000fe20000000000 */
[----:B------:R-:W-:-:S02]  /*0460*/  LEA.HI.X R9, R11, UR9, R12, 0x2, P0 ;  /* 0x000000090b097c11 */ /* 0x000fc400080f140c */
[-C--:B------:R-:W-:Y:S01]  /*0470*/  ISETP.GE.AND P0, PT, R0, R5.reuse, PT ;  /* 0x000000050000720c */ /* 0x080fe20003f06270 */
[----:B------:R-:W-:Y:S01]  /*0480*/  VIADD R0, R10, 0xe0 ;  /* 0x000000e00a007836 */ /* 0x000fe20000000000 */
[-C--:B------:R-:W-:Y:S01]  /*0490*/  ISETP.GE.AND P6, PT, R6, R5.reuse, PT ;  /* 0x000000050600720c */ /* 0x080fe20003fc6270 */
[----:B------:R1:W5:Y:S01]  /*04a0*/  @!P2 LDG.E R28, desc[UR6][R8.64] ;  /* 0x00000006081ca981 */ /* 0x000362000c1e1900 */
[----:B------:R-:W-:Y:S02]  /*04b0*/  IMAD.MOV.U32 R29, RZ, RZ, 0x7fffffff ;  /* 0x7fffffffff1d7424 */ /* 0x000fe400078e00ff */
[-C--:B------:R-:W-:Y:S01]  /*04c0*/  ISETP.GE.AND P2, PT, R0, R5.reuse, PT ;  /* 0x000000050000720c */ /* 0x080fe20003f46270 */
[C---:B------:R-:W-:Y:S02]  /*04d0*/  VIADD R0, R10.reuse, 0x100 ;  /* 0x000001000a007836 */ /* 0x040fe40000000000 */
[----:B------:R-:W-:Y:S01]  /*04e0*/  VIADD R6, R10, 0xc0 ;  /* 0x000000c00a067836 */ /* 0x000fe20000000000 */
[----:B------:R1:W5:Y:S01]  /*04f0*/  @!P3 LDG.E R29, desc[UR6][R8.64+0x80] ;  /* 0x00008006081db981 */ /* 0x000362000c1e1900 */
[----:B------:R-:W-:Y:S01]  /*0500*/  IMAD.MOV.U32 R31, RZ, RZ, 0x7fffffff ;  /* 0x7fffffffff1f7424 */ /* 0x000fe200078e00ff */
[-C--:B------:R-:W-:Y:S01]  /*0510*/  ISETP.GE.AND P3, PT, R0, R5.reuse, PT ;  /* 0x000000050000720c */ /* 0x080fe20003f66270 */
[----:B------:R-:W-:Y:S01]  /*0520*/  VIADD R0, R10, 0x140 ;  /* 0x000001400a007836 */ /* 0x000fe20000000000 */
[----:B------:R-:W-:Y:S01]  /*0530*/  ISETP.GE.AND P1, PT, R6, R5, PT ;  /* 0x000000050600720c */ /* 0x000fe20003f26270 */
[----:B------:R-:W-:-:S02]  /*0540*/  IMAD.MOV.U32 R32, RZ, RZ, 0x7fffffff ;  /* 0x7fffffffff207424 */ /* 0x000fc400078e00ff */
[----:B------:R1:W5:Y:S01]  /*0550*/  @!P5 LDG.E R31, desc[UR6][R8.64+0x180] ;  /* 0x00018006081fd981 */ /* 0x000362000c1e1900 */
[-C--:B------:R-:W-:Y:S01]  /*0560*/  ISETP.GE.AND P5, PT, R0, R5.reuse, PT ;  /* 0x000000050000720c */ /* 0x080fe20003fa6270 */
[C---:B------:R-:W-:Y:S02]  /*0570*/  VIADD R0, R10.reuse, 0x160 ;  /* 0x000001600a007836 */ /* 0x040fe40000000000 */
[----:B------:R-:W-:Y:S01]  /*0580*/  IMAD.MOV.U32 R30, RZ, RZ, 0x7fffffff ;  /* 0x7fffffffff1e7424 */ /* 0x000fe200078e00ff */
[----:B------:R1:W5:Y:S01]  /*0590*/  @!P6 LDG.E R32, desc[UR6][R8.64+0x200] ;  /* 0x000200060820e981 */ /* 0x000362000c1e1900 */
[----:B------:R-:W-:Y:S01]  /*05a0*/  VIADD R6, R10, 0x120 ;  /* 0x000001200a067836 */ /* 0x000fe20000000000 */
[-C--:B------:R-:W-:Y:S01]  /*05b0*/  ISETP.GE.AND P6, PT, R0, R5.reuse, PT ;  /* 0x000000050000720c */ /* 0x080fe20003fc6270 */
[----:B------:R-:W-:Y:S02]  /*05c0*/  IMAD.MOV.U32 R34, RZ, RZ, 0x7fffffff ;  /* 0x7fffffffff227424 */ /* 0x000fe400078e00ff */
[----:B------:R-:W-:Y:S01]  /*05d0*/  VIADD R0, R10, 0x1a0 ;  /* 0x000001a00a007836 */ /* 0x000fe20000000000 */
[----:B------:R1:W5:Y:S01]  /*05e0*/  @!P4 LDG.E R30, desc[UR6][R8.64+0x100] ;  /* 0x00010006081ec981 */ /* 0x000362000c1e1900 */
[----:B------:R-:W-:Y:S01]  /*05f0*/  ISETP.GE.AND P4, PT, R6, R5, PT ;  /* 0x000000050600720c */ /* 0x000fe20003f86270 */
[----:B------:R-:W-:-:S02]  /*0600*/  IMAD.MOV.U32 R33, RZ, RZ, 0x7fffffff ;  /* 0x7fffffffff217424 */ /* 0x000fc400078e00ff */
[----:B------:R1:W5:Y:S01]  /*0610*/  @!P1 LDG.E R34, desc[UR6][R8.64+0x300] ;  /* 0x0003000608229981 */ /* 0x000362000c1e1900 */
[----:B------:R-:W-:Y:S01]  /*0620*/  IMAD.MOV.U32 R35, RZ, RZ, 0x7fffffff ;  /* 0x7fffffffff237424 */ /* 0x000fe200078e00ff */
[-C--:B------:R-:W-:Y:S01]  /*0630*/  ISETP.GE.AND P1, PT, R0, R5.reuse, PT ;  /* 0x000000050000720c */ /* 0x080fe20003f26270 */
[C---:B------:R-:W-:Y:S01]  /*0640*/  VIADD R6, R10.reuse, 0x180 ;  /* 0x000001800a067836 */ /* 0x040fe20000000000 */
[----:B------:R1:W5:Y:S01]  /*0650*/  @!P0 LDG.E R33, desc[UR6][R8.64+0x280] ;  /* 0x0002800608218981 */ /* 0x000362000c1e1900 */
[----:B------:R-:W-:Y:S02]  /*0660*/  VIADD R0, R10, 0x1c0 ;  /* 0x000001c00a007836 */ /* 0x000fe40000000000 */
[----:B------:R-:W-:Y:S01]  /*0670*/  IMAD.MOV.U32 R36, RZ, RZ, 0x7fffffff ;  /* 0x7fffffffff247424 */ /* 0x000fe200078e00ff */
[----:B------:R1:W5:Y:S01]  /*0680*/  @!P2 LDG.E R35, desc[UR6][R8.64+0x380] ;  /* 0x000380060823a981 */ /* 0x000362000c1e1900 */
[----:B------:R-:W-:Y:S01]  /*0690*/  IMAD.MOV.U32 R37, RZ, RZ, 0x7fffffff ;  /* 0x7fffffffff257424 */ /* 0x000fe200078e00ff */
[-C--:B------:R-:W-:Y:S01]  /*06a0*/  ISETP.GE.AND P0, PT, R6, R5.reuse, PT ;  /* 0x000000050600720c */ /* 0x080fe20003f06270 */
[----:B------:R-:W-:Y:S01]  /*06b0*/  VIADD R6, R10, 0x1e0 ;  /* 0x000001e00a067836 */ /* 0x000fe20000000000 */
[-C--:B------:R-:W-:Y:S01]  /*06c0*/  ISETP.GE.AND P2, PT, R0, R5.reuse, PT ;  /* 0x000000050000720c */ /* 0x080fe20003f46270 */
[----:B------:R-:W-:Y:S01]  /*06d0*/  VIADD R0, R10, 0x200 ;  /* 0x000002000a007836 */ /* 0x000fe20000000000 */
[----:B------:R1:W5:Y:S02]  /*06e0*/  @!P3 LDG.E R36, desc[UR6][R8.64+0x400] ;  /* 0x000400060824b981 */ /* 0x000364000c1e1900 */
[----:B------:R-:W-:-:S02]  /*06f0*/  ISETP.GE.AND P3, PT, R6, R5, PT ;  /* 0x000000050600720c */ /* 0x000fc40003f66270 */
[----:B------:R1:W5:Y:S01]  /*0700*/  @!P4 LDG.E R37, desc[UR6][R8.64+0x480] ;  /* 0x000480060825c981 */ /* 0x000362000c1e1900 */
[----:B------:R-:W-:Y:S01]  /*0710*/  ISETP.GE.AND P4, PT, R0, R5, PT ;  /* 0x000000050000720c */ /* 0x000fe20003f86270 */
[----:B------:R-:W-:Y:S02]  /*0720*/  IMAD.MOV.U32 R38, RZ, RZ, 0x7fffffff ;  /* 0x7fffffffff267424 */ /* 0x000fe400078e00ff */
[----:B------:R-:W-:Y:S02]  /*0730*/  IMAD.MOV.U32 R39, RZ, RZ, 0x7fffffff ;  /* 0x7fffffffff277424 */ /* 0x000fe400078e00ff */
[----:B------:R-:W-:Y:S02]  /*0740*/  IMAD.MOV.U32 R40, RZ, RZ, 0x7fffffff ;  /* 0x7fffffffff287424 */ /* 0x000fe400078e00ff */
[----:B------:R-:W-:Y:S01]  /*0750*/  IMAD.MOV.U32 R43, RZ, RZ, 0x7fffffff ;  /* 0x7fffffffff2b7424 */ /* 0x000fe200078e00ff */
[----:B------:R1:W5:Y:S01]  /*0760*/  @!P5 LDG.E R38, desc[UR6][R8.64+0x500] ;  /* 0x000500060826d981 */ /* 0x000362000c1e1900 */
[----:B------:R-:W-:-:S02]  /*0770*/  IMAD.MOV.U32 R44, RZ, RZ, 0x7fffffff ;  /* 0x7fffffffff2c7424 */ /* 0x000fc400078e00ff */
[----:B------:R-:W-:Y:S01]  /*0780*/  IMAD.MOV.U32 R45, RZ, RZ, 0x7fffffff ;  /* 0x7fffffffff2d7424 */ /* 0x000fe200078e00ff */
[----:B------:R1:W5:Y:S01]  /*0790*/  @!P6 LDG.E R39, desc[UR6][R8.64+0x580] ;  /* 0x000580060827e981 */ /* 0x000362000c1e1900 */
[----:B------:R-:W-:-:S03]  /*07a0*/  IMAD.MOV.U32 R46, RZ, RZ, 0x7fffffff ;  /* 0x7fffffffff2e7424 */ /* 0x000fc600078e00ff */
[----:B------:R1:W5:Y:S04]  /*07b0*/  @!P0 LDG.E R40, desc[UR6][R8.64+0x600] ;  /* 0x0006000608288981 */ /* 0x000368000c1e1900 */
[----:B------:R1:W5:Y:S04]  /*07c0*/  @!P1 LDG.E R43, desc[UR6][R8.64+0x680] ;  /* 0x00068006082b9981 */ /* 0x000368000c1e1900 */
[----:B------:R1:W5:Y:S04]  /*07d0*/  @!P2 LDG.E R44, desc[UR6][R8.64+0x700] ;  /* 0x00070006082ca981 */ /* 0x000368000c1e1900 */
[----:B------:R1:W5:Y:S04]  /*07e0*/  @!P3 LDG.E R45, desc[UR6][R8.64+0x780] ;  /* 0x00078006082db981 */ /* 0x000368000c1e1900 */
[----:B------:R1:W5:Y:S02]  /*07f0*/  @!P4 LDG.E R46, desc[UR6][R8.64+0x800] ;  /* 0x00080006082ec981 */ /* 0x000364000c1e1900 */
.L_x_3:
[----:B------:R-:W-:Y:S01]  /*0800*/  VIMNMX R5, PT, PT, R24, 0xe0, !PT ;  /* 0x000000e018057848 */ /* 0x000fe20007fe0100 */
[----:B------:R-:W2:Y:S01]  /*0810*/  LDCU UR4, c[0x0][0x3c8] ;  /* 0x00007900ff0477ac */ /* 0x000ea20008000800 */
[----:B------:R-:W-:Y:S01]  /*0820*/  SHF.R.U32.HI R0, RZ, 0x5, R3 ;  /* 0x00000005ff007819 */ /* 0x000fe20000011603 */
[----:B------:R-:W-:Y:S01]  /*0830*/  BSSY.RECONVERGENT B0, `(.L_x_4) ;  /* 0x0000025000007945 */ /* 0x000fe20003800200 */
[--C-:B------:R-:W-:Y:S01]  /*0840*/  IADD3 R5, PT, PT, R5, 0x1f, -R24.reuse ;  /* 0x0000001f05057810 */ /* 0x100fe20007ffe818 */
[----:B------:R-:W-:Y:S01]  /*0850*/  UMOV UR5, 0xffffffff ;  /* 0xffffffff00057882 */ /* 0x000fe20000000000 */
[----:B01----:R-:W-:Y:S02]  /*0860*/  IMAD.MOV.U32 R8, RZ, RZ, R24 ;  /* 0x000000ffff087224 */ /* 0x003fe400078e0018 */
[C---:B------:R-:W-:Y:S01]  /*0870*/  ISETP.GE.U32.AND P0, PT, R5.reuse, 0x1e0, PT ;  /* 0x000001e00500780c */ /* 0x040fe20003f06070 */
[----:B------:R-:W-:Y:S01]  /*0880*/  IMAD.SHL.U32 R0, R0, 0x400, RZ ;  /* 0x0000040000007824 */ /* 0x000fe200078e00ff */
[----:B------:R-:W-:-:S04]  /*0890*/  LEA.HI R6, R5, 0x1, RZ, 0x1b ;  /* 0x0000000105067811 */ /* 0x000fc800078fd8ff */
[----:B------:R-:W-:-:S04]  /*08a0*/  LOP3.LUT R9, R6, 0xf, RZ, 0xc0, !PT ;  /* 0x0000000f06097812 */ /* 0x000fc800078ec0ff */
[----:B------:R-:W-:Y:S01]  /*08b0*/  ISETP.NE.AND P1, PT, R9, RZ, PT ;  /* 0x000000ff0900720c */ /* 0x000fe20003f25270 */
[----:B--2---:R-:W-:Y:S02]  /*08c0*/  USHF.L.U32 UR4, UR5, UR4, URZ ;  /* 0x0000000405047299 */ /* 0x004fe400080006ff */
[----:B------:R-:W-:Y:S10]  /*08d0*/  @!P0 BRA `(.L_x_5) ;  /* 0x0000000000688947 */ /* 0x000ff40003800000 */
[----:B------:R-:W-:Y:S01]  /*08e0*/  IMAD R10, R24, 0x4, R0 ;  /* 0x00000004180a7824 */ /* 0x000fe200078e0200 */
[----:B------:R-:W-:Y:S01]  /*08f0*/  LOP3.LUT R5, R6, 0xffffff0, RZ, 0xc0, !PT ;  /* 0x0ffffff006057812 */ /* 0x000fe200078ec0ff */
[----:B------:R-:W-:-:S03]  /*0900*/  IMAD.MOV.U32 R8, RZ, RZ, R24 ;  /* 0x000000ffff087224 */ /* 0x000fc600078e0018 */
[----:B------:R-:W-:Y:S01]  /*0910*/  IADD3 R10, PT, PT, R10, 0x400, R7 ;  /* 0x000004000a0a7810 */ /* 0x000fe20007ffe007 */
[----:B------:R-:W-:-:S07]  /*0920*/  IMAD.MOV R5, RZ, RZ, -R5 ;  /* 0x000000ffff057224 */ /* 0x000fce00078e0a05 */
.L_x_6:
[----:B------:R-:W-:Y:S01]  /*0930*/  VIADD R5, R5, 0x10 ;  /* 0x0000001005057836 */ /* 0x000fe20000000000 */
[----:B------:R-:W-:Y:S01]  /*0940*/  STS [R10+-0x400], RZ ;  /* 0xfffc00ff0a007388 */ /* 0x000fe20000000800 */
[----:B------:R-:W-:-:S03]  /*0950*/  VIADD R8, R8, 0x200 ;  /* 0x0000020008087836 */ /* 0x000fc60000000000 */
[----:B------:R-:W-:Y:S01]  /*0960*/  ISETP.NE.AND P0, PT, R5, RZ, PT ;  /* 0x000000ff0500720c */ /* 0x000fe20003f05270 */
[----:B------:R-:W-:Y:S04]  /*0970*/  STS [R10+-0x380], RZ ;  /* 0xfffc80ff0a007388 */ /* 0x000fe80000000800 */
[----:B------:R-:W-:Y:S04]  /*0980*/  STS [R10+-0x300], RZ ;  /* 0xfffd00ff0a007388 */ /* 0x000fe80000000800 */
[----:B------:R-:W-:Y:S04]  /*0990*/  STS [R10+-0x280], RZ ;  /* 0xfffd80ff0a007388 */ /* 0x000fe80000000800 */
[----:B------:R-:W-:Y:S04]  /*09a0*/  STS [R10+-0x200], RZ ;  /* 0xfffe00ff0a007388 */ /* 0x000fe80000000800 */
[----:B------:R-:W-:Y:S04]  /*09b0*/  STS [R10+-0x180], RZ ;  /* 0xfffe80ff0a007388 */ /* 0x000fe80000000800 */
[----:B------:R-:W-:Y:S04]  /*09c0*/  STS [R10+-0x100], RZ ;  /* 0xffff00ff0a007388 */ /* 0x000fe80000000800 */
[----:B------:R-:W-:Y:S04]  /*09d0*/  STS [R10+-0x80], RZ ;  /* 0xffff80ff0a007388 */ /* 0x000fe80000000800 */
[----:B------:R-:W-:Y:S04]  /*09e0*/  STS [R10], RZ ;  /* 0x000000ff0a007388 */ /* 0x000fe80000000800 */
[----:B------:R-:W-:Y:S04]  /*09f0*/  STS [R10+0x80], RZ ;  /* 0x000080ff0a007388 */ /* 0x000fe80000000800 */
[----:B------:R-:W-:Y:S04]  /*0a00*/  STS [R10+0x100], RZ ;  /* 0x000100ff0a007388 */ /* 0x000fe80000000800 */
[----:B------:R-:W-:Y:S04]  /*0a10*/  STS [R10+0x180], RZ ;  /* 0x000180ff0a007388 */ /* 0x000fe80000000800 */
[----:B------:R-:W-:Y:S04]  /*0a20*/  STS [R10+0x200], RZ ;  /* 0x000200ff0a007388 */ /* 0x000fe80000000800 */
[----:B------:R-:W-:Y:S04]  /*0a30*/  STS [R10+0x280], RZ ;  /* 0x000280ff0a007388 */ /* 0x000fe80000000800 */
[----:B------:R-:W-:Y:S04]  /*0a40*/  STS [R10+0x300], RZ ;  /* 0x000300ff0a007388 */ /* 0x000fe80000000800 */
[----:B------:R0:W-:Y:S02]  /*0a50*/  STS [R10+0x380], RZ ;  /* 0x000380ff0a007388 */ /* 0x0001e40000000800 */
[----:B0-----:R-:W-:Y:S01]  /*0a60*/  VIADD R10, R10, 0x800 ;  /* 0x000008000a0a7836 */ /* 0x001fe20000000000 */
[----:B------:R-:W-:Y:S06]  /*0a70*/  @P0 BRA `(.L_x_6) ;  /* 0xfffffffc00ac0947 */ /* 0x000fec000383ffff */
.L_x_5:
[----:B------:R-:W-:Y:S05]  /*0a80*/  BSYNC.RECONVERGENT B0 ;  /* 0x0000000000007941 */ /* 0x000fea0003800200 */
.L_x_4:
[----:B------:R-:W-:Y:S01]  /*0a90*/  BSSY.RECONVERGENT B0, `(.L_x_7) ;  /* 0x0000026000007945 */ /* 0x000fe20003800200 */
[----:B------:R-:W-:-:S03]  /*0aa0*/  IMAD.IADD R5, R7, 0x1, R0 ;  /* 0x0000000107057824 */ /* 0x000fc600078e0200 */
[----:B------:R-:W-:Y:S05]  /*0ab0*/  @!P1 BRA `(.L_x_8) ;  /* 0x00000000008c9947 */ /* 0x000fea0003800000 */
[----:B------:R-:W-:Y:S01]  /*0ac0*/  ISETP.GE.U32.AND P0, PT, R9, 0x8, PT ;  /* 0x000000080900780c */ /* 0x000fe20003f06070 */
[----:B------:R-:W-:Y:S01]  /*0ad0*/  BSSY.RECONVERGENT B1, `(.L_x_9) ;  /* 0x000000e000017945 */ /* 0x000fe20003800200 */
[----:B------:R-:W-:-:S04]  /*0ae0*/  LOP3.LUT R10, R6, 0x7, RZ, 0xc0, !PT ;  /* 0x00000007060a7812 */ /* 0x000fc800078ec0ff */
[----:B------:R-:W-:-:S07]  /*0af0*/  ISETP.NE.AND P1, PT, R10, RZ, PT ;  /* 0x000000ff0a00720c */ /* 0x000fce0003f25270 */
[----:B------:R-:W-:Y:S06]  /*0b00*/  @!P0 BRA `(.L_x_10) ;  /* 0x0000000000288947 */ /* 0x000fec0003800000 */
[C---:B------:R-:W-:Y:S02]  /*0b10*/  IMAD R9, R8.reuse, 0x4, R5 ;  /* 0x0000000408097824 */ /* 0x040fe400078e0205 */
[----:B------:R-:W-:-:S03]  /*0b20*/  VIADD R8, R8, 0x100 ;  /* 0x0000010008087836 */ /* 0x000fc60000000000 */
[----:B------:R0:W-:Y:S04]  /*0b30*/  STS [R9], RZ ;  /* 0x000000ff09007388 */ /* 0x0001e80000000800 */
[----:B------:R0:W-:Y:S04]  /*0b40*/  STS [R9+0x80], RZ ;  /* 0x000080ff09007388 */ /* 0x0001e80000000800 */
[----:B------:R0:W-:Y:S04]  /*0b50*/  STS [R9+0x100], RZ ;  /* 0x000100ff09007388 */ /* 0x0001e80000000800 */
[----:B------:R0:W-:Y:S04]  /*0b60*/  STS [R9+0x180], RZ ;  /* 0x000180ff09007388 */ /* 0x0001e80000000800 */
[----:B------:R0:W-:Y:S04]  /*0b70*/  STS [R9+0x200], RZ ;  /* 0x000200ff09007388 */ /* 0x0001e80000000800 */
[----:B------:R0:W-:Y:S04]  /*0b80*/  STS [R9+0x280], RZ ;  /* 0x000280ff09007388 */ /* 0x0001e80000000800 */
[----:B------:R0:W-:Y:S04]  /*0b90*/  STS [R9+0x300], RZ ;  /* 0x000300ff09007388 */ /* 0x0001e80000000800 */
[----:B------:R0:W-:Y:S02]  /*0ba0*/  STS [R9+0x380], RZ ;  /* 0x000380ff09007388 */ /* 0x0001e40000000800 */
.L_x_10:
[----:B------:R-:W-:Y:S05]  /*0bb0*/  BSYNC.RECONVERGENT B1 ;  /* 0x0000000000017941 */ /* 0x000fea0003800200 */
.L_x_9:
[----:B------:R-:W-:Y:S05]  /*0bc0*/  @!P1 BRA `(.L_x_8) ;  /* 0x0000000000489947 */ /* 0x000fea0003800000 */
[----:B------:R-:W-:Y:S02]  /*0bd0*/  ISETP.GE.U32.AND P0, PT, R10, 0x4, PT ;  /* 0x000000040a00780c */ /* 0x000fe40003f06070 */
[----:B------:R-:W-:-:S04]  /*0be0*/  LOP3.LUT R6, R6, 0x3, RZ, 0xc0, !PT ;  /* 0x0000000306067812 */ /* 0x000fc800078ec0ff */
[----:B------:R-:W-:-:S07]  /*0bf0*/  ISETP.NE.AND P1, PT, R6, RZ, PT ;  /* 0x000000ff0600720c */ /* 0x000fce0003f25270 */
[C---:B0-----:R-:W-:Y:S02]  /*0c00*/  @P0 IMAD R9, R8.reuse, 0x4, R5 ;  /* 0x0000000408090824 */ /* 0x041fe400078e0205 */
[----:B------:R-:W-:-:S03]  /*0c10*/  @P0 VIADD R8, R8, 0x80 ;  /* 0x0000008008080836 */ /* 0x000fc60000000000 */
[----:B------:R1:W-:Y:S04]  /*0c20*/  @P0 STS [R9], RZ ;  /* 0x000000ff09000388 */ /* 0x0003e80000000800 */
[----:B------:R1:W-:Y:S04]  /*0c30*/  @P0 STS [R9+0x80], RZ ;  /* 0x000080ff09000388 */ /* 0x0003e80000000800 */
[----:B------:R1:W-:Y:S04]  /*0c40*/  @P0 STS [R9+0x100], RZ ;  /* 0x000100ff09000388 */ /* 0x0003e80000000800 */
[----:B------:R1:W-:Y:S01]  /*0c50*/  @P0 STS [R9+0x180], RZ ;  /* 0x000180ff09000388 */ /* 0x0003e20000000800 */
[----:B------:R-:W-:Y:S05]  /*0c60*/  @!P1 BRA `(.L_x_8) ;  /* 0x0000000000209947 */ /* 0x000fea0003800000 */
[----:B------:R-:W-:Y:S02]  /*0c70*/  IMAD R0, R8, 0x4, R0 ;  /* 0x0000000408007824 */ /* 0x000fe400078e0200 */
[----:B------:R-:W-:Y:S02]  /*0c80*/  IMAD.MOV R6, RZ, RZ, -R6 ;  /* 0x000000ffff067224 */ /* 0x000fe400078e0a06 */
[----:B------:R-:W-:-:S07]  /*0c90*/  IMAD.IADD R0, R7, 0x1, R0 ;  /* 0x0000000107007824 */ /* 0x000fce00078e0200 */
.L_x_11:
[----:B------:R-:W-:Y:S01]  /*0ca0*/  VIADD R6, R6, 0x1 ;  /* 0x0000000106067836 */ /* 0x000fe20000000000 */
[----:B------:R0:W-:Y:S04]  /*0cb0*/  STS [R0], RZ ;  /* 0x000000ff00007388 */ /* 0x0001e80000000800 */
[----:B------:R-:W-:Y:S01]  /*0cc0*/  ISETP.NE.AND P0, PT, R6, RZ, PT ;  /* 0x000000ff0600720c */ /* 0x000fe20003f05270 */
[----:B0-----:R-:W-:-:S12]  /*0cd0*/  VIADD R0, R0, 0x80 ;  /* 0x0000008000007836 */ /* 0x001fd80000000000 */
[----:B------:R-:W-:Y:S05]  /*0ce0*/  @P0 BRA `(.L_x_11) ;  /* 0xfffffffc00ec0947 */ /* 0x000fea000383ffff */
.L_x_8:
[----:B------:R-:W-:Y:S05]  /*0cf0*/  BSYNC.RECONVERGENT B0 ;  /* 0x0000000000007941 */ /* 0x000fea0003800200 */
.L_x_7:
[----:B------:R-:W2:Y:S01]  /*0d00*/  LDCU UR5, c[0x0][0x3c4] ;  /* 0x00007880ff0577ac */ /* 0x000ea20008000800 */
[----:B-----5:R-:W-:Y:S01]  /*0d10*/  LOP3.LUT R27, R28, 0x80000000, RZ, 0x3c, !PT ;  /* 0x800000001c1b7812 */ /* 0x020fe200078e3cff */
[----:B------:R-:W-:Y:S01]  /*0d20*/  BSSY.RECONVERGENT B0, `(.L_x_12) ;  /* 0x0000080000007945 */ /* 0x000fe20003800200 */
[----:B------:R-:W-:Y:S02]  /*0d30*/  LOP3.LUT R22, R29, 0x80000000, RZ, 0x3c, !PT ;  /* 0x800000001d167812 */ /* 0x000fe400078e3cff */
[----:B------:R-:W-:Y:S02]  /*0d40*/  LOP3.LUT R21, R30, 0x80000000, RZ, 0x3c, !PT ;  /* 0x800000001e157812 */ /* 0x000fe400078e3cff */
[----:B------:R-:W-:Y:S02]  /*0d50*/  LOP3.LUT R18, R31, 0x80000000, RZ, 0x3c, !PT ;  /* 0x800000001f127812 */ /* 0x000fe400078e3cff */
[----:B------:R-:W-:Y:S02]  /*0d60*/  LOP3.LUT R20, R33, 0x80000000, RZ, 0x3c, !PT ;  /* 0x8000000021147812 */ /* 0x000fe400078e3cff */
[----:B------:R-:W-:-:S02]  /*0d70*/  LOP3.LUT R23, R32, 0x80000000, RZ, 0x3c, !PT ;  /* 0x8000000020177812 */ /* 0x000fc400078e3cff */
[----:B------:R-:W-:Y:S02]  /*0d80*/  LOP3.LUT R25, R34, 0x80000000, RZ, 0x3c, !PT ;  /* 0x8000000022197812 */ /* 0x000fe400078e3cff */
[----:B------:R-:W-:Y:S02]  /*0d90*/  LOP3.LUT R17, R36, 0x80000000, RZ, 0x3c, !PT ;  /* 0x8000000024117812 */ /* 0x000fe400078e3cff */
[----:B------:R-:W-:Y:S02]  /*0da0*/  LOP3.LUT R19, R38, 0x80000000, RZ, 0x3c, !PT ;  /* 0x8000000026137812 */ /* 0x000fe400078e3cff */
[----:B--2---:R-:W-:Y:S02]  /*0db0*/  SHF.R.U32.HI R49, RZ, UR5, R27 ;  /* 0x00000005ff317c19 */ /* 0x004fe4000801161b */
[----:B------:R-:W-:Y:S02]  /*0dc0*/  SHF.R.U32.HI R52, RZ, UR5, R22 ;  /* 0x00000005ff347c19 */ /* 0x000fe40008011616 */
[----:B------:R-:W-:-:S02]  /*0dd0*/  LOP3.LUT R49, R49, UR4, RZ, 0x30, !PT ;  /* 0x0000000431317c12 */ /* 0x000fc4000f8e30ff */
[----:B------:R-:W-:Y:S02]  /*0de0*/  LOP3.LUT R52, R52, UR4, RZ, 0x30, !PT ;  /* 0x0000000434347c12 */ /* 0x000fe4000f8e30ff */
[----:B------:R-:W-:Y:S01]  /*0df0*/  SHF.R.U32.HI R56, RZ, UR5, R21 ;  /* 0x00000005ff387c19 */ /* 0x000fe20008011615 */
[--C-:B------:R-:W-:Y:S01]  /*0e00*/  IMAD R0, R49, 0x4, R5.reuse ;  /* 0x0000000431007824 */ /* 0x100fe200078e0205 */
[----:B------:R-:W-:Y:S01]  /*0e10*/  SHF.R.U32.HI R48, RZ, UR5, R18 ;  /* 0x00000005ff307c19 */ /* 0x000fe20008011612 */
[----:B------:R-:W-:Y:S01]  /*0e20*/  IMAD R6, R52, 0x4, R5 ;  /* 0x0000000434067824 */ /* 0x000fe200078e0205 */
[----:B------:R-:W-:Y:S01]  /*0e30*/  LOP3.LUT R56, R56, UR4, RZ, 0x30, !PT ;  /* 0x0000000438387c12 */ /* 0x000fe2000f8e30ff */
[----:B------:R-:W-:Y:S01]  /*0e40*/  NOP ;  /* 0x0000000000007918 */ /* 0x000fe20000000000 */
[----:B01----:R-:W-:Y:S01]  /*0e50*/  SHF.R.U32.HI R9, RZ, UR5, R20 ;  /* 0x00000005ff097c19 */ /* 0x003fe20008011614 */
[----:B------:R0:W-:Y:S01]  /*0e60*/  ATOMS.POPC.INC.32 RZ, [R0+URZ] ;  /* 0x0000000000ff7f8c */ /* 0x0001e2000d8000ff */
[----:B------:R-:W-:-:S02]  /*0e70*/  LOP3.LUT R48, R48, UR4, RZ, 0x30, !PT ;  /* 0x0000000430307c12 */ /* 0x000fc4000f8e30ff */
[----:B------:R-:W-:Y:S01]  /*0e80*/  SHF.R.U32.HI R8, RZ, UR5, R23 ;  /* 0x00000005ff087c19 */ /* 0x000fe20008011617 */
[----:B------:R1:W-:Y:S01]  /*0e90*/  ATOMS.POPC.INC.32 RZ, [R6+URZ] ;  /* 0x0000000006ff7f8c */ /* 0x0003e2000d8000ff */
[----:B------:R-:W-:Y:S02]  /*0ea0*/  SHF.R.U32.HI R11, RZ, UR5, R25 ;  /* 0x00000005ff0b7c19 */ /* 0x000fe40008011619 */
[----:B------:R-:W-:Y:S01]  /*0eb0*/  LOP3.LUT R10, R9, UR4, RZ, 0x30, !PT ;  /* 0x00000004090a7c12 */ /* 0x000fe2000f8e30ff */
[--C-:B0-----:R-:W-:Y:S01]  /*0ec0*/  IMAD R0, R56, 0x4, R5.reuse ;  /* 0x0000000438007824 */ /* 0x101fe200078e0205 */
[----:B------:R-:W-:Y:S02]  /*0ed0*/  LOP3.LUT R8, R8, UR4, RZ, 0x30, !PT ;  /* 0x0000000408087c12 */ /* 0x000fe4000f8e30ff */
[----:B------:R-:W-:Y:S01]  /*0ee0*/  LOP3.LUT R12, R11, UR4, RZ, 0x30, !PT ;  /* 0x000000040b0c7c12 */ /* 0x000fe2000f8e30ff */
[--C-:B-1----:R-:W-:Y:S01]  /*0ef0*/  IMAD R6, R48, 0x4, R5.reuse ;  /* 0x0000000430067824 */ /* 0x102fe200078e0205 */
[----:B------:R0:W-:Y:S01]  /*0f00*/  ATOMS.POPC.INC.32 RZ, [R0+URZ] ;  /* 0x0000000000ff7f8c */ /* 0x0001e2000d8000ff */
[--C-:B------:R-:W-:Y:S01]  /*0f10*/  IMAD R9, R10, 0x4, R5.reuse ;  /* 0x000000040a097824 */ /* 0x100fe200078e0205 */
[----:B------:R-:W-:Y:S01]  /*0f20*/  LOP3.LUT R10, R35, 0x80000000, RZ, 0x3c, !PT ;  /* 0x80000000230a7812 */ /* 0x000fe200078e3cff */
[--C-:B------:R-:W-:Y:S01]  /*0f30*/  IMAD R8, R8, 0x4, R5.reuse ;  /* 0x0000000408087824 */ /* 0x100fe200078e0205 */
[----:B------:R1:W-:Y:S01]  /*0f40*/  ATOMS.POPC.INC.32 RZ, [R6+URZ] ;  /* 0x0000000006ff7f8c */ /* 0x0003e2000d8000ff */
[----:B------:R-:W-:Y:S01]  /*0f50*/  IMAD R11, R12, 0x4, R5 ;  /* 0x000000040c0b7824 */ /* 0x000fe200078e0205 */
[----:B------:R-:W-:-:S02]  /*0f60*/  LOP3.LUT R12, R37, 0x80000000, RZ, 0x3c, !PT ;  /* 0x80000000250c7812 */ /* 0x000fc400078e3cff */
[----:B------:R-:W-:Y:S01]  /*0f70*/  LOP3.LUT R16, R39, 0x80000000, RZ, 0x3c, !PT ;  /* 0x8000000027107812 */ /* 0x000fe200078e3cff */
[----:B------:R-:W-:Y:S01]  /*0f80*/  ATOMS.POPC.INC.32 RZ, [R8+URZ] ;  /* 0x0000000008ff7f8c */ /* 0x000fe2000d8000ff */
[----:B0-----:R-:W-:Y:S02]  /*0f90*/  SHF.R.U32.HI R0, RZ, UR5, R10 ;  /* 0x00000005ff007c19 */ /* 0x001fe4000801160a */
[----:B-1----:R-:W-:Y:S01]  /*0fa0*/  SHF.R.U32.HI R6, RZ, UR5, R17 ;  /* 0x00000005ff067c19 */ /* 0x002fe20008011611 */
[----:B------:R0:W-:Y:S01]  /*0fb0*/  ATOMS.POPC.INC.32 RZ, [R9+URZ] ;  /* 0x0000000009ff7f8c */ /* 0x0001e2000d8000ff */
[----:B------:R-:W-:Y:S02]  /*0fc0*/  SHF.R.U32.HI R14, RZ, UR5, R19 ;  /* 0x00000005ff0e7c19 */ /* 0x000fe40008011613 */
[----:B------:R-:W-:Y:S01]  /*0fd0*/  LOP3.LUT R6, R6, UR4, RZ, 0x30, !PT ;  /* 0x0000000406067c12 */ /* 0x000fe2000f8e30ff */
[----:B------:R1:W-:Y:S01]  /*0fe0*/  ATOMS.POPC.INC.32 RZ, [R11+URZ] ;  /* 0x000000000bff7f8c */ /* 0x0003e2000d8000ff */
[----:B------:R-:W-:-:S02]  /*0ff0*/  SHF.R.U32.HI R13, RZ, UR5, R12 ;  /* 0x00000005ff0d7c19 */ /* 0x000fc4000801160c */
[----:B------:R-:W-:Y:S02]  /*1000*/  LOP3.LUT R0, R0, UR4, RZ, 0x30, !PT ;  /* 0x0000000400007c12 */ /* 0x000fe4000f8e30ff */
[----:B0-----:R-:W-:Y:S02]  /*1010*/  SHF.R.U32.HI R9, RZ, UR5, R16 ;  /* 0x00000005ff097c19 */ /* 0x001fe40008011610 */
[----:B------:R-:W-:Y:S01]  /*1020*/  LOP3.LUT R50, R14, UR4, RZ, 0x30, !PT ;  /* 0x000000040e327c12 */ /* 0x000fe2000f8e30ff */
[--C-:B------:R-:W-:Y:S01]  /*1030*/  IMAD R14, R6, 0x4, R5.reuse ;  /* 0x00000004060e7824 */ /* 0x100fe200078e0205 */
[----:B------:R-:W-:Y:S01]  /*1040*/  LOP3.LUT R8, R13, UR4, RZ, 0x30, !PT ;  /* 0x000000040d087c12 */ /* 0x000fe2000f8e30ff */
[--C-:B------:R-:W-:Y:S01]  /*1050*/  IMAD R0, R0, 0x4, R5.reuse ;  /* 0x0000000400007824 */ /* 0x100fe200078e0205 */
[----:B------:R-:W-:Y:S01]  /*1060*/  LOP3.LUT R6, R9, UR4, RZ, 0x30, !PT ;  /* 0x0000000409067c12 */ /* 0x000fe2000f8e30ff */
[--C-:B------:R-:W-:Y:S01]  /*1070*/  IMAD R50, R50, 0x4, R5.reuse ;  /* 0x0000000432327824 */ /* 0x100fe200078e0205 */
[----:B------:R-:W-:Y:S01]  /*1080*/  LOP3.LUT R9, R40, 0x80000000, RZ, 0x3c, !PT ;  /* 0x8000000028097812 */ /* 0x000fe200078e3cff */
[--C-:B------:R-:W-:Y:S01]  /*1090*/  IMAD R26, R8, 0x4, R5.reuse ;  /* 0x00000004081a7824 */ /* 0x100fe200078e0205 */
[----:B------:R0:W-:Y:S01]  /*10a0*/  ATOMS.POPC.INC.32 RZ, [R0+URZ] ;  /* 0x0000000000ff7f8c */ /* 0x0001e2000d8000ff */
[----:B------:R-:W-:Y:S01]  /*10b0*/  IMAD R51, R6, 0x4, R5 ;  /* 0x0000000406337824 */ /* 0x000fe200078e0205 */
[----:B------:R-:W-:-:S02]  /*10c0*/  LOP3.LUT R6, R43, 0x80000000, RZ, 0x3c, !PT ;  /* 0x800000002b067812 */ /* 0x000fc400078e3cff */
[----:B-1----:R-:W-:Y:S01]  /*10d0*/  LOP3.LUT R11, R44, 0x80000000, RZ, 0x3c, !PT ;  /* 0x800000002c0b7812 */ /* 0x002fe200078e3cff */
[----:B------:R1:W-:Y:S01]  /*10e0*/  ATOMS.POPC.INC.32 RZ, [R14+URZ] ;  /* 0x000000000eff7f8c */ /* 0x0003e2000d8000ff */
[----:B------:R-:W-:Y:S02]  /*10f0*/  LOP3.LUT R8, R45, 0x80000000, RZ, 0x3c, !PT ;  /* 0x800000002d087812 */ /* 0x000fe400078e3cff */
[----:B------:R-:W-:Y:S01]  /*1100*/  LOP3.LUT R13, R46, 0x80000000, RZ, 0x3c, !PT ;  /* 0x800000002e0d7812 */ /* 0x000fe200078e3cff */
[----:B------:R2:W-:Y:S01]  /*1110*/  ATOMS.POPC.INC.32 RZ, [R26+URZ] ;  /* 0x000000001aff7f8c */ /* 0x0005e2000d8000ff */
[----:B0-----:R-:W-:Y:S02]  /*1120*/  SHF.R.U32.HI R0, RZ, UR5, R9 ;  /* 0x00000005ff007c19 */ /* 0x001fe40008011609 */
[----:B------:R-:W-:Y:S01]  /*1130*/  SHF.R.U32.HI R53, RZ, UR5, R11 ;  /* 0x00000005ff357c19 */ /* 0x000fe2000801160b */
[----:B-1----:R-:W0:Y:S01]  /*1140*/  LDC.64 R14, c[0x0][0x380] ;  /* 0x0000e000ff0e7b82 */ /* 0x002e220000000a00 */
[----:B------:R-:W-:Y:S01]  /*1150*/  SHF.R.U32.HI R55, RZ, UR5, R8 ;  /* 0x00000005ff377c19 */ /* 0x000fe20008011608 */
[----:B------:R1:W-:Y:S01]  /*1160*/  ATOMS.POPC.INC.32 RZ, [R50+URZ] ;  /* 0x0000000032ff7f8c */ /* 0x0003e2000d8000ff */
[----:B------:R-:W-:-:S02]  /*1170*/  SHF.R.U32.HI R57, RZ, UR5, R13 ;  /* 0x00000005ff397c19 */ /* 0x000fc4000801160d */
[----:B--2---:R-:W-:Y:S01]  /*1180*/  SHF.R.U32.HI R26, RZ, UR5, R6 ;  /* 0x00000005ff1a7c19 */ /* 0x004fe20008011606 */
[----:B------:R2:W-:Y:S01]  /*1190*/  ATOMS.POPC.INC.32 RZ, [R51+URZ] ;  /* 0x0000000033ff7f8c */ /* 0x0005e2000d8000ff */
[----:B------:R-:W-:Y:S02]  /*11a0*/  LOP3.LUT R0, R0, UR4, RZ, 0x30, !PT ;  /* 0x0000000400007c12 */ /* 0x000fe4000f8e30ff */
[----:B------:R-:W-:Y:S02]  /*11b0*/  LOP3.LUT R54, R26, UR4, RZ, 0x30, !PT ;  /* 0x000000041a367c12 */ /* 0x000fe4000f8e30ff */
[----:B------:R-:W-:Y:S01]  /*11c0*/  LOP3.LUT R58, R53, UR4, RZ, 0x30, !PT ;  /* 0x00000004353a7c12 */ /* 0x000fe2000f8e30ff */
[--C-:B------:R-:W-:Y:S01]  /*11d0*/  IMAD R53, R0, 0x4, R5.reuse ;  /* 0x0000000400357824 */ /* 0x100fe200078e0205 */
[----:B------:R-:W-:Y:S01]  /*11e0*/  ISETP.GT.U32.AND P2, PT, R3, 0xff, PT ;  /* 0x000000ff0300780c */ /* 0x000fe20003f44070 */
[--C-:B------:R-:W-:Y:S01]  /*11f0*/  IMAD R54, R54, 0x4, R5.reuse ;  /* 0x0000000436367824 */ /* 0x100fe200078e0205 */
[----:B------:R-:W-:Y:S01]  /*1200*/  LOP3.LUT R60, R55, UR4, RZ, 0x30, !PT ;  /* 0x00000004373c7c12 */ /* 0x000fe2000f8e30ff */
[--C-:B------:R-:W-:Y:S01]  /*1210*/  IMAD R58, R58, 0x4, R5.reuse ;  /* 0x000000043a3a7824 */ /* 0x100fe200078e0205 */
[----:B------:R-:W-:Y:S01]  /*1220*/  LOP3.LUT R26, R57, UR4, RZ, 0x30, !PT ;  /* 0x00000004391a7c12 */ /* 0x000fe2000f8e30ff */
[----:B------:R3:W-:Y:S01]  /*1230*/  ATOMS.POPC.INC.32 RZ, [R53+URZ] ;  /* 0x0000000035ff7f8c */ /* 0x0007e2000d8000ff */
[----:B-1----:R-:W-:Y:S01]  /*1240*/  P2R R50, PR, RZ, 0x4 ;  /* 0x00000004ff327803 */ /* 0x002fe20000000000 */
[----:B------:R-:W-:-:S02]  /*1250*/  IMAD R60, R60, 0x4, R5 ;  /* 0x000000043c3c7824 */ /* 0x000fc400078e0205 */
[----:B------:R-:W-:Y:S01]  /*1260*/  IMAD R5, R26, 0x4, R5 ;  /* 0x000000041a057824 */ /* 0x000fe200078e0205 */
[----:B------:R3:W-:Y:S01]  /*1270*/  ATOMS.POPC.INC.32 RZ, [R54+URZ] ;  /* 0x0000000036ff7f8c */ /* 0x0007e2000d8000ff */
[----:B--2---:R-:W-:Y:S02]  /*1280*/  IMAD R51, R3, 0x4, R7 ;  /* 0x0000000403337824 */ /* 0x004fe400078e0207 */
[----:B------:R-:W-:Y:S01]  /*1290*/  IMAD.MOV.U32 R0, RZ, RZ, RZ ;  /* 0x000000ffff007224 */ /* 0x000fe200078e00ff */
[----:B------:R3:W-:Y:S04]  /*12a0*/  ATOMS.POPC.INC.32 RZ, [R58+URZ] ;  /* 0x000000003aff7f8c */ /* 0x0007e8000d8000ff */
[----:B------:R3:W-:Y:S04]  /*12b0*/  ATOMS.POPC.INC.32 RZ, [R60+URZ] ;  /* 0x000000003cff7f8c */ /* 0x0007e8000d8000ff */
[----:B------:R3:W-:Y:S01]  /*12c0*/  ATOMS.POPC.INC.32 RZ, [R5+URZ] ;  /* 0x0000000005ff7f8c */ /* 0x0007e2000d8000ff */
[----:B------:R-:W-:Y:S06]  /*12d0*/  BAR.SYNC.DEFER_BLOCKING 0x0 ;  /* 0x0000000000007b1d */ /* 0x000fec0000010000 */
[----:B------:R-:W-:Y:S05]  /*12e0*/  @P2 BRA `(.L_x_13) ;  /* 0x00000000008c2947 */ /* 0x000fea0003800000 */
[----:B------:R-:W1:Y:S04]  /*12f0*/  LDS R0, [R51] ;  /* 0x0000000033007984 */ /* 0x000e680000000800 */
[----:B---3--:R-:W2:Y:S04]  /*1300*/  LDS R5, [R51+0x400] ;  /* 0x0004000033057984 */ /* 0x008ea80000000800 */
[----:B------:R-:W3:Y:S04]  /*1310*/  LDS R53, [R51+0x800] ;  /* 0x0008000033357984 */ /* 0x000ee80000000800 */
[----:B------:R-:W4:Y:S04]  /*1320*/  LDS R55, [R51+0xc00] ;  /* 0x000c000033377984 */ /* 0x000f280000000800 */
[----:B------:R-:W5:Y:S04]  /*1330*/  LDS R57, [R51+0x1000] ;  /* 0x0010000033397984 */ /* 0x000f680000000800 */
[----:B------:R-:W0:Y:S04]  /*1340*/  LDS R59, [R51+0x1400] ;  /* 0x00140000333b7984 */ /* 0x000e280000000800 */
[----:B------:R-:W-:Y:S04]  /*1350*/  LDS R61, [R51+0x2000] ;  /* 0x00200000333d7984 */ /* 0x000fe80000000800 */
[----:B------:R-:W-:Y:S04]  /*1360*/  LDS R63, [R51+0x2400] ;  /* 0x00240000333f7984 */ /* 0x000fe80000000800 */
[----:B------:R-:W-:Y:S04]  /*1370*/  LDS R65, [R51+0x2800] ;  /* 0x0028000033417984 */ /* 0x000fe80000000800 */
[----:B------:R-:W-:Y:S04]  /*1380*/  STS [R51], RZ ;  /* 0x000000ff33007388 */ /* 0x000fe80000000800 */
[----:B-1----:R-:W-:Y:S01]  /*1390*/  STS [R51+0x400], R0 ;  /* 0x0004000033007388 */ /* 0x002fe20000000800 */
[----:B--2---:R-:W-:-:S03]  /*13a0*/  IMAD.IADD R54, R0, 0x1, R5 ;  /* 0x0000000100367824 */ /* 0x004fc600078e0205 */
[----:B------:R-:W1:Y:S01]  /*13b0*/  LDS R5, [R51+0x1800] ;  /* 0x0018000033057984 */ /* 0x000e620000000800 */
[----:B---3--:R-:W-:-:S03]  /*13c0*/  IMAD.IADD R58, R54, 0x1, R53 ;  /* 0x00000001363a7824 */ /* 0x008fc600078e0235 */
[----:B------:R-:W2:Y:S01]  /*13d0*/  LDS R53, [R51+0x1c00] ;  /* 0x001c000033357984 */ /* 0x000ea20000000800 */
[----:B----4-:R-:W-:-:S03]  /*13e0*/  IMAD.IADD R60, R58, 0x1, R55 ;  /* 0x000000013a3c7824 */ /* 0x010fc600078e0237 */
[----:B------:R1:W-:Y:S01]  /*13f0*/  STS [R51+0x800], R54 ;  /* 0x0008003633007388 */ /* 0x0003e20000000800 */
[----:B-----5:R-:W-:-:S03]  /*1400*/  IMAD.IADD R62, R60, 0x1, R57 ;  /* 0x000000013c3e7824 */ /* 0x020fc600078e0239 */
[----:B------:R-:W3:Y:S01]  /*1410*/  LDS R55, [R51+0x2c00] ;  /* 0x002c000033377984 */ /* 0x000ee20000000800 */
[----:B0-----:R-:W-:-:S03]  /*1420*/  IMAD.IADD R64, R62, 0x1, R59 ;  /* 0x000000013e407824 */ /* 0x001fc600078e023b */
[----:B------:R0:W-:Y:S04]  /*1430*/  STS [R51+0xc00], R58 ;  /* 0x000c003a33007388 */ /* 0x0001e80000000800 */
[----:B------:R4:W-:Y:S04]  /*1440*/  STS [R51+0x1000], R60 ;  /* 0x0010003c33007388 */ /* 0x0009e80000000800 */
[----:B------:R4:W-:Y:S04]  /*1450*/  STS [R51+0x1400], R62 ;  /* 0x0014003e33007388 */ /* 0x0009e80000000800 */
[----:B------:R4:W-:Y:S01]  /*1460*/  STS [R51+0x1800], R64 ;  /* 0x0018004033007388 */ /* 0x0009e20000000800 */
[----:B-1----:R-:W-:-:S04]  /*1470*/  IMAD.IADD R54, R64, 0x1, R5 ;  /* 0x0000000140367824 */ /* 0x002fc800078e0205 */
[----:B--2---:R-:W-:Y:S01]  /*1480*/  IMAD.IADD R66, R54, 0x1, R53 ;  /* 0x0000000136427824 */ /* 0x004fe200078e0235 */
[----:B------:R4:W-:Y:S03]  /*1490*/  STS [R51+0x1c00], R54 ;  /* 0x001c003633007388 */ /* 0x0009e60000000800 */
[----:B------:R-:W-:Y:S01]  /*14a0*/  IMAD.IADD R68, R66, 0x1, R61 ;  /* 0x0000000142447824 */ /* 0x000fe200078e023d */
[----:B------:R4:W-:Y:S03]  /*14b0*/  STS [R51+0x2000], R66 ;  /* 0x0020004233007388 */ /* 0x0009e60000000800 */
[----:B------:R-:W-:Y:S01]  /*14c0*/  IMAD.IADD R70, R68, 0x1, R63 ;  /* 0x0000000144467824 */ /* 0x000fe200078e023f */
[----:B------:R4:W-:Y:S03]  /*14d0*/  STS [R51+0x2400], R68 ;  /* 0x0024004433007388 */ /* 0x0009e60000000800 */
[----:B0-----:R-:W-:Y:S01]  /*14e0*/  IMAD.IADD R58, R70, 0x1, R65 ;  /* 0x00000001463a7824 */ /* 0x001fe200078e0241 */
[----:B------:R4:W-:Y:S03]  /*14f0*/  STS [R51+0x2800], R70 ;  /* 0x0028004633007388 */ /* 0x0009e60000000800 */
[----:B---3--:R-:W-:Y:S01]  /*1500*/  IMAD.IADD R0, R58, 0x1, R55 ;  /* 0x000000013a007824 */ /* 0x008fe200078e0237 */
[----:B------:R4:W-:Y:S06]  /*1510*/  STS [R51+0x2c00], R58 ;  /* 0x002c003a33007388 */ /* 0x0009ec0000000800 */
.L_x_13:
[----:B------:R-:W-:Y:S05]  /*1520*/  BSYNC.RECONVERGENT B0 ;  /* 0x0000000000007941 */ /* 0x000fea0003800200 */
.L_x_12:
[----:B------:R-:W-:Y:S01]  /*1530*/  ISETP.NE.AND P0, PT, R0, 0x1980, PT ;  /* 0x000019800000780c */ /* 0x000fe20003f05270 */
[----:B---3--:R-:W-:Y:S01]  /*1540*/  IMAD R5, R42, 0x100, R3 ;  /* 0x000001002a057824 */ /* 0x008fe200078e0203 */
[----:B------:R-:W-:Y:S01]  /*1550*/  @!P2 LOP3.LUT R53, R0, 0x40000000, RZ, 0xfc, !PT ;  /* 0x400000000035a812 */ /* 0x000fe200078efcff */
[----:B------:R-:W-:Y:S01]  /*1560*/  IMAD R41, R41, 0x11, RZ ;  /* 0x0000001129297824 */ /* 0x000fe200078e02ff */
[----:B------:R-:W-:Y:S01]  /*1570*/  ISETP.LT.U32.AND P0, PT, R3, 0x100, !P0 ;  /* 0x000001000300780c */ /* 0x000fe20004701070 */
[----:B0-----:R-:W-:-:S03]  /*1580*/  IMAD.WIDE R14, R5, 0x4, R14 ;  /* 0x00000004050e7825 */ /* 0x001fc600078e020e */
[----:B------:R-:W-:Y:S01]  /*1590*/  LOP3.LUT R57, R41, R4, RZ, 0xfc, !PT ;  /* 0x0000000429397212 */ /* 0x000fe200078efcff */
[----:B----4-:R-:W-:Y:S01]  /*15a0*/  IMAD R54, R42, 0x1980, RZ ;  /* 0x000019802a367824 */ /* 0x010fe200078e02ff */
[----:B------:R0:W-:Y:S07]  /*15b0*/  @!P2 STG.E.STRONG.SYS desc[UR6][R14.64], R53 ;  /* 0x000000350e00a986 */ /* 0x0001ee000c115906 */
[----:B------:R-:W-:Y:S06]  /*15c0*/  BAR.RED.OR.DEFER_BLOCKING 0x0, P0 ;  /* 0x0000000000007b1d */ /* 0x000fec0000014800 */
[----:B------:R-:W1:Y:S01]  /*15d0*/  B2R.RESULT RZ, P0 ;  /* 0x0000000000ff731c */ /* 0x000e620000004000 */
[----:B------:R-:W-:-:S04]  /*15e0*/  IADD3 R4, P1, PT, R54, R57, RZ ;  /* 0x0000003936047210 */ /* 0x000fc80007f3e0ff */
[----:B------:R-:W-:Y:S01]  /*15f0*/  LEA.HI.X.SX32 R55, R54, RZ, 0x1, P1 ;  /* 0x000000ff36377211 */ /* 0x000fe200008f0eff */
[----:B------:R-:W-:-:S03]  /*1600*/  IMAD.SHL.U32 R5, R4, 0x4, RZ ;  /* 0x0000000404057824 */ /* 0x000fc600078e00ff */
[----:B------:R-:W-:Y:S01]  /*1610*/  SHF.L.U64.HI R4, R4, 0x2, R55 ;  /* 0x0000000204047819 */ /* 0x000fe20000010237 */
[----:B01----:R-:W-:Y:S06]  /*1620*/  @!P0 BRA `(.L_x_14) ;  /* 0x0000001000b48947 */ /* 0x003fec0003800000 */
[----:B------:R-:W0:Y:S01]  /*1630*/  LDCU.64 UR8, c[0x0][0x3b8] ;  /* 0x00007700ff0877ac */ /* 0x000e220008000a00 */
[----:B------:R-:W-:Y:S01]  /*1640*/  BSSY B1, `(.L_x_15) ;  /* 0x0000032000017945 */ /* 0x000fe20003800000 */
[----:B------:R-:W-:Y:S01]  /*1650*/  IMAD R13, R3, 0x8, R7 ;  /* 0x00000008030d7824 */ /* 0x000fe200078e0207 */
[----:B0-----:R-:W-:-:S04]  /*1660*/  IADD3 R8, P0, PT, R5, UR8, RZ ;  /* 0x0000000805087c10 */ /* 0x001fc8000ff1e0ff */
[----:B------:R-:W-:Y:S01]  /*1670*/  IADD3.X R9, PT, PT, R4, UR9, RZ, P0, !PT ;  /* 0x0000000904097c10 */ /* 0x000fe200087fe4ff */
[----:B------:R-:W-:Y:S08]  /*1680*/  @P2 BRA `(.L_x_16) ;  /* 0x0000000000b42947 */ /* 0x000ff00003800000 */
[----:B------:R-:W0:Y:S02]  /*1690*/  LDCU.64 UR8, c[0x0][0x398] ;  /* 0x00007300ff0877ac */ /* 0x000e240008000a00 */
[----:B0-----:R-:W-:-:S04]  /*16a0*/  LEA R10, P0, R3, UR8, 0x3 ;  /* 0x00000008030a7c11 */ /* 0x001fc8000f8018ff */
[----:B------:R-:W-:-:S05]  /*16b0*/  LEA.HI.X R11, R3, UR9, RZ, 0x3, P0 ;  /* 0x00000009030b7c11 */ /* 0x000fca00080f1cff */
[----:B------:R-:W2:Y:S01]  /*16c0*/  LDG.E.64 R4, desc[UR6][R10.64] ;  /* 0x000000060a047981 */ /* 0x000ea2000c1e1b00 */
[----:B------:R-:W-:-:S04]  /*16d0*/  ISETP.GT.U32.AND P0, PT, R3, R49, PT ;  /* 0x000000310300720c */ /* 0x000fc80003f04070 */
[----:B------:R-:W-:-:S04]  /*16e0*/  SEL R17, RZ, 0x1980, !P0 ;  /* 0x00001980ff117807 */ /* 0x000fc80004000000 */
[----:B--2---:R-:W-:Y:S01]  /*16f0*/  IADD3 R4, P0, PT, R4, -R17, RZ ;  /* 0x8000001104047210 */ /* 0x004fe20007f1e0ff */
[----:B------:R-:W-:-:S03]  /*1700*/  IMAD.MOV.U32 R17, RZ, RZ, R0 ;  /* 0x000000ffff117224 */ /* 0x000fc600078e0000 */
[----:B------:R-:W-:Y:S02]  /*1710*/  IADD3.X R5, PT, PT, R5, -0x1, RZ, P0, !PT ;  /* 0xffffffff05057810 */ /* 0x000fe400007fe4ff */
[----:B------:R-:W-:-:S03]  /*1720*/  ISETP.GE.AND P0, PT, R42, 0x1, PT ;  /* 0x000000012a00780c */ /* 0x000fc60003f06270 */
[----:B------:R0:W-:Y:S10]  /*1730*/  STS.64 [R13+0x6600], R4 ;  /* 0x006600040d007388 */ /* 0x0001f40000000a00 */
[----:B------:R-:W-:Y:S05]  /*1740*/  @!P0 BRA `(.L_x_17) ;  /* 0x00000000006c8947 */ /* 0x000fea0003800000 */
[----:B------:R-:W-:Y:S01]  /*1750*/  BSSY B0, `(.L_x_18) ;  /* 0x0000019000007945 */ /* 0x000fe20003800000 */
[----:B------:R-:W-:Y:S02]  /*1760*/  IMAD.MOV.U32 R6, RZ, RZ, -0x1 ;  /* 0xffffffffff067424 */ /* 0x000fe400078e00ff */
[----:B------:R-:W-:Y:S02]  /*1770*/  IMAD.MOV.U32 R10, RZ, RZ, R42 ;  /* 0x000000ffff0a7224 */ /* 0x000fe400078e002a */
[----:B------:R-:W-:-:S07]  /*1780*/  IMAD.MOV.U32 R17, RZ, RZ, R0 ;  /* 0x000000ffff117224 */ /* 0x000fce00078e0000 */
.L_x_22:
[----:B0-----:R-:W0:Y:S01]  /*1790*/  LDC.64 R4, c[0x0][0x380] ;  /* 0x0000e000ff047b82 */ /* 0x001e220000000a00 */
[----:B------:R-:W-:Y:S01]  /*17a0*/  VIADD R19, R10, 0xffffffff ;  /* 0xffffffff0a137836 */ /* 0x000fe20000000000 */
[----:B------:R-:W-:Y:S03]  /*17b0*/  BSSY B2, `(.L_x_19) ;  /* 0x0000008000027945 */ /* 0x000fe60003800000 */
[----:B------:R-:W-:-:S04]  /*17c0*/  IMAD R11, R19, 0x100, R3 ;  /* 0x00000100130b7824 */ /* 0x000fc800078e0203 */
[----:B0-----:R-:W-:-:S07]  /*17d0*/  IMAD.WIDE R4, R11, 0x4, R4 ;  /* 0x000000040b047825 */ /* 0x001fce00078e0204 */
.L_x_20:
[----:B------:R-:W-:Y:S05]  /*17e0*/  YIELD ;  /* 0x0000000000007946 */ /* 0x000fea0003800000 */
[----:B------:R0:W-:Y:S06]  /*17f0*/  MEMBAR.SC.CTA ;  /* 0x0000000000007992 */ /* 0x0001ec0000000000 */
[----:B0-----:R-:W2:Y:S02]  /*1800*/  LDG.E.STRONG.SYS R11, desc[UR6][R4.64] ;  /* 0x00000006040b7981 */ /* 0x001ea4000c1f5900 */
[----:B--2---:R-:W-:-:S13]  /*1810*/  ISETP.NE.AND P0, PT, R11, RZ, PT ;  /* 0x000000ff0b00720c */ /* 0x004fda0003f05270 */
[----:B------:R-:W-:Y:S05]  /*1820*/  @!P0 BRA `(.L_x_20) ;  /* 0xfffffffc00ec8947 */ /* 0x000fea000383ffff */
[----:B------:R-:W-:Y:S05]  /*1830*/  BSYNC B2 ;  /* 0x0000000000027941 */ /* 0x000fea0003800000 */
.L_x_19:
[----:B------:R-:W-:Y:S01]  /*1840*/  BSSY.RECONVERGENT B2, `(.L_x_21) ;  /* 0x0000006000027945 */ /* 0x000fe20003800200 */
[C---:B------:R-:W-:Y:S02]  /*1850*/  ISETP.GT.AND P0, PT, R11.reuse, -0x1, PT ;  /* 0xffffffff0b00780c */ /* 0x040fe40003f04270 */
[----:B------:R-:W-:Y:S01]  /*1860*/  LOP3.LUT R4, R11, 0x3fffffff, RZ, 0xc0, !PT ;  /* 0x3fffffff0b047812 */ /* 0x000fe200078ec0ff */
[----:B------:R-:W-:Y:S05]  /*1870*/  WARPSYNC.EXCLUSIVE R6 ;  /* 0x0000000006007348 */ /* 0x000fea0003a00000 */
[----:B------:R-:W-:-:S05]  /*1880*/  IMAD.IADD R17, R4, 0x1, R17 ;  /* 0x0000000104117824 */ /* 0x000fca00078e0211 */
[----:B------:R-:W-:-:S07]  /*1890*/  VOTE.ANY R6, PT, P0 ;  /* 0x0000000000067806 */ /* 0x000fce00000e0100 */
[----:B------:R-:W-:Y:S05]  /*18a0*/  BSYNC.RECONVERGENT B2 ;  /* 0x0000000000027941 */ /* 0x000fea0003800200 */
.L_x_21:
[----:B------:R-:W-:Y:S01]  /*18b0*/  ISETP.GT.U32.AND P1, PT, R10, 0x1, PT ;  /* 0x000000010a00780c */ /* 0x000fe20003f24070 */
[----:B------:R-:W-:-:S12]  /*18c0*/  IMAD.MOV.U32 R10, RZ, RZ, R19 ;  /* 0x000000ffff0a7224 */ /* 0x000fd800078e0013 */
[----:B------:R-:W-:Y:S05]  /*18d0*/  @P0 BRA P1, `(.L_x_22) ;  /* 0xfffffffc00ac0947 */ /* 0x000fea000083ffff */
[----:B------:R-:W-:Y:S05]  /*18e0*/  BSYNC B0 ;  /* 0x0000000000007941 */ /* 0x000fea0003800000 */
.L_x_18:
[----:B------:R1:W2:Y:S02]  /*18f0*/  LDS.64 R4, [R13+0x6600] ;  /* 0x006600000d047984 */ /* 0x0002a40000000a00 */
.L_x_17:
[C---:B------:R-:W-:Y:S01]  /*1900*/  IMAD.IADD R19, R17.reuse, 0x1, -R0 ;  /* 0x0000000111137824 */ /* 0x040fe200078e0a00 */
[----:B------:R-:W-:-:S04]  /*1910*/  LOP3.LUT R11, R17, 0x80000000, RZ, 0xfc, !PT ;  /* 0x80000000110b7812 */ /* 0x000fc800078efcff */
[C---:B0-2---:R-:W-:Y:S01]  /*1920*/  IADD3 R4, P0, PT, R19.reuse, R4, RZ ;  /* 0x0000000413047210 */ /* 0x045fe20007f1e0ff */
[----:B------:R0:W-:Y:S03]  /*1930*/  STG.E.STRONG.SYS desc[UR6][R14.64], R11 ;  /* 0x0000000b0e007986 */ /* 0x0001e6000c115906 */
[----:B------:R-:W-:-:S05]  /*1940*/  LEA.HI.X.SX32 R5, R19, R5, 0x1, P0 ;  /* 0x0000000513057211 */ /* 0x000fca00000f0eff */
[----:B------:R0:W-:Y:S04]  /*1950*/  STS.64 [R13+0x6600], R4 ;  /* 0x006600040d007388 */ /* 0x0001e80000000a00 */
.L_x_16:
[----:B------:R-:W-:Y:S05]  /*1960*/  BSYNC B1 ;  /* 0x0000000000017941 */ /* 0x000fea0003800000 */
.L_x_15:
[----:B0-----:R-:W0:Y:S01]  /*1970*/  LDC R5, c[0x0][0x3c0] ;  /* 0x0000f000ff057b82 */ /* 0x001e220000000800 */
[----:B------:R-:W-:-:S07]  /*1980*/  IMAD R4, R49, 0x8, R7 ;  /* 0x0000000831047824 */ /* 0x000fce00078e0207 */
[----:B------:R-:W2:Y:S01]  /*1990*/  LDC.64 R16, c[0x0][0x390] ;  /* 0x0000e400ff107b82 */ /* 0x000ea20000000a00 */
[----:B0-----:R-:W-:Y:S02]  /*19a0*/  ISETP.GE.AND P0, PT, R47, R5, PT ;  /* 0x000000052f00720c */ /* 0x001fe40003f06270 */
[----:B--2---:R-:W-:-:S04]  /*19b0*/  ISETP.EQ.U32.AND P1, PT, R16, RZ, PT ;  /* 0x000000ff1000720c */ /* 0x004fc80003f22070 */
[----:B------:R-:W-:-:S04]  /*19c0*/  ISETP.EQ.OR.EX P0, PT, R17, RZ, !P0, P1 ;  /* 0x000000ff1100720c */ /* 0x000fc80004702710 */
[----:B------:R-:W-:-:S13]  /*19d0*/  ISETP.GT.U32.OR P0, PT, R3, 0xff, P0 ;  /* 0x000000ff0300780c */ /* 0x000fda0000704470 */
[----:B------:R-:W-:Y:S05]  /*19e0*/  @P0 BRA `(.L_x_23) ;  /* 0x0000000000240947 */ /* 0x000fea0003800000 */
[----:B------:R-:W0:Y:S01]  /*19f0*/  LDS.64 R10, [R13+0x6600] ;  /* 0x006600000d0a7984 */ /* 0x000e220000000a00 */
[C---:B------:R-:W-:Y:S02]  /*1a00*/  ISETP.GT.U32.AND P0, PT, R3.reuse, R49, PT ;  /* 0x000000310300720c */ /* 0x040fe40003f04070 */
[C---:B------:R-:W-:Y:S02]  /*1a10*/  LEA R6, P2, R3.reuse, R16, 0x3 ;  /* 0x0000001003067211 */ /* 0x040fe400078418ff */
[----:B------:R-:W-:Y:S02]  /*1a20*/  SEL R7, RZ, 0x1980, !P0 ;  /* 0x00001980ff077807 */ /* 0x000fe40004000000 */
[--C-:B------:R-:W-:Y:S02]  /*1a30*/  SHF.R.S32.HI R15, RZ, 0x1f, R0.reuse ;  /* 0x0000001fff0f7819 */ /* 0x100fe40000011400 */
[----:B0-----:R-:W-:Y:S02]  /*1a40*/  IADD3 R2, P0, P1, R10, R7, R0 ;  /* 0x000000070a027210 */ /* 0x001fe4000791e000 */
[----:B------:R-:W-:-:S02]  /*1a50*/  LEA.HI.X R7, R3, R17, RZ, 0x3, P2 ;  /* 0x0000001103077211 */ /* 0x000fc400010f1cff */
[----:B------:R-:W-:-:S05]  /*1a60*/  IADD3.X R3, PT, PT, R11, RZ, R15, P0, P1 ;  /* 0x000000ff0b037210 */ /* 0x000fca00007e240f */
[----:B------:R0:W-:Y:S04]  /*1a70*/  STG.E.64 desc[UR6][R6.64], R2 ;  /* 0x0000000206007986 */ /* 0x0001e8000c101b06 */
.L_x_23:
[----:B------:R-:W-:Y:S05]  /*1a80*/  WARPSYNC.ALL ;  /* 0x0000000000007948 */ /* 0x000fea0003800000 */
[----:B------:R-:W-:Y:S01]  /*1a90*/  BAR.SYNC.DEFER_BLOCKING 0x0 ;  /* 0x0000000000007b1d */ /* 0x000fe20000010000 */
[----:B------:R-:W-:-:S05]  /*1aa0*/  ISETP.GT.AND P0, PT, R47, R5, PT ;  /* 0x000000052f00720c */ /* 0x000fca0003f04270 */
[----:B0-----:R0:W2:Y:S08]  /*1ab0*/  LDS.64 R2, [R4+0x6600] ;  /* 0x0066000004027984 */ /* 0x0010b00000000a00 */
[----:B0-----:R-:W-:Y:S05]  /*1ac0*/  @P0 BRA `(.L_x_24) ;  /* 0x00000000005c0947 */ /* 0x001fea0003800000 */
[----:B------:R-:W0:Y:S01]  /*1ad0*/  LDCU.64 UR4, c[0x0][0x3a0] ;  /* 0x00007400ff0477ac */ /* 0x000e220008000a00 */
[----:B--2---:R-:W-:-:S05]  /*1ae0*/  IADD3 R0, P1, PT, R57, R2, RZ ;  /* 0x0000000239007210 */ /* 0x004fca0007f3e0ff */
[----:B------:R-:W-:Y:S01]  /*1af0*/  IMAD.X R7, RZ, RZ, R3, P1 ;  /* 0x000000ffff077224 */ /* 0x000fe200008e0603 */
[----:B0-----:R-:W-:-:S04]  /*1b00*/  LEA R2, P1, R0, UR4, 0x2 ;  /* 0x0000000400027c11 */ /* 0x001fc8000f8210ff */
[----:B------:R-:W-:-:S05]  /*1b10*/  LEA.HI.X R3, R0, UR5, R7, 0x2, P1 ;  /* 0x0000000500037c11 */ /* 0x000fca00088f1407 */
[----:B------:R2:W-:Y:S04]  /*1b20*/  STG.E desc[UR6][R2.64], R28 ;  /* 0x0000001c02007986 */ /* 0x0005e8000c101906 */
        /* <DEDUP_REMOVED lines=15> */
[----:B------:R2:W-:Y:S01]  /*1c20*/  STG.E desc[UR6][R2.64+0x800], R46 ;  /* 0x0008002e02007986 */ /* 0x0005e2000c101906 */
[----:B------:R-:W-:Y:S05]  /*1c30*/  BRA `(.L_x_25) ;  /* 0x0000000000e07947 */ /* 0x000fea0003800000 */
.L_x_24:
[----:B------:R-:W0:Y:S01]  /*1c40*/  LDCU.64 UR4, c[0x0][0x3a0] ;  /* 0x00007400ff0477ac */ /* 0x000e220008000a00 */
[----:B------:R-:W-:Y:S01]  /*1c50*/  IMAD R4, R42, -0x1980, R5 ;  /* 0xffffe6802a047824 */ /* 0x000fe200078e0205 */
[C---:B--2---:R-:W-:Y:S01]  /*1c60*/  IADD3 R0, P1, PT, R57.reuse, R2, RZ ;  /* 0x0000000239007210 */ /* 0x044fe20007f3e0ff */
[C---:B------:R-:W-:Y:S02]  /*1c70*/  VIADD R11, R57.reuse, 0x20 ;  /* 0x00000020390b7836 */ /* 0x040fe40000000000 */
[C---:B-1----:R-:W-:Y:S01]  /*1c80*/  VIADD R13, R57.reuse, 0x40 ;  /* 0x00000040390d7836 */ /* 0x042fe20000000000 */
[-C--:B------:R-:W-:Y:S01]  /*1c90*/  ISETP.GE.AND P5, PT, R57, R4.reuse, PT ;  /* 0x000000043900720c */ /* 0x080fe20003fa6270 */
[----:B------:R-:W-:Y:S01]  /*1ca0*/  IMAD.X R7, RZ, RZ, R3, P1 ;  /* 0x000000ffff077224 */ /* 0x000fe200008e0603 */
[-C--:B------:R-:W-:Y:S01]  /*1cb0*/  ISETP.GE.AND P4, PT, R11, R4.reuse, PT ;  /* 0x000000040b00720c */ /* 0x080fe20003f86270 */
[----:B------:R-:W-:Y:S01]  /*1cc0*/  VIADD R11, R57, 0x60 ;  /* 0x00000060390b7836 */ /* 0x000fe20000000000 */
[----:B------:R-:W-:Y:S01]  /*1cd0*/  ISETP.GE.AND P3, PT, R13, R4, PT ;  /* 0x000000040d00720c */ /* 0x000fe20003f66270 */
[----:B------:R-:W-:-:S02]  /*1ce0*/  VIADD R13, R57, 0x80 ;  /* 0x00000080390d7836 */ /* 0x000fc40000000000 */
[----:B------:R-:W-:Y:S01]  /*1cf0*/  VIADD R15, R57, 0xa0 ;  /* 0x000000a0390f7836 */ /* 0x000fe20000000000 */
[-C--:B------:R-:W-:Y:S01]  /*1d00*/  ISETP.GE.AND P2, PT, R11, R4.reuse, PT ;  /* 0x000000040b00720c */ /* 0x080fe20003f46270 */
[----:B------:R-:W-:Y:S01]  /*1d10*/  VIADD R11, R57, 0xc0 ;  /* 0x000000c0390b7836 */ /* 0x000fe20000000000 */
[C---:B0-----:R-:W-:Y:S02]  /*1d20*/  LEA R2, P1, R0.reuse, UR4, 0x2 ;  /* 0x0000000400027c11 */ /* 0x041fe4000f8210ff */
[-C--:B------:R-:W-:Y:S02]  /*1d30*/  ISETP.GE.AND P6, PT, R15, R4.reuse, PT ;  /* 0x000000040f00720c */ /* 0x080fe40003fc6270 */
[----:B------:R-:W-:Y:S02]  /*1d40*/  LEA.HI.X R3, R0, UR5, R7, 0x2, P1 ;  /* 0x0000000500037c11 */ /* 0x000fe400088f1407 */
[----:B------:R-:W-:Y:S01]  /*1d50*/  ISETP.GE.AND P1, PT, R13, R4, PT ;  /* 0x000000040d00720c */ /* 0x000fe20003f26270 */
[----:B------:R-:W-:-:S02]  /*1d60*/  VIADD R13, R57, 0xe0 ;  /* 0x000000e0390d7836 */ /* 0x000fc40000000000 */
[----:B------:R0:W-:Y:S01]  /*1d70*/  @!P5 STG.E desc[UR6][R2.64], R28 ;  /* 0x0000001c0200d986 */ /* 0x0001e2000c101906 */
[-C--:B------:R-:W-:Y:S01]  /*1d80*/  ISETP.GE.AND P5, PT, R11, R4.reuse, PT ;  /* 0x000000040b00720c */ /* 0x080fe20003fa6270 */
[----:B------:R-:W-:Y:S02]  /*1d90*/  VIADD R11, R57, 0x100 ;  /* 0x00000100390b7836 */ /* 0x000fe40000000000 */
[----:B------:R0:W-:Y:S01]  /*1da0*/  @!P4 STG.E desc[UR6][R2.64+0x80], R29 ;  /* 0x0000801d0200c986 */ /* 0x0001e2000c101906 */
[-C--:B------:R-:W-:Y:S01]  /*1db0*/  ISETP.GE.AND P4, PT, R13, R4.reuse, PT ;  /* 0x000000040d00720c */ /* 0x080fe20003f86270 */
[----:B------:R-:W-:Y:S02]  /*1dc0*/  VIADD R13, R57, 0x120 ;  /* 0x00000120390d7836 */ /* 0x000fe40000000000 */
[----:B------:R0:W-:Y:S01]  /*1dd0*/  @!P3 STG.E desc[UR6][R2.64+0x100], R30 ;  /* 0x0001001e0200b986 */ /* 0x0001e2000c101906 */
        /* <DEDUP_REMOVED lines=21> */
[----:B------:R-:W-:-:S03]  /*1f30*/  ISETP.GE.AND P2, PT, R13, R4, PT ;  /* 0x000000040d00720c */ /* 0x000fc60003f46270 */
[----:B------:R0:W-:Y:S01]  /*1f40*/  @!P1 STG.E desc[UR6][R2.64+0x500], R38 ;  /* 0x0005002602009986 */ /* 0x0001e2000c101906 */
[----:B------:R-:W-:-:S03]  /*1f50*/  ISETP.GE.AND P1, PT, R11, R4, PT ;  /* 0x000000040b00720c */ /* 0x000fc60003f26270 */
[----:B------:R0:W-:Y:S04]  /*1f60*/  @!P6 STG.E desc[UR6][R2.64+0x580], R39 ;  /* 0x000580270200e986 */ /* 0x0001e8000c101906 */
[----:B------:R0:W-:Y:S04]  /*1f70*/  @!P5 STG.E desc[UR6][R2.64+0x600], R40 ;  /* 0x000600280200d986 */ /* 0x0001e8000c101906 */
[----:B------:R0:W-:Y:S04]  /*1f80*/  @!P4 STG.E desc[UR6][R2.64+0x680], R43 ;  /* 0x0006802b0200c986 */ /* 0x0001e8000c101906 */
[----:B------:R0:W-:Y:S04]  /*1f90*/  @!P3 STG.E desc[UR6][R2.64+0x700], R44 ;  /* 0x0007002c0200b986 */ /* 0x0001e8000c101906 */
[----:B------:R0:W-:Y:S04]  /*1fa0*/  @!P2 STG.E desc[UR6][R2.64+0x780], R45 ;  /* 0x0007802d0200a986 */ /* 0x0001e8000c101906 */
[----:B------:R0:W-:Y:S02]  /*1fb0*/  @!P1 STG.E desc[UR6][R2.64+0x800], R46 ;  /* 0x0008002e02009986 */ /* 0x0001e4000c101906 */
.L_x_25:
[----:B------:R-:W-:Y:S05]  /*1fc0*/  @P0 BRA `(.L_x_26) ;  /* 0x0000000000480947 */ /* 0x000fea0003800000 */
[----:B------:R3:W5:Y:S04]  /*1fd0*/  LDG.E R11, desc[UR6][R8.64] ;  /* 0x00000006080b7981 */ /* 0x000768000c1e1900 */
[----:B-1----:R3:W5:Y:S04]  /*1fe0*/  LDG.E R13, desc[UR6][R8.64+0x80] ;  /* 0x00008006080d7981 */ /* 0x002768000c1e1900 */
[----:B------:R3:W5:Y:S04]  /*1ff0*/  LDG.E R15, desc[UR6][R8.64+0x100] ;  /* 0x00010006080f7981 */ /* 0x000768000c1e1900 */
[----:B------:R3:W5:Y:S04]  /*2000*/  LDG.E R17, desc[UR6][R8.64+0x180] ;  /* 0x0001800608117981 */ /* 0x000768000c1e1900 */
[----:B------:R3:W5:Y:S04]  /*2010*/  LDG.E R19, desc[UR6][R8.64+0x200] ;  /* 0x0002000608137981 */ /* 0x000768000c1e1900 */
[----:B------:R3:W5:Y:S04]  /*2020*/  LDG.E R21, desc[UR6][R8.64+0x280] ;  /* 0x0002800608157981 */ /* 0x000768000c1e1900 */
[----:B------:R3:W5:Y:S04]  /*2030*/  LDG.E R23, desc[UR6][R8.64+0x300] ;  /* 0x0003000608177981 */ /* 0x000768000c1e1900 */
[----:B------:R3:W5:Y:S04]  /*2040*/  LDG.E R25, desc[UR6][R8.64+0x380] ;  /* 0x0003800608197981 */ /* 0x000768000c1e1900 */
[----:B------:R3:W5:Y:S04]  /*2050*/  LDG.E R27, desc[UR6][R8.64+0x400] ;  /* 0x00040006081b7981 */ /* 0x000768000c1e1900 */
[----:B0-2---:R3:W5:Y:S04]  /*2060*/  LDG.E R29, desc[UR6][R8.64+0x480] ;  /* 0x00048006081d7981 */ /* 0x005768000c1e1900 */
        /* <DEDUP_REMOVED lines=8> */
.L_x_26:
[----:B------:R-:W-:Y:S02]  /*20f0*/  IMAD.IADD R54, R5, 0x1, -R54 ;  /* 0x0000000105367824 */ /* 0x000fe400078e0a36 */
[C---:B0-2---:R-:W-:Y:S02]  /*2100*/  VIADD R3, R57.reuse, 0x20 ;  /* 0x0000002039037836 */ /* 0x045fe40000000000 */
[C---:B------:R-:W-:Y:S01]  /*2110*/  VIADD R45, R57.reuse, 0x40 ;  /* 0x00000040392d7836 */ /* 0x040fe20000000000 */
[CC--:B------:R-:W-:Y:S01]  /*2120*/  ISETP.GE.AND P5, PT, R57.reuse, R54.reuse, PT ;  /* 0x000000363900720c */ /* 0x0c0fe20003fa6270 */
[----:B------:R-:W-:Y:S01]  /*2130*/  VIADD R47, R57, 0x80 ;  /* 0x00000080392f7836 */ /* 0x000fe20000000000 */
[-C--:B------:R-:W-:Y:S01]  /*2140*/  ISETP.GE.AND P4, PT, R3, R54.reuse, PT ;  /* 0x000000360300720c */ /* 0x080fe20003f86270 */
[----:B------:R-:W-:Y:S01]  /*2150*/  VIADD R3, R57, 0x60 ;  /* 0x0000006039037836 */ /* 0x000fe20000000000 */
[-C--:B------:R-:W-:Y:S01]  /*2160*/  ISETP.GE.AND P3, PT, R45, R54.reuse, PT ;  /* 0x000000362d00720c */ /* 0x080fe20003f66270 */
[----:B------:R-:W-:Y:S01]  /*2170*/  VIADD R45, R57, 0xa0 ;  /* 0x000000a0392d7836 */ /* 0x000fe20000000000 */
[----:B------:R-:W-:-:S02]  /*2180*/  ISETP.GE.AND P1, PT, R47, R54, PT ;  /* 0x000000362f00720c */ /* 0x000fc40003f26270 */
[-C--:B------:R-:W-:Y:S01]  /*2190*/  ISETP.GE.AND P2, PT, R3, R54.reuse, PT ;  /* 0x000000360300720c */ /* 0x080fe20003f46270 */
[----:B------:R-:W-:Y:S01]  /*21a0*/  VIADD R3, R57, 0xc0 ;  /* 0x000000c039037836 */ /* 0x000fe20000000000 */
[-C--:B------:R-:W-:Y:S01]  /*21b0*/  ISETP.GE.AND P6, PT, R45, R54.reuse, PT ;  /* 0x000000362d00720c */ /* 0x080fe20003fc6270 */
[----:B------:R-:W-:Y:S02]  /*21c0*/  VIADD R45, R57, 0xe0 ;  /* 0x000000e0392d7836 */ /* 0x000fe40000000000 */
[----:B------:R0:W5:Y:S01]  /*21d0*/  @!P5 LDG.E R11, desc[UR6][R8.64] ;  /* 0x00000006080bd981 */ /* 0x000162000c1e1900 */
[-C--:B------:R-:W-:Y:S01]  /*21e0*/  ISETP.GE.AND P5, PT, R3, R54.reuse, PT ;  /* 0x000000360300720c */ /* 0x080fe20003fa6270 */
[----:B------:R-:W-:Y:S02]  /*21f0*/  VIADD R3, R57, 0x100 ;  /* 0x0000010039037836 */ /* 0x000fe40000000000 */
[----:B-1----:R0:W5:Y:S01]  /*2200*/  @!P4 LDG.E R13, desc[UR6][R8.64+0x80] ;  /* 0x00008006080dc981 */ /* 0x002162000c1e1900 */
[----:B------:R-:W-:Y:S01]  /*2210*/  ISETP.GE.AND P4, PT, R45, R54, PT ;  /* 0x000000362d00720c */ /* 0x000fe20003f86270 */
[----:B------:R-:W-:-:S02]  /*2220*/  VIADD R45, R57, 0x120 ;  /* 0x00000120392d7836 */ /* 0x000fc40000000000 */
[----:B------:R0:W5:Y:S01]  /*2230*/  @!P3 LDG.E R15, desc[UR6][R8.64+0x100] ;  /* 0x00010006080fb981 */ /* 0x000162000c1e1900 */
[-C--:B------:R-:W-:Y:S01]  /*2240*/  ISETP.GE.AND P3, PT, R3, R54.reuse, PT ;  /* 0x000000360300720c */ /* 0x080fe20003f66270 */
[----:B------:R-:W-:Y:S02]  /*2250*/  VIADD R3, R57, 0x140 ;  /* 0x0000014039037836 */ /* 0x000fe40000000000 */
[----:B------:R0:W5:Y:S01]  /*2260*/  @!P2 LDG.E R17, desc[UR6][R8.64+0x180] ;  /* 0x000180060811a981 */ /* 0x000162000c1e1900 */
[-C--:B------:R-:W-:Y:S01]  /*2270*/  ISETP.GE.AND P2, PT, R45, R54.reuse, PT ;  /* 0x000000362d00720c */ /* 0x080fe20003f46270 */
[----:B------:R-:W-:Y:S02]  /*2280*/  VIADD R45, R57, 0x160 ;  /* 0x00000160392d7836 */ /* 0x000fe40000000000 */
[----:B------:R0:W5:Y:S01]  /*2290*/  @!P1 LDG.E R19, desc[UR6][R8.64+0x200] ;  /* 0x0002000608139981 */ /* 0x000162000c1e1900 */
        /* <DEDUP_REMOVED lines=15> */
[----:B------:R-:W-:-:S03]  /*2390*/  ISETP.GE.AND P2, PT, R45, R54, PT ;  /* 0x000000362d00720c */ /* 0x000fc60003f46270 */
[----:B------:R0:W5:Y:S01]  /*23a0*/  @!P1 LDG.E R31, desc[UR6][R8.64+0x500] ;  /* 0x00050006081f9981 */ /* 0x000162000c1e1900 */
[----:B------:R-:W-:-:S03]  /*23b0*/  ISETP.GE.AND P1, PT, R3, R54, PT ;  /* 0x000000360300720c */ /* 0x000fc60003f26270 */
[----:B------:R0:W5:Y:S04]  /*23c0*/  @!P6 LDG.E R33, desc[UR6][R8.64+0x580] ;  /* 0x000580060821e981 */ /* 0x000168000c1e1900 */
[----:B------:R0:W5:Y:S04]  /*23d0*/  @!P5 LDG.E R35, desc[UR6][R8.64+0x600] ;  /* 0x000600060823d981 */ /* 0x000168000c1e1900 */
[----:B------:R0:W5:Y:S04]  /*23e0*/  @!P4 LDG.E R37, desc[UR6][R8.64+0x680] ;  /* 0x000680060825c981 */ /* 0x000168000c1e1900 */
[----:B------:R0:W5:Y:S04]  /*23f0*/  @!P3 LDG.E R39, desc[UR6][R8.64+0x700] ;  /* 0x000700060827b981 */ /* 0x000168000c1e1900 */
[----:B------:R0:W5:Y:S04]  /*2400*/  @!P2 LDG.E R41, desc[UR6][R8.64+0x780] ;  /* 0x000780060829a981 */ /* 0x000168000c1e1900 */
[----:B------:R0:W5:Y:S02]  /*2410*/  @!P1 LDG.E R43, desc[UR6][R8.64+0x800] ;  /* 0x00080006082b9981 */ /* 0x000164000c1e1900 */
.L_x_27:
[----:B------:R-:W-:Y:S05]  /*2420*/  @P0 BRA `(.L_x_28) ;  /* 0x0000000000540947 */ /* 0x000fea0003800000 */
[----:B------:R-:W1:Y:S02]  /*2430*/  LDCU.64 UR4, c[0x0][0x3b0] ;  /* 0x00007600ff0477ac */ /* 0x000e640008000a00 */
[----:B-1----:R-:W-:-:S04]  /*2440*/  LEA R2, P0, R0, UR4, 0x2 ;  /* 0x0000000400027c11 */ /* 0x002fc8000f8010ff */
[----:B------:R-:W-:-:S05]  /*2450*/  LEA.HI.X R3, R0, UR5, R7, 0x2, P0 ;  /* 0x0000000500037c11 */ /* 0x000fca00080f1407 */
[----:B-----5:R-:W-:Y:S04]  /*2460*/  STG.E desc[UR6][R2.64], R11 ;  /* 0x0000000b02007986 */ /* 0x020fe8000c101906 */
[----:B------:R-:W-:Y:S04]  /*2470*/  STG.E desc[UR6][R2.64+0x80], R13 ;  /* 0x0000800d02007986 */ /* 0x000fe8000c101906 */
        /* <DEDUP_REMOVED lines=14> */
[----:B------:R-:W-:Y:S01]  /*2560*/  STG.E desc[UR6][R2.64+0x800], R43 ;  /* 0x0008002b02007986 */ /* 0x000fe2000c101906 */
[----:B------:R-:W-:Y:S05]  /*2570*/  EXIT ;  /* 0x000000000000794d */ /* 0x000fea0003800000 */
.L_x_28:
[----:B------:R-:W1:Y:S01]  /*2580*/  LDCU.64 UR4, c[0x0][0x3b0] ;  /* 0x00007600ff0477ac */ /* 0x000e620008000a00 */
[----:B------:R-:W-:Y:S02]  /*2590*/  IMAD R42, R42, -0x1980, R5 ;  /* 0xffffe6802a2a7824 */ /* 0x000fe400078e0205 */
[C---:B------:R-:W-:Y:S02]  /*25a0*/  VIADD R5, R57.reuse, 0x40 ;  /* 0x0000004039057836 */ /* 0x040fe40000000000 */
[C---:B------:R-:W-:Y:S01]  /*25b0*/  VIADD R3, R57.reuse, 0x20 ;  /* 0x0000002039037836 */ /* 0x040fe20000000000 */
[CC--:B------:R-:W-:Y:S01]  /*25c0*/  ISETP.GE.AND P3, PT, R57.reuse, R42.reuse, PT ;  /* 0x0000002a3900720c */ /* 0x0c0fe20003f66270 */
[----:B0--3--:R-:W-:Y:S01]  /*25d0*/  VIADD R9, R57, 0x60 ;  /* 0x0000006039097836 */ /* 0x009fe20000000000 */
[-C--:B------:R-:W-:Y:S01]  /*25e0*/  ISETP.GE.AND P1, PT, R5, R42.reuse, PT ;  /* 0x0000002a0500720c */ /* 0x080fe20003f26270 */
[----:B------:R-:W-:Y:S01]  /*25f0*/  VIADD R5, R57, 0x80 ;  /* 0x0000008039057836 */ /* 0x000fe20000000000 */
[-C--:B------:R-:W-:Y:S01]  /*2600*/  ISETP.GE.AND P2, PT, R3, R42.reuse, PT ;  /* 0x0000002a0300720c */ /* 0x080fe20003f46270 */
[----:B------:R-:W-:Y:S01]  /*2610*/  VIADD R45, R57, 0xc0 ;  /* 0x000000c0392d7836 */ /* 0x000fe20000000000 */
[-C--:B------:R-:W-:Y:S01]  /*2620*/  ISETP.GE.AND P0, PT, R9, R42.reuse, PT ;  /* 0x0000002a0900720c */ /* 0x080fe20003f06270 */
[----:B------:R-:W-:Y:S01]  /*2630*/  VIADD R9, R57, 0xa0 ;  /* 0x000000a039097836 */ /* 0x000fe20000000000 */
[----:B------:R-:W-:Y:S01]  /*2640*/  ISETP.GE.AND P6, PT, R5, R42, PT ;  /* 0x0000002a0500720c */ /* 0x000fe20003fc6270 */
[----:B------:R-:W-:Y:S01]  /*2650*/  VIADD R5, R57, 0xe0 ;  /* 0x000000e039057836 */ /* 0x000fe20000000000 */
[----:B-1----:R-:W-:-:S02]  /*2660*/  LEA R2, P4, R0, UR4, 0x2 ;  /* 0x0000000400027c11 */ /* 0x002fc4000f8810ff */
[-C--:B------:R-:W-:Y:S02]  /*2670*/  ISETP.GE.AND P5, PT, R9, R42.reuse, PT ;  /* 0x0000002a0900720c */ /* 0x080fe40003fa6270 */
[----:B------:R-:W-:Y:S01]  /*2680*/  LEA.HI.X R3, R0, UR5, R7, 0x2, P4 ;  /* 0x0000000500037c11 */ /* 0x000fe2000a0f1407 */
[----:B------:R-:W-:Y:S01]  /*2690*/  VIADD R7, R57, 0x100 ;  /* 0x0000010039077836 */ /* 0x000fe20000000000 */
[----:B------:R-:W-:-:S03]  /*26a0*/  ISETP.GE.AND P4, PT, R45, R42, PT ;  /* 0x0000002a2d00720c */ /* 0x000fc60003f86270 */
[----:B-----5:R0:W-:Y:S01]  /*26b0*/  @!P3 STG.E desc[UR6][R2.64], R11 ;  /* 0x0000000b0200b986 */ /* 0x0201e2000c101906 */
        /* <DEDUP_REMOVED lines=19> */
[C---:B------:R-:W-:Y:S02]  /*27f0*/  VIADD R5, R57.reuse, 0x1e0 ;  /* 0x000001e039057836 */ /* 0x040fe40000000000 */
[----:B------:R-:W-:Y:S01]  /*2800*/  VIADD R57, R57, 0x200 ;  /* 0x0000020039397836 */ /* 0x000fe20000000000 */
[----:B------:R0:W-:Y:S01]  /*2810*/  @!P3 STG.E desc[UR6][R2.64+0x380], R25 ;  /* 0x000380190200b986 */ /* 0x0001e2000c101906 */
[----:B------:R-:W-:-:S03]  /*2820*/  ISETP.GE.AND P3, PT, R7, R42, PT ;  /* 0x0000002a0700720c */ /* 0x000fc60003f66270 */
        /* <DEDUP_REMOVED lines=9> */
[----:B------:R0:W-:Y:S01]  /*28c0*/  @!P2 STG.E desc[UR6][R2.64+0x780], R41 ;  /* 0x000780290200a986 */ /* 0x0001e2000c101906 */
[----:B------:R-:W-:Y:S05]  /*28d0*/  @P1 EXIT ;  /* 0x000000000000194d */ /* 0x000fea0003800000 */
[----:B------:R-:W-:Y:S01]  /*28e0*/  STG.E desc[UR6][R2.64+0x800], R43 ;  /* 0x0008002b02007986 */ /* 0x000fe2000c101906 */
[----:B------:R-:W-:Y:S05]  /*28f0*/  EXIT ;  /* 0x000000000000794d */ /* 0x000fea0003800000 */
.L_x_14:
[----:B------:R-:W-:Y:S01]  /*2900*/  IMAD.MOV.U32 R2, RZ, RZ, RZ ;  /* 0x000000ffff027224 */ /* 0x000fe200078e00ff */
[C---:B------:R-:W-:Y:S01]  /*2910*/  ISETP.GT.U32.AND P0, PT, R3.reuse, 0x1f, PT ;  /* 0x0000001f0300780c */ /* 0x040fe20003f04070 */
[----:B------:R-:W-:Y:S05]  /*2920*/  WARPSYNC.ALL ;  /* 0x0000000000007948 */ /* 0x000fea0003800000 */
[----:B------:R-:W-:-:S04]  /*2930*/  IMAD.HI.U32 R14, R3, 0x15555556, R2 ;  /* 0x15555556030e7827 */ /* 0x000fc800078e0002 */
[----:B------:R-:W-:-:S05]  /*2940*/  IMAD R15, R14, 0x4, R7 ;  /* 0x000000040e0f7824 */ /* 0x000fca00078e0207 */
[----:B------:R0:W-:Y:S01]  /*2950*/  STS [R15+0x3410], R0 ;  /* 0x003410000f007388 */ /* 0x0001e20000000800 */
[----:B------:R-:W-:Y:S06]  /*2960*/  BAR.SYNC.DEFER_BLOCKING 0x0 ;  /* 0x0000000000007b1d */ /* 0x000fec0000010000 */
[----:B------:R-:W-:Y:S05]  /*2970*/  @P0 BRA `(.L_x_29) ;  /* 0x0000000000dc0947 */ /* 0x000fea0003800000 */
[----:B------:R-:W-:Y:S01]  /*2980*/  IMAD R14, R3, 0x34, R7 ;  /* 0x00000034030e7824 */ /* 0x000fe200078e0207 */
[----:B------:R-:W-:-:S04]  /*2990*/  UMOV UR8, 0xffffffff ;  /* 0xffffffff00087882 */ /* 0x000fc80000000000 */
[----:B------:R-:W-:Y:S04]  /*29a0*/  LDS R28, [R14+0x3410] ;  /* 0x003410000e1c7984 */ /* 0x000fe80000000800 */
[----:B------:R-:W-:Y:S04]  /*29b0*/  LDS R29, [R14+0x3414] ;  /* 0x003414000e1d7984 */ /* 0x000fe80000000800 */
[----:B------:R-:W1:Y:S04]  /*29c0*/  LDS R30, [R14+0x3418] ;  /* 0x003418000e1e7984 */ /* 0x000e680000000800 */
[----:B------:R-:W-:Y:S04]  /*29d0*/  LDS R31, [R14+0x341c] ;  /* 0x00341c000e1f7984 */ /* 0x000fe80000000800 */
[----:B------:R-:W2:Y:S04]  /*29e0*/  LDS R32, [R14+0x3420] ;  /* 0x003420000e207984 */ /* 0x000ea80000000800 */
[----:B------:R-:W-:Y:S04]  /*29f0*/  LDS R33, [R14+0x3424] ;  /* 0x003424000e217984 */ /* 0x000fe80000000800 */
[----:B------:R-:W3:Y:S04]  /*2a00*/  LDS R34, [R14+0x3428] ;  /* 0x003428000e227984 */ /* 0x000ee80000000800 */
[----:B------:R-:W-:Y:S04]  /*2a10*/  LDS R35, [R14+0x342c] ;  /* 0x00342c000e237984 */ /* 0x000fe80000000800 */
[----:B------:R-:W4:Y:S04]  /*2a20*/  LDS R36, [R14+0x3430] ;  /* 0x003430000e247984 */ /* 0x000f280000000800 */
[----:B------:R-:W-:Y:S04]  /*2a30*/  LDS R37, [R14+0x3434] ;  /* 0x003434000e257984 */ /* 0x000fe80000000800 */
[----:B------:R-:W5:Y:S04]  /*2a40*/  LDS R38, [R14+0x3438] ;  /* 0x003438000e267984 */ /* 0x000f680000000800 */
[----:B------:R-:W0:Y:S01]  /*2a50*/  LDS R39, [R14+0x343c] ;  /* 0x00343c000e277984 */ /* 0x000e220000000800 */
[----:B-1----:R-:W-:-:S04]  /*2a60*/  IADD3 R40, PT, PT, R30, R29, R28 ;  /* 0x0000001d1e287210 */ /* 0x002fc80007ffe01c */
[----:B--2---:R-:W-:-:S04]  /*2a70*/  IADD3 R40, PT, PT, R32, R40, R31 ;  /* 0x0000002820287210 */ /* 0x004fc80007ffe01f */
[----:B---3--:R-:W-:-:S04]  /*2a80*/  IADD3 R40, PT, PT, R34, R40, R33 ;  /* 0x0000002822287210 */ /* 0x008fc80007ffe021 */
[----:B----4-:R-:W-:-:S04]  /*2a90*/  IADD3 R40, PT, PT, R36, R40, R35 ;  /* 0x0000002824287210 */ /* 0x010fc80007ffe023 */
[----:B-----5:R-:W-:-:S05]  /*2aa0*/  IADD3 R40, PT, PT, R38, R40, R37 ;  /* 0x0000002826287210 */ /* 0x020fca0007ffe025 */
[----:B0-----:R-:W-:Y:S01]  /*2ab0*/  IMAD.IADD R39, R39, 0x1, R40 ;  /* 0x0000000127277824 */ /* 0x001fe200078e0228 */
[----:B------:R-:W-:Y:S06]  /*2ac0*/  BRA.DIV UR8, `(.L_x_30) ;  /* 0x0000007a08547947 */ /* 0x000fec000b800000 */
[----:B------:R-:W0:Y:S02]  /*2ad0*/  SHFL.UP P0, R40, R39, 0x1, RZ ;  /* 0x0420000027287989 */ /* 0x000e2400000000ff */
[----:B0-----:R-:W-:-:S05]  /*2ae0*/  @P0 IMAD.IADD R40, R39, 0x1, R40 ;  /* 0x0000000127280824 */ /* 0x001fca00078e0228 */
[----:B------:R-:W0:Y:S02]  /*2af0*/  SHFL.UP P0, R43, R40, 0x2, RZ ;  /* 0x04400000282b7989 */ /* 0x000e2400000000ff */
[----:B0-----:R-:W-:-:S05]  /*2b00*/  @P0 IMAD.IADD R43, R40, 0x1, R43 ;  /* 0x00000001282b0824 */ /* 0x001fca00078e022b */
[----:B------:R-:W0:Y:S02]  /*2b10*/  SHFL.UP P0, R44, R43, 0x4, RZ ;  /* 0x048000002b2c7989 */ /* 0x000e2400000000ff */
[----:B0-----:R-:W-:-:S05]  /*2b20*/  @P0 IMAD.IADD R44, R43, 0x1, R44 ;  /* 0x000000012b2c0824 */ /* 0x001fca00078e022c */
[----:B------:R-:W0:Y:S02]  /*2b30*/  SHFL.UP P0, R45, R44, 0x8, RZ ;  /* 0x050000002c2d7989 */ /* 0x000e2400000000ff */
[----:B0-----:R-:W-:-:S05]  /*2b40*/  @P0 IMAD.IADD R45, R44, 0x1, R45 ;  /* 0x000000012c2d0824 */ /* 0x001fca00078e022d */
[----:B------:R0:W1:Y:S02]  /*2b50*/  SHFL.UP P0, R46, R45, 0x10, RZ ;  /* 0x060000002d2e7989 */ /* 0x00006400000000ff */
.L_x_120:
[----:B-1----:R-:W-:-:S04]  /*2b60*/  @P0 IMAD.IADD R46, R45, 0x1, R46 ;  /* 0x000000012d2e0824 */ /* 0x002fc800078e022e */
[----:B------:R-:W-:-:S04]  /*2b70*/  IMAD.IADD R39, R46, 0x1, -R39 ;  /* 0x000000012e277824 */ /* 0x000fc800078e0a27 */
[----:B------:R-:W-:Y:S01]  /*2b80*/  IMAD.IADD R28, R28, 0x1, R39 ;  /* 0x000000011c1c7824 */ /* 0x000fe200078e0227 */
[----:B------:R1:W-:Y:S03]  /*2b90*/  STS [R14+0x3410], R39 ;  /* 0x003410270e007388 */ /* 0x0003e60000000800 */
        /* <DEDUP_REMOVED lines=19> */
[----:B------:R1:W-:Y:S04]  /*2cd0*/  STS [R14+0x3438], R37 ;  /* 0x003438250e007388 */ /* 0x0003e80000000800 */
[----:B------:R1:W-:Y:S02]  /*2ce0*/  STS [R14+0x343c], R43 ;  /* 0x00343c2b0e007388 */ /* 0x0003e40000000800 */
.L_x_29:
[----:B------:R-:W-:Y:S05]  /*2cf0*/  WARPSYNC.ALL ;  /* 0x0000000000007948 */ /* 0x000fea0003800000 */
[----:B------:R-:W-:Y:S01]  /*2d00*/  BAR.SYNC.DEFER_BLOCKING 0x0 ;  /* 0x0000000000007b1d */ /* 0x000fe20000010000 */
[----:B------:R-:W-:Y:S02]  /*2d10*/  ISETP.NE.AND P0, PT, R50, RZ, PT ;  /* 0x000000ff3200720c */ /* 0x000fe40003f05270 */
[----:B-1----:R-:W-:-:S03]  /*2d20*/  SHF.R.U32.HI R28, RZ, UR5, R27 ;  /* 0x00000005ff1c7c19 */ /* 0x002fc6000801161b */
[----:B------:R-:W-:Y:S01]  /*2d30*/  BSSY.RECONVERGENT B0, `(.L_x_31) ;  /* 0x0000028000007945 */ /* 0x000fe20003800200 */
[----:B------:R-:W-:Y:S01]  /*2d40*/  LOP3.LUT R28, R28, UR4, RZ, 0x30, !PT ;  /* 0x000000041c1c7c12 */ /* 0x000fe2000f8e30ff */
[----:B0-----:R-:W0:Y:S06]  /*2d50*/  LDS R15, [R15+0x3410] ;  /* 0x003410000f0f7984 */ /* 0x001e2c0000000800 */
[----:B------:R-:W-:Y:S05]  /*2d60*/  @P0 BRA `(.L_x_32) ;  /* 0x0000000000900947 */ /* 0x000fea0003800000 */
[----:B------:R-:W0:Y:S04]  /*2d70*/  LDS R14, [R51] ;  /* 0x00000000330e7984 */ /* 0x000e280000000800 */
[----:B------:R-:W1:Y:S04]  /*2d80*/  LDS R30, [R51+0x400] ;  /* 0x00040000331e7984 */ /* 0x000e680000000800 */
[----:B------:R-:W2:Y:S04]  /*2d90*/  LDS R32, [R51+0x800] ;  /* 0x0008000033207984 */ /* 0x000ea80000000800 */
[----:B------:R-:W3:Y:S04]  /*2da0*/  LDS R34, [R51+0xc00] ;  /* 0x000c000033227984 */ /* 0x000ee80000000800 */
[----:B------:R-:W4:Y:S04]  /*2db0*/  LDS R36, [R51+0x1000] ;  /* 0x0010000033247984 */ /* 0x000f280000000800 */
[----:B------:R-:W5:Y:S04]  /*2dc0*/  LDS R38, [R51+0x1400] ;  /* 0x0014000033267984 */ /* 0x000f680000000800 */
[----:B------:R-:W5:Y:S04]  /*2dd0*/  LDS R40, [R51+0x1800] ;  /* 0x0018000033287984 */ /* 0x000f680000000800 */
[----:B------:R-:W5:Y:S04]  /*2de0*/  LDS R44, [R51+0x1c00] ;  /* 0x001c0000332c7984 */ /* 0x000f680000000800 */
[----:B------:R-:W5:Y:S04]  /*2df0*/  LDS R46, [R51+0x2000] ;  /* 0x00200000332e7984 */ /* 0x000f680000000800 */
[----:B------:R-:W5:Y:S04]  /*2e00*/  LDS R58, [R51+0x2400] ;  /* 0x00240000333a7984 */ /* 0x000f680000000800 */
[----:B------:R-:W5:Y:S01]  /*2e10*/  LDS R60, [R51+0x2800] ;  /* 0x00280000333c7984 */ /* 0x000f620000000800 */
[----:B0-----:R-:W-:-:S03]  /*2e20*/  IMAD.IADD R14, R15, 0x1, R14 ;  /* 0x000000010f0e7824 */ /* 0x001fc600078e020e */
[----:B------:R-:W0:Y:S01]  /*2e30*/  LDS R62, [R51+0x2c00] ;  /* 0x002c0000333e7984 */ /* 0x000e220000000800 */
[C---:B-1----:R-:W-:Y:S02]  /*2e40*/  IMAD.IADD R30, R15.reuse, 0x1, R30 ;  /* 0x000000010f1e7824 */ /* 0x042fe400078e021e */
[C---:B--2---:R-:W-:Y:S01]  /*2e50*/  IMAD.IADD R32, R15.reuse, 0x1, R32 ;  /* 0x000000010f207824 */ /* 0x044fe200078e0220 */
[----:B------:R1:W-:Y:S01]  /*2e60*/  STS [R51], R14 ;  /* 0x0000000e33007388 */ /* 0x0003e20000000800 */
[----:B---3--:R-:W-:-:S03]  /*2e70*/  IMAD.IADD R34, R15, 0x1, R34 ;  /* 0x000000010f227824 */ /* 0x008fc600078e0222 */
[----:B------:R1:W-:Y:S01]  /*2e80*/  STS [R51+0x400], R30 ;  /* 0x0004001e33007388 */ /* 0x0003e20000000800 */
[----:B----4-:R-:W-:-:S03]  /*2e90*/  IMAD.IADD R36, R15, 0x1, R36 ;  /* 0x000000010f247824 */ /* 0x010fc600078e0224 */
[----:B------:R1:W-:Y:S01]  /*2ea0*/  STS [R51+0x800], R32 ;  /* 0x0008002033007388 */ /* 0x0003e20000000800 */
[----:B-----5:R-:W-:-:S03]  /*2eb0*/  IMAD.IADD R38, R15, 0x1, R38 ;  /* 0x000000010f267824 */ /* 0x020fc600078e0226 */
[----:B------:R1:W-:Y:S01]  /*2ec0*/  STS [R51+0xc00], R34 ;  /* 0x000c002233007388 */ /* 0x0003e20000000800 */
[----:B------:R-:W-:-:S03]  /*2ed0*/  IMAD.IADD R40, R15, 0x1, R40 ;  /* 0x000000010f287824 */ /* 0x000fc600078e0228 */
        /* <DEDUP_REMOVED lines=9> */
[----:B0-----:R-:W-:-:S03]  /*2f70*/  IMAD.IADD R62, R15, 0x1, R62 ;  /* 0x000000010f3e7824 */ /* 0x001fc600078e023e */
[----:B------:R1:W-:Y:S04]  /*2f80*/  STS [R51+0x2400], R58 ;  /* 0x0024003a33007388 */ /* 0x0003e80000000800 */
[----:B------:R1:W-:Y:S04]  /*2f90*/  STS [R51+0x2800], R60 ;  /* 0x0028003c33007388 */ /* 0x0003e80000000800 */
[----:B------:R1:W-:Y:S02]  /*2fa0*/  STS [R51+0x2c00], R62 ;  /* 0x002c003e33007388 */ /* 0x0003e40000000800 */
.L_x_32:
[----:B------:R-:W-:Y:S05]  /*2fb0*/  BSYNC.RECONVERGENT B0 ;  /* 0x0000000000007941 */ /* 0x000fea0003800200 */
.L_x_31:
[----:B------:R-:W-:Y:S01]  /*2fc0*/  BAR.SYNC.DEFER_BLOCKING 0x0 ;  /* 0x0000000000007b1d */ /* 0x000fe20000010000 */
[----:B------:R-:W-:Y:S01]  /*2fd0*/  R2P PR, R28, 0x7f ;  /* 0x0000007f1c007804 */ /* 0x000fe20000000000 */
[----:B------:R-:W-:-:S04]  /*2fe0*/  IMAD.MOV.U32 R47, RZ, RZ, RZ ;  /* 0x000000ffff2f7224 */ /* 0x000fc800078e00ff */
[----:B------:R-:W-:Y:S08]  /*2ff0*/  BSSY.RECONVERGENT B0, `(.L_x_33) ;  /* 0x0000024000007945 */ /* 0x000ff00003800200 */
[----:B-1----:R-:W-:Y:S02]  /*3000*/  VOTE.ANY R14, PT, P0 ;  /* 0x00000000000e7806 */ /* 0x002fe400000e0100 */
[----:B------:R-:W-:-:S02]  /*3010*/  VOTE.ANY R29, PT, P1 ;  /* 0x00000000001d7806 */ /* 0x000fc400008e0100 */
[----:B------:R-:W-:Y:S02]  /*3020*/  @!P0 LOP3.LUT R14, RZ, R14, RZ, 0x33, !PT ;  /* 0x0000000eff0e8212 */ /* 0x000fe400078e33ff */
[----:B------:R-:W-:Y:S02]  /*3030*/  VOTE.ANY R31, PT, P2 ;  /* 0x00000000001f7806 */ /* 0x000fe400010e0100 */
[----:B------:R-:W-:Y:S02]  /*3040*/  @!P1 LOP3.LUT R29, RZ, R29, RZ, 0x33, !PT ;  /* 0x0000001dff1d9212 */ /* 0x000fe400078e33ff */
[----:B------:R-:W-:Y:S02]  /*3050*/  VOTE.ANY R33, PT, P3 ;  /* 0x0000000000217806 */ /* 0x000fe400018e0100 */
[----:B------:R-:W-:Y:S02]  /*3060*/  @!P2 LOP3.LUT R31, RZ, R31, RZ, 0x33, !PT ;  /* 0x0000001fff1fa212 */ /* 0x000fe400078e33ff */
[----:B------:R-:W-:-:S02]  /*3070*/  LOP3.LUT R14, R29, R14, RZ, 0xc0, !PT ;  /* 0x0000000e1d0e7212 */ /* 0x000fc400078ec0ff */
[----:B------:R-:W-:Y:S02]  /*3080*/  @!P3 LOP3.LUT R33, RZ, R33, RZ, 0x33, !PT ;  /* 0x00000021ff21b212 */ /* 0x000fe400078e33ff */
[----:B------:R-:W-:Y:S02]  /*3090*/  LOP3.LUT R14, R31, R14, RZ, 0xc0, !PT ;  /* 0x0000000e1f0e7212 */ /* 0x000fe400078ec0ff */
[----:B------:R-:W-:Y:S02]  /*30a0*/  VOTE.ANY R29, PT, P4 ;  /* 0x00000000001d7806 */ /* 0x000fe400020e0100 */
[----:B------:R-:W-:Y:S02]  /*30b0*/  LOP3.LUT R14, R33, R14, RZ, 0xc0, !PT ;  /* 0x0000000e210e7212 */ /* 0x000fe400078ec0ff */
[----:B------:R-:W-:Y:S02]  /*30c0*/  @!P4 LOP3.LUT R29, RZ, R29, RZ, 0x33, !PT ;  /* 0x0000001dff1dc212 */ /* 0x000fe400078e33ff */
[----:B------:R-:W-:-:S02]  /*30d0*/  VOTE.ANY R31, PT, P5 ;  /* 0x00000000001f7806 */ /* 0x000fc400028e0100 */
[----:B------:R-:W-:Y:S01]  /*30e0*/  LOP3.LUT R14, R29, R14, RZ, 0xc0, !PT ;  /* 0x0000000e1d0e7212 */ /* 0x000fe200078ec0ff */
[----:B------:R-:W-:Y:S01]  /*30f0*/  IMAD.SHL.U32 R29, R3, 0x20, RZ ;  /* 0x00000020031d7824 */ /* 0x000fe200078e00ff */
[----:B------:R-:W-:Y:S02]  /*3100*/  LOP3.LUT P0, RZ, R28, 0x80, RZ, 0xc0, !PT ;  /* 0x000000801cff7812 */ /* 0x000fe4000780c0ff */
[----:B------:R-:W-:Y:S02]  /*3110*/  @!P5 LOP3.LUT R31, RZ, R31, RZ, 0x33, !PT ;  /* 0x0000001fff1fd212 */ /* 0x000fe400078e33ff */
[----:B------:R-:W-:Y:S02]  /*3120*/  VOTE.ANY R30, PT, P6 ;  /* 0x00000000001e7806 */ /* 0x000fe400030e0100 */
[----:B------:R-:W-:Y:S02]  /*3130*/  LOP3.LUT R31, R31, R14, RZ, 0xc0, !PT ;  /* 0x0000000e1f1f7212 */ /* 0x000fe400078ec0ff */
[----:B------:R-:W1:Y:S01]  /*3140*/  S2R R14, SR_LEMASK ;  /* 0x00000000000e7919 */ /* 0x000e620000003a00 */
[----:B------:R-:W-:-:S04]  /*3150*/  @!P6 LOP3.LUT R30, RZ, R30, RZ, 0x33, !PT ;  /* 0x0000001eff1ee212 */ /* 0x000fc800078e33ff */
[----:B------:R-:W-:Y:S02]  /*3160*/  VOTE.ANY R32, PT, P0 ;  /* 0x0000000000207806 */ /* 0x000fe400000e0100 */
[----:B------:R-:W-:Y:S02]  /*3170*/  LOP3.LUT R31, R30, R31, RZ, 0xc0, !PT ;  /* 0x0000001f1e1f7212 */ /* 0x000fe400078ec0ff */
[----:B------:R-:W-:Y:S02]  /*3180*/  @!P0 LOP3.LUT R32, RZ, R32, RZ, 0x33, !PT ;  /* 0x00000020ff208212 */ /* 0x000fe400078e33ff */
[----:B------:R-:W-:Y:S02]  /*3190*/  LOP3.LUT R30, R29, 0x7c00, RZ, 0xc0, !PT ;  /* 0x00007c001d1e7812 */ /* 0x000fe400078ec0ff */
[----:B------:R-:W-:-:S03]  /*31a0*/  LOP3.LUT R31, R32, R31, RZ, 0xc0, !PT ;  /* 0x0000001f201f7212 */ /* 0x000fc600078ec0ff */
[----:B------:R-:W-:Y:S01]  /*31b0*/  IMAD.IADD R29, R7, 0x1, R30 ;  /* 0x00000001071d7824 */ /* 0x000fe200078e021e */
[----:B------:R-:W2:Y:S01]  /*31c0*/  FLO.U32 R32, R31 ;  /* 0x0000001f00207300 */ /* 0x000ea200000e0000 */
[----:B-1----:R-:W-:Y:S02]  /*31d0*/  LOP3.LUT R44, R14, R31, RZ, 0xc0, !PT ;  /* 0x0000001f0e2c7212 */ /* 0x002fe400078ec0ff */
[----:B--2---:R-:W-:-:S05]  /*31e0*/  ISETP.NE.AND P0, PT, R24, R32, PT ;  /* 0x000000201800720c */ /* 0x004fca0003f05270 */
[----:B------:R-:W1:Y:S08]  /*31f0*/  POPC R44, R44 ;  /* 0x0000002c002c7309 */ /* 0x000e700000000000 */
[----:B------:R-:W-:Y:S05]  /*3200*/  @P0 BRA `(.L_x_34) ;  /* 0x0000000000080947 */ /* 0x000fea0003800000 */
[----:B------:R-:W-:-:S06]  /*3210*/  IMAD R47, R28, 0x4, R29 ;  /* 0x000000041c2f7824 */ /* 0x000fcc00078e021d */
[----:B-1----:R2:W3:Y:S02]  /*3220*/  ATOMS.ADD R47, [R47], R44 ;  /* 0x0000002c2f2f738c */ /* 0x0024e40000000000 */
.L_x_34:
[----:B------:R-:W-:Y:S05]  /*3230*/  BSYNC.RECONVERGENT B0 ;  /* 0x0000000000007941 */ /* 0x000fea0003800200 */
.L_x_33:
[----:B------:R-:W-:Y:S01]  /*3240*/  R2P PR, R52, 0x7f ;  /* 0x0000007f34007804 */ /* 0x000fe20000000000 */
[----:B---3--:R3:W4:Y:S01]  /*3250*/  SHFL.IDX PT, R47, R47, R32, 0x1f ;  /* 0x00001f202f2f7589 */ /* 0x00872200000e0000 */
[----:B------:R-:W-:Y:S01]  /*3260*/  BSSY.RECONVERGENT B0, `(.L_x_35) ;  /* 0x0000021000007945 */ /* 0x000fe20003800200 */
[----:B------:R-:W-:-:S10]  /*3270*/  IMAD.MOV.U32 R49, RZ, RZ, RZ ;  /* 0x000000ffff317224 */ /* 0x000fd400078e00ff */
[----:B------:R-:W-:Y:S02]  /*3280*/  VOTE.ANY R28, PT, P0 ;  /* 0x00000000001c7806 */ /* 0x000fe400000e0100 */
[----:B------:R-:W-:Y:S02]  /*3290*/  VOTE.ANY R31, PT, P1 ;  /* 0x00000000001f7806 */ /* 0x000fe400008e0100 */
[----:B------:R-:W-:Y:S02]  /*32a0*/  @!P0 LOP3.LUT R28, RZ, R28, RZ, 0x33, !PT ;  /* 0x0000001cff1c8212 */ /* 0x000fe400078e33ff */
[----:B------:R-:W-:Y:S02]  /*32b0*/  VOTE.ANY R33, PT, P2 ;  /* 0x0000000000217806 */ /* 0x000fe400010e0100 */
[----:B------:R-:W-:Y:S02]  /*32c0*/  @!P1 LOP3.LUT R31, RZ, R31, RZ, 0x33, !PT ;  /* 0x0000001fff1f9212 */ /* 0x000fe400078e33ff */
[----:B------:R-:W-:-:S02]  /*32d0*/  @!P2 LOP3.LUT R33, RZ, R33, RZ, 0x33, !PT ;  /* 0x00000021ff21a212 */ /* 0x000fc400078e33ff */
[----:B------:R-:W-:Y:S02]  /*32e0*/  LOP3.LUT R28, R31, R28, RZ, 0xc0, !PT ;  /* 0x0000001c1f1c7212 */ /* 0x000fe400078ec0ff */
[----:B------:R-:W-:Y:S02]  /*32f0*/  VOTE.ANY R31, PT, P3 ;  /* 0x00000000001f7806 */ /* 0x000fe400018e0100 */
[----:B------:R-:W-:Y:S02]  /*3300*/  LOP3.LUT R28, R33, R28, RZ, 0xc0, !PT ;  /* 0x0000001c211c7212 */ /* 0x000fe400078ec0ff */
[----:B------:R-:W-:Y:S02]  /*3310*/  LOP3.LUT P0, RZ, R52, 0x80, RZ, 0xc0, !PT ;  /* 0x0000008034ff7812 */ /* 0x000fe4000780c0ff */
[----:B------:R-:W-:Y:S02]  /*3320*/  VOTE.ANY R33, PT, P4 ;  /* 0x0000000000217806 */ /* 0x000fe400020e0100 */
[----:B------:R-:W-:-:S02]  /*3330*/  @!P3 LOP3.LUT R31, RZ, R31, RZ, 0x33, !PT ;  /* 0x0000001fff1fb212 */ /* 0x000fc400078e33ff */
[----:B------:R-:W-:Y:S02]  /*3340*/  @!P4 LOP3.LUT R33, RZ, R33, RZ, 0x33, !PT ;  /* 0x00000021ff21c212 */ /* 0x000fe400078e33ff */
[----:B------:R-:W-:Y:S02]  /*3350*/  LOP3.LUT R28, R31, R28, RZ, 0xc0, !PT ;  /* 0x0000001c1f1c7212 */ /* 0x000fe400078ec0ff */
[----:B------:R-:W-:Y:S02]  /*3360*/  VOTE.ANY R31, PT, P5 ;  /* 0x00000000001f7806 */ /* 0x000fe400028e0100 */
[----:B------:R-:W-:Y:S02]  /*3370*/  LOP3.LUT R28, R33, R28, RZ, 0xc0, !PT ;  /* 0x0000001c211c7212 */ /* 0x000fe400078ec0ff */
[----:B------:R-:W-:Y:S02]  /*3380*/  VOTE.ANY R33, PT, P6 ;  /* 0x0000000000217806 */ /* 0x000fe400030e0100 */
[----:B------:R-:W-:-:S02]  /*3390*/  @!P5 LOP3.LUT R31, RZ, R31, RZ, 0x33, !PT ;  /* 0x0000001fff1fd212 */ /* 0x000fc400078e33ff */
[----:B------:R-:W-:Y:S02]  /*33a0*/  VOTE.ANY R35, PT, P0 ;  /* 0x0000000000237806 */ /* 0x000fe400000e0100 */
[----:B------:R-:W-:Y:S02]  /*33b0*/  @!P6 LOP3.LUT R33, RZ, R33, RZ, 0x33, !PT ;  /* 0x00000021ff21e212 */ /* 0x000fe400078e33ff */
[----:B------:R-:W-:Y:S02]  /*33c0*/  LOP3.LUT R28, R31, R28, RZ, 0xc0, !PT ;  /* 0x0000001c1f1c7212 */ /* 0x000fe400078ec0ff */
[----:B------:R-:W-:Y:S02]  /*33d0*/  @!P0 LOP3.LUT R35, RZ, R35, RZ, 0x33, !PT ;  /* 0x00000023ff238212 */ /* 0x000fe400078e33ff */
[----:B------:R-:W-:-:S04]  /*33e0*/  LOP3.LUT R28, R33, R28, RZ, 0xc0, !PT ;  /* 0x0000001c211c7212 */ /* 0x000fc800078ec0ff */
[----:B------:R-:W-:-:S04]  /*33f0*/  LOP3.LUT R35, R35, R28, RZ, 0xc0, !PT ;  /* 0x0000001c23237212 */ /* 0x000fc800078ec0ff */
[----:B------:R-:W5:Y:S01]  /*3400*/  FLO.U32 R30, R35 ;  /* 0x00000023001e7300 */ /* 0x000f6200000e0000 */
[----:B------:R-:W-:-:S07]  /*3410*/  LOP3.LUT R46, R14, R35, RZ, 0xc0, !PT ;  /* 0x000000230e2e7212 */ /* 0x000fce00078ec0ff */
[----:B------:R-:W0:Y:S01]  /*3420*/  POPC R46, R46 ;  /* 0x0000002e002e7309 */ /* 0x000e220000000000 */
[----:B-----5:R-:W-:-:S13]  /*3430*/  ISETP.NE.AND P0, PT, R24, R30, PT ;  /* 0x0000001e1800720c */ /* 0x020fda0003f05270 */
[----:B0--34-:R-:W-:Y:S05]  /*3440*/  @P0 BRA `(.L_x_36) ;  /* 0x0000000000080947 */ /* 0x019fea0003800000 */
[----:B------:R-:W-:-:S06]  /*3450*/  IMAD R49, R52, 0x4, R29 ;  /* 0x0000000434317824 */ /* 0x000fcc00078e021d */
[----:B------:R0:W3:Y:S02]  /*3460*/  ATOMS.ADD R49, [R49], R46 ;  /* 0x0000002e3131738c */ /* 0x0000e40000000000 */
.L_x_36:
[----:B------:R-:W-:Y:S05]  /*3470*/  BSYNC.RECONVERGENT B0 ;  /* 0x0000000000007941 */ /* 0x000fea0003800200 */
.L_x_35:
        /* <DEDUP_REMOVED lines=35> */
.L_x_38:
[----:B------:R-:W-:Y:S05]  /*36b0*/  BSYNC.RECONVERGENT B0 ;  /* 0x0000000000007941 */ /* 0x000fea0003800200 */
.L_x_37:
        /* <DEDUP_REMOVED lines=27> */
[----:B------:R-:W-:Y:S02]  /*3870*/  LOP3.LUT R35, R35, R28, RZ, 0xc0, !PT ;  /* 0x0000001c23237212 */ /* 0x000fe400078ec0ff */
[----:B------:R-:W-:Y:S02]  /*3880*/  SHF.R.U32.HI R28, RZ, UR5, R23 ;  /* 0x00000005ff1c7c19 */ /* 0x000fe40008011617 */
[----:B------:R-:W5:Y:S01]  /*3890*/  FLO.U32 R39, R35 ;  /* 0x0000002300277300 */ /* 0x000f6200000e0000 */
[----:B------:R-:W-:Y:S02]  /*38a0*/  LOP3.LUT R53, R14, R35, RZ, 0xc0, !PT ;  /* 0x000000230e357212 */ /* 0x000fe400078ec0ff */
[----:B------:R-:W-:-:S05]  /*38b0*/  LOP3.LUT R30, R28, UR4, RZ, 0x30, !PT ;  /* 0x000000041c1e7c12 */ /* 0x000fca000f8e30ff */
[----:B------:R-:W0:Y:S01]  /*38c0*/  POPC R53, R53 ;  /* 0x0000003500357309 */ /* 0x000e220000000000 */
[----:B-----5:R-:W-:-:S13]  /*38d0*/  ISETP.NE.AND P0, PT, R24, R39, PT ;  /* 0x000000271800720c */ /* 0x020fda0003f05270 */
[----:B0--34-:R-:W-:Y:S05]  /*38e0*/  @P0 BRA `(.L_x_40) ;  /* 0x0000000000080947 */ /* 0x019fea0003800000 */
[----:B------:R-:W-:-:S05]  /*38f0*/  IMAD R48, R48, 0x4, R29 ;  /* 0x0000000430307824 */ /* 0x000fca00078e021d */
[----:B------:R0:W3:Y:S02]  /*3900*/  ATOMS.ADD R56, [R48], R53 ;  /* 0x000000353038738c */ /* 0x0000e40000000000 */
.L_x_40:
[----:B------:R-:W-:Y:S05]  /*3910*/  BSYNC.RECONVERGENT B0 ;  /* 0x0000000000007941 */ /* 0x000fea0003800200 */
.L_x_39:
        /* <DEDUP_REMOVED lines=30> */
[----:B0-----:R-:W-:Y:S02]  /*3b00*/  LOP3.LUT R48, R14, R35, RZ, 0xc0, !PT ;  /* 0x000000230e307212 */ /* 0x001fe400078ec0ff */
[----:B------:R-:W-:-:S05]  /*3b10*/  LOP3.LUT R34, R28, UR4, RZ, 0x30, !PT ;  /* 0x000000041c227c12 */ /* 0x000fca000f8e30ff */
[----:B------:R-:W0:Y:S01]  /*3b20*/  POPC R48, R48 ;  /* 0x0000003000307309 */ /* 0x000e220000000000 */
[----:B-----5:R-:W-:-:S13]  /*3b30*/  ISETP.NE.AND P0, PT, R24, R32, PT ;  /* 0x000000201800720c */ /* 0x020fda0003f05270 */
[----:B0--34-:R-:W-:Y:S05]  /*3b40*/  @P0 BRA `(.L_x_42) ;  /* 0x0000000000080947 */ /* 0x019fea0003800000 */
[----:B------:R-:W-:-:S06]  /*3b50*/  IMAD R45, R30, 0x4, R29 ;  /* 0x000000041e2d7824 */ /* 0x000fcc00078e021d */
[----:B------:R0:W3:Y:S02]  /*3b60*/  ATOMS.ADD R45, [R45], R48 ;  /* 0x000000302d2d738c */ /* 0x0000e40000000000 */
.L_x_42:
[----:B------:R-:W-:Y:S05]  /*3b70*/  BSYNC.RECONVERGENT B0 ;  /* 0x0000000000007941 */ /* 0x000fea0003800200 */
.L_x_41:
        /* <DEDUP_REMOVED lines=35> */
[----:B------:R-:W-:-:S06]  /*3db0*/  IMAD R36, R34, 0x4, R29 ;  /* 0x0000000422247824 */ /* 0x000fcc00078e021d */
[----:B------:R0:W3:Y:S02]  /*3dc0*/  ATOMS.ADD R36, [R36], R37 ;  /* 0x000000252424738c */ /* 0x0000e40000000000 */
.L_x_44:
[----:B------:R-:W-:Y:S05]  /*3dd0*/  BSYNC.RECONVERGENT B0 ;  /* 0x0000000000007941 */ /* 0x000fea0003800200 */
.L_x_43:
        /* <DEDUP_REMOVED lines=37> */
.L_x_46:
[----:B------:R-:W-:Y:S05]  /*4030*/  BSYNC.RECONVERGENT B0 ;  /* 0x0000000000007941 */ /* 0x000fea0003800200 */
.L_x_45:
        /* <DEDUP_REMOVED lines=37> */
.L_x_48:
[----:B------:R-:W-:Y:S05]  /*4290*/  BSYNC.RECONVERGENT B0 ;  /* 0x0000000000007941 */ /* 0x000fea0003800200 */
.L_x_47:
[----:B------:R-:W-:Y:S01]  /*42a0*/  R2P PR, R40, 0x7f ;  /* 0x0000007f28007804 */ /* 0x000fe20000000000 */
[----:B---3--:R3:W4:Y:S01]  /*42b0*/  SHFL.IDX PT, R32, R32, R55, 0x1f ;  /* 0x00001f3720207589 */ /* 0x00872200000e0000 */
[----:B------:R-:W-:Y:S01]  /*42c0*/  SHF.R.U32.HI R38, RZ, UR5, R12 ;  /* 0x00000005ff267c19 */ /* 0x000fe2000801160c */
[----:B------:R-:W-:Y:S01]  /*42d0*/  BSSY.RECONVERGENT B0, `(.L_x_49) ;  /* 0x0000022000007945 */ /* 0x000fe20003800200 */
[----:B------:R-:W-:Y:S02]  /*42e0*/  IMAD.MOV.U32 R30, RZ, RZ, RZ ;  /* 0x000000ffff1e7224 */ /* 0x000fe400078e00ff */
[----:B------:R-:W-:-:S07]  /*42f0*/  LOP3.LUT R38, R38, UR4, RZ, 0x30, !PT ;  /* 0x0000000426267c12 */ /* 0x000fce000f8e30ff */
        /* <DEDUP_REMOVED lines=31> */
.L_x_50:
[----:B------:R-:W-:Y:S05]  /*44f0*/  BSYNC.RECONVERGENT B0 ;  /* 0x0000000000007941 */ /* 0x000fea0003800200 */
.L_x_49:
        /* <DEDUP_REMOVED lines=9> */
[----:B------:R-:W-:Y:S02]  /*4590*/  @!P1 LOP3.LUT R39, RZ, R39, RZ, 0x33, !PT ;  /* 0x00000027ff279212 */ /* 0x000fe400078e33ff */
[----:B------:R-:W-:Y:S02]  /*45a0*/  VOTE.ANY R55, PT, P2 ;  /* 0x0000000000377806 */ /* 0x000fe400010e0100 */
[----:B------:R-:W-:-:S02]  /*45b0*/  LOP3.LUT R28, R39, R28, RZ, 0xc0, !PT ;  /* 0x0000001c271c7212 */ /* 0x000fc400078ec0ff */
[----:B------:R-:W-:Y:S02]  /*45c0*/  VOTE.ANY R39, PT, P3 ;  /* 0x0000000000277806 */ /* 0x000fe400018e0100 */
[----:B------:R-:W-:Y:S02]  /*45d0*/  @!P2 LOP3.LUT R55, RZ, R55, RZ, 0x33, !PT ;  /* 0x00000037ff37a212 */ /* 0x000fe400078e33ff */
[----:B------:R-:W-:Y:S02]  /*45e0*/  @!P3 LOP3.LUT R39, RZ, R39, RZ, 0x33, !PT ;  /* 0x00000027ff27b212 */ /* 0x000fe400078e33ff */
[----:B------:R-:W-:Y:S02]  /*45f0*/  LOP3.LUT R28, R55, R28, RZ, 0xc0, !PT ;  /* 0x0000001c371c7212 */ /* 0x000fe400078ec0ff */
[----:B------:R-:W-:Y:S02]  /*4600*/  LOP3.LUT P0, RZ, R38, 0x80, RZ, 0xc0, !PT ;  /* 0x0000008026ff7812 */ /* 0x000fe4000780c0ff */
[----:B------:R-:W-:-:S02]  /*4610*/  VOTE.ANY R55, PT, P4 ;  /* 0x0000000000377806 */ /* 0x000fc400020e0100 */
[----:B------:R-:W-:Y:S02]  /*4620*/  LOP3.LUT R28, R39, R28, RZ, 0xc0, !PT ;  /* 0x0000001c271c7212 */ /* 0x000fe400078ec0ff */
[----:B------:R-:W-:Y:S02]  /*4630*/  VOTE.ANY R39, PT, P5 ;  /* 0x0000000000277806 */ /* 0x000fe400028e0100 */
[----:B------:R-:W-:Y:S02]  /*4640*/  @!P4 LOP3.LUT R55, RZ, R55, RZ, 0x33, !PT ;  /* 0x00000037ff37c212 */ /* 0x000fe400078e33ff */
[----:B------:R-:W-:Y:S02]  /*4650*/  @!P5 LOP3.LUT R39, RZ, R39, RZ, 0x33, !PT ;  /* 0x00000027ff27d212 */ /* 0x000fe400078e33ff */
[----:B------:R-:W-:Y:S02]  /*4660*/  LOP3.LUT R28, R55, R28, RZ, 0xc0, !PT ;  /* 0x0000001c371c7212 */ /* 0x000fe400078ec0ff */
[----:B------:R-:W-:-:S02]  /*4670*/  VOTE.ANY R55, PT, P6 ;  /* 0x0000000000377806 */ /* 0x000fc400030e0100 */
[----:B------:R-:W-:Y:S02]  /*4680*/  LOP3.LUT R28, R39, R28, RZ, 0xc0, !PT ;  /* 0x0000001c271c7212 */ /* 0x000fe400078ec0ff */
[----:B------:R-:W-:Y:S02]  /*4690*/  VOTE.ANY R39, PT, P0 ;  /* 0x0000000000277806 */ /* 0x000fe400000e0100 */
[----:B------:R-:W-:Y:S02]  /*46a0*/  @!P6 LOP3.LUT R55, RZ, R55, RZ, 0x33, !PT ;  /* 0x00000037ff37e212 */ /* 0x000fe400078e33ff */
        /* <DEDUP_REMOVED lines=8> */
[----:B------:R-:W-:-:S05]  /*4730*/  IMAD R43, R38, 0x4, R29 ;  /* 0x00000004262b7824 */ /* 0x000fca00078e021d */
[----:B------:R0:W3:Y:S02]  /*4740*/  ATOMS.ADD R60, [R43], R28 ;  /* 0x0000001c2b3c738c */ /* 0x0000e40000000000 */
.L_x_52:
[----:B------:R-:W-:Y:S05]  /*4750*/  BSYNC.RECONVERGENT B0 ;  /* 0x0000000000007941 */ /* 0x000fea0003800200 */
.L_x_51:
[----:B------:R-:W-:Y:S01]  /*4760*/  R2P PR, R40, 0x7f ;  /* 0x0000007f28007804 */ /* 0x000fe20000000000 */
[----:B---3--:R3:W4:Y:S01]  /*4770*/  SHFL.IDX PT, R39, R60, R39, 0x1f ;  /* 0x00001f273c277589 */ /* 0x00872200000e0000 */
[----:B------:R-:W-:Y:S01]  /*4780*/  SHF.R.U32.HI R58, RZ, UR5, R16 ;  /* 0x00000005ff3a7c19 */ /* 0x000fe20008011610 */
[----:B------:R-:W-:Y:S01]  /*4790*/  BSSY.RECONVERGENT B0, `(.L_x_53) ;  /* 0x0000022000007945 */ /* 0x000fe20003800200 */
[----:B------:R-:W-:Y:S02]  /*47a0*/  IMAD.MOV.U32 R64, RZ, RZ, RZ ;  /* 0x000000ffff407224 */ /* 0x000fe400078e00ff */
[----:B------:R-:W-:-:S07]  /*47b0*/  LOP3.LUT R58, R58, UR4, RZ, 0x30, !PT ;  /* 0x000000043a3a7c12 */ /* 0x000fce000f8e30ff */
[----:B------:R-:W-:Y:S02]  /*47c0*/  VOTE.ANY R38, PT, P0 ;  /* 0x0000000000267806 */ /* 0x000fe400000e0100 */
[----:B0-----:R-:W-:Y:S02]  /*47d0*/  VOTE.ANY R43, PT, P1 ;  /* 0x00000000002b7806 */ /* 0x001fe400008e0100 */
[----:B------:R-:W-:Y:S02]  /*47e0*/  @!P0 LOP3.LUT R38, RZ, R38, RZ, 0x33, !PT ;  /* 0x00000026ff268212 */ /* 0x000fe400078e33ff */
[----:B------:R-:W-:Y:S02]  /*47f0*/  @!P1 LOP3.LUT R43, RZ, R43, RZ, 0x33, !PT ;  /* 0x0000002bff2b9212 */ /* 0x000fe400078e33ff */
[----:B------:R-:W-:Y:S02]  /*4800*/  LOP3.LUT P0, RZ, R40, 0x80, RZ, 0xc0, !PT ;  /* 0x0000008028ff7812 */ /* 0x000fe4000780c0ff */
[----:B------:R-:W-:-:S02]  /*4810*/  LOP3.LUT R38, R43, R38, RZ, 0xc0, !PT ;  /* 0x000000262b267212 */ /* 0x000fc400078ec0ff */
[----:B------:R-:W-:-:S04]  /*4820*/  VOTE.ANY R43, PT, P2 ;  /* 0x00000000002b7806 */ /* 0x000fc800010e0100 */
[----:B------:R-:W-:-:S04]  /*4830*/  @!P2 LOP3.LUT R43, RZ, R43, RZ, 0x33, !PT ;  /* 0x0000002bff2ba212 */ /* 0x000fc800078e33ff */
[----:B------:R-:W-:Y:S02]  /*4840*/  LOP3.LUT R38, R43, R38, RZ, 0xc0, !PT ;  /* 0x000000262b267212 */ /* 0x000fe400078ec0ff */
        /* <DEDUP_REMOVED lines=14> */
[----:B------:R-:W-:-:S04]  /*4930*/  LOP3.LUT R55, R43, R38, RZ, 0xc0, !PT ;  /* 0x000000262b377212 */ /* 0x000fc800078ec0ff */
[----:B------:R-:W0:Y:S01]  /*4940*/  FLO.U32 R43, R55 ;  /* 0x00000037002b7300 */ /* 0x000e2200000e0000 */
[----:B------:R-:W-:-:S07]  /*4950*/  LOP3.LUT R38, R14, R55, RZ, 0xc0, !PT ;  /* 0x000000370e267212 */ /* 0x000fce00078ec0ff */
[----:B------:R-:W1:Y:S01]  /*4960*/  POPC R38, R38 ;  /* 0x0000002600267309 */ /* 0x000e620000000000 */
[----:B0-----:R-:W-:-:S13]  /*4970*/  ISETP.NE.AND P0, PT, R24, R43, PT ;  /* 0x0000002b1800720c */ /* 0x001fda0003f05270 */
[----:B-1-34-:R-:W-:Y:S05]  /*4980*/  @P0 BRA `(.L_x_54) ;  /* 0x0000000000080947 */ /* 0x01afea0003800000 */
[----:B------:R-:W-:-:S05]  /*4990*/  IMAD R55, R40, 0x4, R29 ;  /* 0x0000000428377824 */ /* 0x000fca00078e021d */
[----:B------:R0:W1:Y:S02]  /*49a0*/  ATOMS.ADD R64, [R55], R38 ;  /* 0x000000263740738c */ /* 0x0000640000000000 */
.L_x_54:
[----:B------:R-:W-:Y:S05]  /*49b0*/  BSYNC.RECONVERGENT B0 ;  /* 0x0000000000007941 */ /* 0x000fea0003800200 */
.L_x_53:
[----:B------:R-:W-:Y:S01]  /*49c0*/  R2P PR, R58, 0x7f ;  /* 0x0000007f3a007804 */ /* 0x000fe20000000000 */
[----:B-1----:R1:W3:Y:S01]  /*49d0*/  SHFL.IDX PT, R43, R64, R43, 0x1f ;  /* 0x00001f2b402b7589 */ /* 0x0022e200000e0000 */
        /* <DEDUP_REMOVED lines=30> */
[----:B------:R-:W4:Y:S01]  /*4bc0*/  POPC R40, R40 ;  /* 0x0000002800287309 */ /* 0x000f220000000000 */
[----:B0-----:R-:W-:-:S13]  /*4bd0*/  ISETP.NE.AND P0, PT, R24, R55, PT ;  /* 0x000000371800720c */ /* 0x001fda0003f05270 */
[----:B-1-34-:R-:W-:Y:S05]  /*4be0*/  @P0 BRA `(.L_x_56) ;  /* 0x0000000000080947 */ /* 0x01afea0003800000 */
[----:B------:R-:W-:-:S05]  /*4bf0*/  IMAD R59, R58, 0x4, R29 ;  /* 0x000000043a3b7824 */ /* 0x000fca00078e021d */
[----:B------:R0:W1:Y:S02]  /*4c00*/  ATOMS.ADD R62, [R59], R40 ;  /* 0x000000283b3e738c */ /* 0x0000640000000000 */
.L_x_56:
[----:B------:R-:W-:Y:S05]  /*4c10*/  BSYNC.RECONVERGENT B0 ;  /* 0x0000000000007941 */ /* 0x000fea0003800200 */
.L_x_55:
[----:B------:R-:W-:Y:S01]  /*4c20*/  R2P PR, R60, 0x7f ;  /* 0x0000007f3c007804 */ /* 0x000fe20000000000 */
[----:B--2---:R-:W-:Y:S01]  /*4c30*/  IMAD.IADD R44, R44, 0x1, R47 ;  /* 0x000000012c2c7824 */ /* 0x004fe200078e022f */
[----:B------:R-:W-:Y:S01]  /*4c40*/  BSSY.RECONVERGENT B0, `(.L_x_57) ;  /* 0x0000025000007945 */ /* 0x000fe20003800200 */
[----:B------:R-:W-:Y:S02]  /*4c50*/  IMAD.IADD R46, R46, 0x1, R49 ;  /* 0x000000012e2e7824 */ /* 0x000fe400078e0231 */
[----:B-1----:R1:W2:Y:S01]  /*4c60*/  SHFL.IDX PT, R49, R62, R55, 0x1f ;  /* 0x00001f373e317589 */ /* 0x0022a200000e0000 */
[----:B------:R-:W-:-:S07]  /*4c70*/  IMAD.MOV.U32 R64, RZ, RZ, RZ ;  /* 0x000000ffff407224 */ /* 0x000fce00078e00ff */
[----:B------:R-:W-:Y:S02]  /*4c80*/  VOTE.ANY R58, PT, P0 ;  /* 0x00000000003a7806 */ /* 0x000fe400000e0100 */
[----:B------:R-:W-:Y:S02]  /*4c90*/  VOTE.ANY R47, PT, P1 ;  /* 0x00000000002f7806 */ /* 0x000fe400008e0100 */
        /* <DEDUP_REMOVED lines=22> */
[----:B------:R-:W-:Y:S02]  /*4e00*/  SHF.R.U32.HI R58, RZ, UR5, R6 ;  /* 0x00000005ff3a7c19 */ /* 0x000fe40008011606 */
[----:B0-----:R-:W0:Y:S01]  /*4e10*/  FLO.U32 R59, R61 ;  /* 0x0000003d003b7300 */ /* 0x001e2200000e0000 */
[----:B------:R-:W-:Y:S02]  /*4e20*/  LOP3.LUT R47, R14, R61, RZ, 0xc0, !PT ;  /* 0x0000003d0e2f7212 */ /* 0x000fe400078ec0ff */
[----:B------:R-:W-:-:S05]  /*4e30*/  LOP3.LUT R58, R58, UR4, RZ, 0x30, !PT ;  /* 0x000000043a3a7c12 */ /* 0x000fca000f8e30ff */
[----:B------:R-:W3:Y:S01]  /*4e40*/  POPC R47, R47 ;  /* 0x0000002f002f7309 */ /* 0x000ee20000000000 */
[----:B0-----:R-:W-:-:S13]  /*4e50*/  ISETP.NE.AND P0, PT, R24, R59, PT ;  /* 0x0000003b1800720c */ /* 0x001fda0003f05270 */
[----:B-123--:R-:W-:Y:S05]  /*4e60*/  @P0 BRA `(.L_x_58) ;  /* 0x0000000000080947 */ /* 0x00efea0003800000 */
[----:B------:R-:W-:-:S05]  /*4e70*/  IMAD R60, R60, 0x4, R29 ;  /* 0x000000043c3c7824 */ /* 0x000fca00078e021d */
[----:B------:R0:W1:Y:S02]  /*4e80*/  ATOMS.ADD R64, [R60], R47 ;  /* 0x0000002f3c40738c */ /* 0x0000640000000000 */
.L_x_58:
[----:B------:R-:W-:Y:S05]  /*4e90*/  BSYNC.RECONVERGENT B0 ;  /* 0x0000000000007941 */ /* 0x000fea0003800200 */
.L_x_57:
[----:B------:R-:W-:Y:S01]  /*4ea0*/  R2P PR, R58, 0x7f ;  /* 0x0000007f3a007804 */ /* 0x000fe20000000000 */
[----:B------:R-:W-:Y:S01]  /*4eb0*/  IMAD.IADD R52, R51, 0x1, R52 ;  /* 0x0000000133347824 */ /* 0x000fe200078e0234 */
[----:B-1----:R1:W2:Y:S01]  /*4ec0*/  SHFL.IDX PT, R64, R64, R59, 0x1f ;  /* 0x00001f3b40407589 */ /* 0x0022a200000e0000 */
[----:B------:R-:W-:Y:S01]  /*4ed0*/  BSSY.RECONVERGENT B0, `(.L_x_59) ;  /* 0x0000024000007945 */ /* 0x000fe20003800200 */
[----:B------:R-:W-:Y:S02]  /*4ee0*/  IMAD.IADD R56, R53, 0x1, R56 ;  /* 0x0000000135387824 */ /* 0x000fe400078e0238 */
[----:B------:R-:W-:-:S07]  /*4ef0*/  IMAD.MOV.U32 R62, RZ, RZ, RZ ;  /* 0x000000ffff3e7224 */ /* 0x000fce00078e00ff */
        /* <DEDUP_REMOVED lines=25> */
[----:B------:R-:W0:Y:S01]  /*5090*/  FLO.U32 R55, R61 ;  /* 0x0000003d00377300 */ /* 0x000e2200000e0000 */
[----:B------:R-:W-:Y:S02]  /*50a0*/  LOP3.LUT R51, R14, R61, RZ, 0xc0, !PT ;  /* 0x0000003d0e337212 */ /* 0x000fe400078ec0ff */
[----:B------:R-:W-:-:S05]  /*50b0*/  LOP3.LUT R60, R60, UR4, RZ, 0x30, !PT ;  /* 0x000000043c3c7c12 */ /* 0x000fca000f8e30ff */
[----:B------:R-:W3:Y:S01]  /*50c0*/  POPC R51, R51 ;  /* 0x0000003300337309 */ /* 0x000ee20000000000 */
[----:B0-----:R-:W-:-:S13]  /*50d0*/  ISETP.NE.AND P0, PT, R24, R55, PT ;  /* 0x000000371800720c */ /* 0x001fda0003f05270 */
[----:B-123--:R-:W-:Y:S05]  /*50e0*/  @P0 BRA `(.L_x_60) ;  /* 0x0000000000080947 */ /* 0x00efea0003800000 */
[----:B------:R-:W-:-:S05]  /*50f0*/  IMAD R58, R58, 0x4, R29 ;  /* 0x000000043a3a7824 */ /* 0x000fca00078e021d */
[----:B------:R0:W1:Y:S02]  /*5100*/  ATOMS.ADD R62, [R58], R51 ;  /* 0x000000333a3e738c */ /* 0x0000640000000000 */
.L_x_60:
[----:B------:R-:W-:Y:S05]  /*5110*/  BSYNC.RECONVERGENT B0 ;  /* 0x0000000000007941 */ /* 0x000fea0003800200 */
.L_x_59:
[----:B------:R-:W-:Y:S01]  /*5120*/  R2P PR, R60, 0x7f ;  /* 0x0000007f3c007804 */ /* 0x000fe20000000000 */
[----:B------:R-:W-:Y:S01]  /*5130*/  IMAD.IADD R48, R48, 0x1, R45 ;  /* 0x0000000130307824 */ /* 0x000fe200078e022d */
[----:B-1----:R1:W2:Y:S01]  /*5140*/  SHFL.IDX PT, R62, R62, R55, 0x1f ;  /* 0x00001f373e3e7589 */ /* 0x0022a200000e0000 */
[----:B------:R-:W-:Y:S01]  /*5150*/  BSSY.RECONVERGENT B0, `(.L_x_61) ;  /* 0x0000024000007945 */ /* 0x000fe20003800200 */
[----:B------:R-:W-:-:S09]  /*5160*/  IMAD.MOV.U32 R66, RZ, RZ, RZ ;  /* 0x000000ffff427224 */ /* 0x000fd200078e00ff */
        /* <DEDUP_REMOVED lines=23> */
[----:B------:R-:W-:Y:S01]  /*52e0*/  LOP3.LUT R53, R58, R53, RZ, 0xc0, !PT ;  /* 0x000000353a357212 */ /* 0x000fe200078ec0ff */
[----:B------:R-:W-:Y:S01]  /*52f0*/  IMAD.IADD R58, R37, 0x1, R36 ;  /* 0x00000001253a7824 */ /* 0x000fe200078e0224 */
        /* <DEDUP_REMOVED lines=9> */
.L_x_62:
[----:B------:R-:W-:Y:S05]  /*5390*/  BSYNC.RECONVERGENT B0 ;  /* 0x0000000000007941 */ /* 0x000fea0003800200 */
.L_x_61:
[----:B------:R-:W-:Y:S01]  /*53a0*/  R2P PR, R36, 0x7f ;  /* 0x0000007f24007804 */ /* 0x000fe20000000000 */
[----:B------:R-:W-:Y:S01]  /*53b0*/  IMAD.IADD R34, R35, 0x1, R34 ;  /* 0x0000000123227824 */ /* 0x000fe200078e0222 */
[----:B------:R-:W-:Y:S01]  /*53c0*/  BSSY.RECONVERGENT B0, `(.L_x_63) ;  /* 0x0000022000007945 */ /* 0x000fe20003800200 */
[----:B------:R-:W-:-:S10]  /*53d0*/  IMAD.MOV.U32 R55, RZ, RZ, RZ ;  /* 0x000000ffff377224 */ /* 0x000fd400078e00ff */
        /* <DEDUP_REMOVED lines=24> */
[----:B-1----:R0:W1:Y:S02]  /*5560*/  SHFL.IDX PT, R60, R66, R45, 0x1f ;  /* 0x00001f2d423c7589 */ /* 0x00206400000e0000 */
[----:B------:R-:W2:Y:S01]  /*5570*/  FLO.U32 R59, R53 ;  /* 0x00000035003b7300 */ /* 0x000ea200000e0000 */
[----:B------:R-:W-:-:S07]  /*5580*/  LOP3.LUT R35, R14, R53, RZ, 0xc0, !PT ;  /* 0x000000350e237212 */ /* 0x000fce00078ec0ff */
[----:B------:R-:W3:Y:S01]  /*5590*/  POPC R35, R35 ;  /* 0x0000002300237309 */ /* 0x000ee20000000000 */
[----:B--2---:R-:W-:-:S13]  /*55a0*/  ISETP.NE.AND P0, PT, R24, R59, PT ;  /* 0x0000003b1800720c */ /* 0x004fda0003f05270 */
[----:B01-3--:R-:W-:Y:S05]  /*55b0*/  @P0 BRA `(.L_x_64) ;  /* 0x0000000000080947 */ /* 0x00bfea0003800000 */
[----:B------:R-:W-:-:S05]  /*55c0*/  IMAD R36, R36, 0x4, R29 ;  /* 0x0000000424247824 */ /* 0x000fca00078e021d */
[----:B------:R0:W1:Y:S02]  /*55d0*/  ATOMS.ADD R55, [R36], R35 ;  /* 0x000000232437738c */ /* 0x0000640000000000 */
.L_x_64:
[----:B------:R-:W-:Y:S05]  /*55e0*/  BSYNC.RECONVERGENT B0 ;  /* 0x0000000000007941 */ /* 0x000fea0003800200 */
.L_x_63:
[----:B------:R-:W-:Y:S01]  /*55f0*/  R2P PR, R26, 0x7f ;  /* 0x0000007f1a007804 */ /* 0x000fe20000000000 */
[----:B01----:R0:W1:Y:S01]  /*5600*/  SHFL.IDX PT, R36, R55, R59, 0x1f ;  /* 0x00001f3b37247589 */ /* 0x00306200000e0000 */
[----:B------:R-:W-:Y:S11]  /*5610*/  BSSY.RECONVERGENT B0, `(.L_x_65) ;  /* 0x0000021000007945 */ /* 0x000ff60003800200 */
[----:B------:R-:W-:-:S02]  /*5620*/  VOTE.ANY R45, PT, P0 ;  /* 0x00000000002d7806 */ /* 0x000fc400000e0100 */
[----:B------:R-:W-:Y:S02]  /*5630*/  VOTE.ANY R66, PT, P1 ;  /* 0x0000000000427806 */ /* 0x000fe400008e0100 */
[----:B------:R-:W-:Y:S02]  /*5640*/  @!P0 LOP3.LUT R45, RZ, R45, RZ, 0x33, !PT ;  /* 0x0000002dff2d8212 */ /* 0x000fe400078e33ff */
[----:B------:R-:W-:Y:S02]  /*5650*/  @!P1 LOP3.LUT R66, RZ, R66, RZ, 0x33, !PT ;  /* 0x00000042ff429212 */ /* 0x000fe400078e33ff */
[----:B------:R-:W-:Y:S02]  /*5660*/  LOP3.LUT P0, RZ, R26, 0x80, RZ, 0xc0, !PT ;  /* 0x000000801aff7812 */ /* 0x000fe4000780c0ff */
        /* <DEDUP_REMOVED lines=19> */
[----:B------:R-:W2:Y:S01]  /*57a0*/  FLO.U32 R53, R45 ;  /* 0x0000002d00357300 */ /* 0x000ea200000e0000 */
[----:B------:R-:W-:-:S07]  /*57b0*/  LOP3.LUT R14, R14, R45, RZ, 0xc0, !PT ;  /* 0x0000002d0e0e7212 */ /* 0x000fce00078ec0ff */
[----:B0-----:R0:W3:Y:S01]  /*57c0*/  POPC R55, R14 ;  /* 0x0000000e00377309 */ /* 0x0010e20000000000 */
[----:B--2---:R-:W-:Y:S01]  /*57d0*/  ISETP.NE.AND P0, PT, R24, R53, PT ;  /* 0x000000351800720c */ /* 0x004fe20003f05270 */
[----:B------:R-:W-:-:S12]  /*57e0*/  IMAD.MOV.U32 R24, RZ, RZ, RZ ;  /* 0x000000ffff187224 */ /* 0x000fd800078e00ff */
[----:B01-3--:R-:W-:Y:S05]  /*57f0*/  @P0 BRA `(.L_x_66) ;  /* 0x0000000000080947 */ /* 0x00bfea0003800000 */
[----:B------:R-:W-:-:S06]  /*5800*/  IMAD R24, R26, 0x4, R29 ;  /* 0x000000041a187824 */ /* 0x000fcc00078e021d */
[----:B------:R0:W1:Y:S02]  /*5810*/  ATOMS.ADD R24, [R24], R55 ;  /* 0x000000371818738c */ /* 0x0000640000000000 */
.L_x_66:
[----:B------:R-:W-:Y:S05]  /*5820*/  BSYNC.RECONVERGENT B0 ;  /* 0x0000000000007941 */ /* 0x000fea0003800200 */
.L_x_65:
[----:B------:R-:W-:Y:S01]  /*5830*/  BAR.SYNC.DEFER_BLOCKING 0x0 ;  /* 0x0000000000007b1d */ /* 0x000fe20000010000 */
[----:B------:R-:W-:Y:S01]  /*5840*/  IMAD.IADD R26, R40, 0x1, R49 ;  /* 0x00000001281a7824 */ /* 0x000fe200078e0231 */
[----:B------:R-:W-:Y:S01]  /*5850*/  ISETP.NE.AND P0, PT, R50, RZ, PT ;  /* 0x000000ff3200720c */ /* 0x000fe20003f05270 */
[----:B------:R-:W-:Y:S02]  /*5860*/  IMAD.IADD R28, R28, 0x1, R39 ;  /* 0x000000011c1c7824 */ /* 0x000fe400078e0227 */
[----:B------:R-:W-:Y:S01]  /*5870*/  IMAD R40, R44, 0x4, R7 ;  /* 0x000000042c287824 */ /* 0x000fe200078e0207 */
[----:B------:R-:W-:Y:S01]  /*5880*/  BSSY B1, `(.L_x_67) ;  /* 0x000005c000017945 */ /* 0x000fe20003800000 */
[----:B------:R-:W-:Y:S01]  /*5890*/  IMAD.IADD R14, R38, 0x1, R43 ;  /* 0x00000001260e7824 */ /* 0x000fe200078e022b */
[----:B-1----:R-:W1:Y:S01]  /*58a0*/  SHFL.IDX PT, R24, R24, R53, 0x1f ;  /* 0x00001f3518187589 */ /* 0x002e6200000e0000 */
[----:B------:R-:W-:Y:S02]  /*58b0*/  IMAD R39, R46, 0x4, R7 ;  /* 0x000000042e277824 */ /* 0x000fe400078e0207 */
[----:B------:R-:W-:-:S02]  /*58c0*/  IMAD.IADD R60, R37, 0x1, R60 ;  /* 0x00000001253c7824 */ /* 0x000fc400078e023c */
[--C-:B------:R-:W-:Y:S02]  /*58d0*/  IMAD R38, R52, 0x4, R7.reuse ;  /* 0x0000000434267824 */ /* 0x100fe400078e0207 */
[----:B------:R-:W-:Y:S02]  /*58e0*/  IMAD.IADD R32, R33, 0x1, R32 ;  /* 0x0000000121207824 */ /* 0x000fe400078e0220 */
[----:B------:R-:W-:Y:S02]  /*58f0*/  IMAD.IADD R44, R35, 0x1, R36 ;  /* 0x00000001232c7824 */ /* 0x000fe400078e0224 */
[--C-:B------:R-:W-:Y:S02]  /*5900*/  IMAD R37, R56, 0x4, R7.reuse ;  /* 0x0000000438257824 */ /* 0x100fe400078e0207 */
[----:B------:R-:W-:Y:S02]  /*5910*/  IMAD.IADD R30, R31, 0x1, R30 ;  /* 0x000000011f1e7824 */ /* 0x000fe400078e021e */
[--C-:B------:R-:W-:Y:S01]  /*5920*/  IMAD R36, R48, 0x4, R7.reuse ;  /* 0x0000000430247824 */ /* 0x100fe200078e0207 */
[----:B------:R2:W-:Y:S01]  /*5930*/  STS [R40+-0x4], R27 ;  /* 0xfffffc1b28007388 */ /* 0x0005e20000000800 */
[----:B------:R-:W-:-:S02]  /*5940*/  IMAD R35, R58, 0x4, R7 ;  /* 0x000000043a237824 */ /* 0x000fc400078e0207 */
[--C-:B------:R-:W-:Y:S01]  /*5950*/  IMAD R34, R34, 0x4, R7.reuse ;  /* 0x0000000422227824 */ /* 0x100fe200078e0207 */
[----:B------:R-:W-:Y:S01]  /*5960*/  STS [R39+-0x4], R22 ;  /* 0xfffffc1627007388 */ /* 0x000fe20000000800 */
[--C-:B------:R-:W-:Y:S02]  /*5970*/  IMAD R33, R32, 0x4, R7.reuse ;  /* 0x0000000420217824 */ /* 0x100fe400078e0207 */
[----:B------:R-:W-:Y:S01]  /*5980*/  IMAD.IADD R64, R47, 0x1, R64 ;  /* 0x000000012f407824 */ /* 0x000fe200078e0240 */
[----:B------:R-:W-:Y:S01]  /*5990*/  STS [R38+-0x4], R21 ;  /* 0xfffffc1526007388 */ /* 0x000fe20000000800 */
[--C-:B------:R-:W-:Y:S02]  /*59a0*/  IMAD R32, R30, 0x4, R7.reuse ;  /* 0x000000041e207824 */ /* 0x100fe400078e0207 */
[----:B------:R-:W-:Y:S01]  /*59b0*/  IMAD.IADD R62, R51, 0x1, R62 ;  /* 0x00000001333e7824 */ /* 0x000fe200078e023e */
[----:B------:R-:W-:Y:S01]  /*59c0*/  STS [R37+-0x4], R18 ;  /* 0xfffffc1225007388 */ /* 0x000fe20000000800 */
[----:B------:R-:W-:-:S02]  /*59d0*/  IMAD R31, R28, 0x4, R7 ;  /* 0x000000041c1f7824 */ /* 0x000fc400078e0207 */
[--C-:B------:R-:W-:Y:S01]  /*59e0*/  IMAD R30, R14, 0x4, R7.reuse ;  /* 0x000000040e1e7824 */ /* 0x100fe200078e0207 */
[----:B------:R-:W-:Y:S01]  /*59f0*/  STS [R36+-0x4], R23 ;  /* 0xfffffc1724007388 */ /* 0x000fe20000000800 */
[--C-:B------:R-:W-:Y:S02]  /*5a00*/  IMAD R29, R26, 0x4, R7.reuse ;  /* 0x000000041a1d7824 */ /* 0x100fe400078e0207 */
[----:B-1----:R-:W-:Y:S01]  /*5a10*/  IMAD.IADD R24, R55, 0x1, R24 ;  /* 0x0000000137187824 */ /* 0x002fe200078e0218 */
[----:B------:R-:W-:Y:S01]  /*5a20*/  STS [R35+-0x4], R20 ;  /* 0xfffffc1423007388 */ /* 0x000fe20000000800 */
[--C-:B------:R-:W-:Y:S02]  /*5a30*/  IMAD R28, R64, 0x4, R7.reuse ;  /* 0x00000004401c7824 */ /* 0x100fe400078e0207 */
[--C-:B--2---:R-:W-:Y:S01]  /*5a40*/  IMAD R27, R62, 0x4, R7.reuse ;  /* 0x000000043e1b7824 */ /* 0x104fe200078e0207 */
[----:B------:R1:W-:Y:S01]  /*5a50*/  STS [R34+-0x4], R25 ;  /* 0xfffffc1922007388 */ /* 0x0003e20000000800 */
[----:B------:R-:W-:-:S02]  /*5a60*/  IMAD R26, R60, 0x4, R7 ;  /* 0x000000043c1a7824 */ /* 0x000fc400078e0207 */
[--C-:B------:R-:W-:Y:S01]  /*5a70*/  IMAD R24, R24, 0x4, R7.reuse ;  /* 0x0000000418187824 */ /* 0x100fe200078e0207 */
[----:B------:R-:W-:Y:S04]  /*5a80*/  STS [R33+-0x4], R10 ;  /* 0xfffffc0a21007388 */ /* 0x000fe80000000800 */
[----:B------:R-:W-:Y:S01]  /*5a90*/  STS [R32+-0x4], R17 ;  /* 0xfffffc1120007388 */ /* 0x000fe20000000800 */
[----:B-1----:R-:W-:-:S03]  /*5aa0*/  IMAD R25, R44, 0x4, R7 ;  /* 0x000000042c197824 */ /* 0x002fc600078e0207 */
[----:B------:R-:W-:Y:S04]  /*5ab0*/  STS [R31+-0x4], R12 ;  /* 0xfffffc0c1f007388 */ /* 0x000fe80000000800 */
[----:B------:R1:W-:Y:S04]  /*5ac0*/  STS [R30+-0x4], R19 ;  /* 0xfffffc131e007388 */ /* 0x0003e80000000800 */
[----:B------:R2:W-:Y:S04]  /*5ad0*/  STS [R29+-0x4], R16 ;  /* 0xfffffc101d007388 */ /* 0x0005e80000000800 */
[----:B------:R2:W-:Y:S01]  /*5ae0*/  STS [R28+-0x4], R9 ;  /* 0xfffffc091c007388 */ /* 0x0005e20000000800 */
[----:B-1----:R-:W-:-:S03]  /*5af0*/  IMAD R19, R3, 0x8, R7 ;  /* 0x0000000803137824 */ /* 0x002fc600078e0207 */
[----:B------:R2:W-:Y:S04]  /*5b00*/  STS [R27+-0x4], R6 ;  /* 0xfffffc061b007388 */ /* 0x0005e80000000800 */
[----:B------:R2:W-:Y:S04]  /*5b10*/  STS [R26+-0x4], R11 ;  /* 0xfffffc0b1a007388 */ /* 0x0005e80000000800 */
[----:B------:R2:W-:Y:S04]  /*5b20*/  STS [R25+-0x4], R8 ;  /* 0xfffffc0819007388 */ /* 0x0005e80000000800 */
[----:B------:R2:W-:Y:S01]  /*5b30*/  STS [R24+-0x4], R13 ;  /* 0xfffffc0d18007388 */ /* 0x0005e20000000800 */
[----:B------:R-:W-:Y:S05]  /*5b40*/  @P0 BRA `(.L_x_68) ;  /* 0x0000000000bc0947 */ /* 0x000fea0003800000 */
[----:B------:R-:W1:Y:S02]  /*5b50*/  LDCU.64 UR8, c[0x0][0x398] ;  /* 0x00007300ff0877ac */ /* 0x000e640008000a00 */
[----:B-1----:R-:W-:-:S04]  /*5b60*/  LEA R10, P0, R3, UR8, 0x3 ;  /* 0x00000008030a7c11 */ /* 0x002fc8000f8018ff */
[----:B--2---:R-:W-:-:S05]  /*5b70*/  LEA.HI.X R11, R3, UR9, RZ, 0x3, P0 ;  /* 0x00000009030b7c11 */ /* 0x004fca00080f1cff */
[----:B------:R-:W2:Y:S01]  /*5b80*/  LDG.E.64 R8, desc[UR6][R10.64] ;  /* 0x000000060a087981 */ /* 0x000ea2000c1e1b00 */
[----:B------:R-:W-:Y:S02]  /*5b90*/  SHF.R.S32.HI R13, RZ, 0x1f, R15 ;  /* 0x0000001fff0d7819 */ /* 0x000fe4000001140f */
[----:B--2---:R-:W-:-:S05]  /*5ba0*/  IADD3 R8, P0, PT, -R15, R8, RZ ;  /* 0x000000080f087210 */ /* 0x004fca0007f1e1ff */
[----:B------:R-:W-:Y:S01]  /*5bb0*/  IMAD.X R9, R9, 0x1, ~R13, P0 ;  /* 0x0000000109097824 */ /* 0x000fe200000e0e0d */
[----:B------:R-:W-:Y:S01]  /*5bc0*/  ISETP.GE.AND P0, PT, R42, 0x1, PT ;  /* 0x000000012a00780c */ /* 0x000fe20003f06270 */
[----:B------:R-:W-:-:S03]  /*5bd0*/  IMAD.MOV.U32 R13, RZ, RZ, R0 ;  /* 0x000000ffff0d7224 */ /* 0x000fc600078e0000 */
[----:B------:R1:W-:Y:S09]  /*5be0*/  STS.64 [R19+0x6600], R8 ;  /* 0x0066000813007388 */ /* 0x0003f20000000a00 */
[----:B------:R-:W-:Y:S05]  /*5bf0*/  @!P0 BRA `(.L_x_69) ;  /* 0x00000000006c8947 */ /* 0x000fea0003800000 */
[----:B------:R-:W-:Y:S01]  /*5c00*/  BSSY B0, `(.L_x_70) ;  /* 0x0000019000007945 */ /* 0x000fe20003800000 */
[----:B------:R-:W-:Y:S02]  /*5c10*/  IMAD.MOV.U32 R6, RZ, RZ, -0x1 ;  /* 0xffffffffff067424 */ /* 0x000fe400078e00ff */
[----:B------:R-:W-:Y:S02]  /*5c20*/  IMAD.MOV.U32 R10, RZ, RZ, R42 ;  /* 0x000000ffff0a7224 */ /* 0x000fe400078e002a */
[----:B------:R-:W-:-:S07]  /*5c30*/  IMAD.MOV.U32 R13, RZ, RZ, R0 ;  /* 0x000000ffff0d7224 */ /* 0x000fce00078e0000 */
.L_x_74:
[----:B-1----:R-:W1:Y:S01]  /*5c40*/  LDC.64 R8, c[0x0][0x380] ;  /* 0x0000e000ff087b82 */ /* 0x002e620000000a00 */
[----:B------:R-:W-:Y:S01]  /*5c50*/  VIADD R17, R10, 0xffffffff ;  /* 0xffffffff0a117836 */ /* 0x000fe20000000000 */
[----:B------:R-:W-:Y:S03]  /*5c60*/  BSSY B2, `(.L_x_71) ;  /* 0x0000008000027945 */ /* 0x000fe60003800000 */
[----:B------:R-:W-:-:S04]  /*5c70*/  IMAD R11, R17, 0x100, R3 ;  /* 0x00000100110b7824 */ /* 0x000fc800078e0203 */
[----:B-1----:R-:W-:-:S07]  /*5c80*/  IMAD.WIDE R8, R11, 0x4, R8 ;  /* 0x000000040b087825 */ /* 0x002fce00078e0208 */
.L_x_72:
[----:B------:R-:W-:Y:S05]  /*5c90*/  YIELD ;  /* 0x0000000000007946 */ /* 0x000fea0003800000 */
[----:B------:R1:W-:Y:S06]  /*5ca0*/  MEMBAR.SC.CTA ;  /* 0x0000000000007992 */ /* 0x0003ec0000000000 */
[----:B-1----:R-:W2:Y:S02]  /*5cb0*/  LDG.E.STRONG.SYS R11, desc[UR6][R8.64] ;  /* 0x00000006080b7981 */ /* 0x002ea4000c1f5900 */
[----:B--2---:R-:W-:-:S13]  /*5cc0*/  ISETP.NE.AND P0, PT, R11, RZ, PT ;  /* 0x000000ff0b00720c */ /* 0x004fda0003f05270 */
[----:B------:R-:W-:Y:S05]  /*5cd0*/  @!P0 BRA `(.L_x_72) ;  /* 0xfffffffc00ec8947 */ /* 0x000fea000383ffff */
[----:B------:R-:W-:Y:S05]  /*5ce0*/  BSYNC B2 ;  /* 0x0000000000027941 */ /* 0x000fea0003800000 */
.L_x_71:
[----:B------:R-:W-:Y:S01]  /*5cf0*/  BSSY.RECONVERGENT B2, `(.L_x_73) ;  /* 0x0000006000027945 */ /* 0x000fe20003800200 */
[C---:B------:R-:W-:Y:S02]  /*5d00*/  ISETP.GT.AND P0, PT, R11.reuse, -0x1, PT ;  /* 0xffffffff0b00780c */ /* 0x040fe40003f04270 */
[----:B------:R-:W-:Y:S01]  /*5d10*/  LOP3.LUT R8, R11, 0x3fffffff, RZ, 0xc0, !PT ;  /* 0x3fffffff0b087812 */ /* 0x000fe200078ec0ff */
[----:B------:R-:W-:Y:S05]  /*5d20*/  WARPSYNC.EXCLUSIVE R6 ;  /* 0x0000000006007348 */ /* 0x000fea0003a00000 */
[----:B------:R-:W-:-:S05]  /*5d30*/  IMAD.IADD R13, R8, 0x1, R13 ;  /* 0x00000001080d7824 */ /* 0x000fca00078e020d */
[----:B------:R-:W-:-:S07]  /*5d40*/  VOTE.ANY R6, PT, P0 ;  /* 0x0000000000067806 */ /* 0x000fce00000e0100 */
[----:B------:R-:W-:Y:S05]  /*5d50*/  BSYNC.RECONVERGENT B2 ;  /* 0x0000000000027941 */ /* 0x000fea0003800200 */
.L_x_73:
[----:B------:R-:W-:Y:S01]  /*5d60*/  ISETP.GT.U32.AND P1, PT, R10, 0x1, PT ;  /* 0x000000010a00780c */ /* 0x000fe20003f24070 */
[----:B------:R-:W-:-:S12]  /*5d70*/  IMAD.MOV.U32 R10, RZ, RZ, R17 ;  /* 0x000000ffff0a7224 */ /* 0x000fd800078e0011 */
[----:B------:R-:W-:Y:S05]  /*5d80*/  @P0 BRA P1, `(.L_x_74) ;  /* 0xfffffffc00ac0947 */ /* 0x000fea000083ffff */
[----:B------:R-:W-:Y:S05]  /*5d90*/  BSYNC B0 ;  /* 0x0000000000007941 */ /* 0x000fea0003800000 */
.L_x_70:
[----:B------:R2:W3:Y:S02]  /*5da0*/  LDS.64 R8, [R19+0x6600] ;  /* 0x0066000013087984 */ /* 0x0004e40000000a00 */
.L_x_69:
[----:B------:R-:W4:Y:S01]  /*5db0*/  LDC.64 R10, c[0x0][0x380] ;  /* 0x0000e000ff0a7b82 */ /* 0x000f220000000a00 */
[C---:B------:R-:W-:Y:S01]  /*5dc0*/  IMAD.IADD R17, R13.reuse, 0x1, -R0 ;  /* 0x000000010d117824 */ /* 0x040fe200078e0a00 */
[----:B------:R-:W-:Y:S01]  /*5dd0*/  LOP3.LUT R13, R13, 0x80000000, RZ, 0xfc, !PT ;  /* 0x800000000d0d7812 */ /* 0x000fe200078efcff */
[----:B------:R-:W-:-:S03]  /*5de0*/  IMAD R21, R42, 0x100, R3 ;  /* 0x000001002a157824 */ /* 0x000fc600078e0203 */
[----:B-1-3--:R-:W-:-:S04]  /*5df0*/  IADD3 R8, P0, PT, R17, R8, RZ ;  /* 0x0000000811087210 */ /* 0x00afc80007f1e0ff */
[----:B------:R-:W-:-:S05]  /*5e00*/  LEA.HI.X.SX32 R9, R17, R9, 0x1, P0 ;  /* 0x0000000911097211 */ /* 0x000fca00000f0eff */
[----:B------:R1:W-:Y:S01]  /*5e10*/  STS.64 [R19+0x6600], R8 ;  /* 0x0066000813007388 */ /* 0x0003e20000000a00 */
[----:B----4-:R-:W-:-:S05]  /*5e20*/  IMAD.WIDE R10, R21, 0x4, R10 ;  /* 0x00000004150a7825 */ /* 0x010fca00078e020a */
[----:B------:R1:W-:Y:S02]  /*5e30*/  STG.E.STRONG.SYS desc[UR6][R10.64], R13 ;  /* 0x0000000d0a007986 */ /* 0x0003e4000c115906 */
.L_x_68:
[----:B------:R-:W-:Y:S05]  /*5e40*/  BSYNC B1 ;  /* 0x0000000000017941 */ /* 0x000fea0003800000 */
.L_x_67:
[----:B------:R-:W3:Y:S01]  /*5e50*/  LDC R23, c[0x0][0x3c0] ;  /* 0x0000f000ff177b82 */ /* 0x000ee20000000800 */
[----:B--2---:R-:W-:-:S07]  /*5e60*/  VIADD R6, R54, 0x1980 ;  /* 0x0000198036067836 */ /* 0x004fce0000000000 */
[----:B-1----:R-:W1:Y:S01]  /*5e70*/  LDC.64 R10, c[0x0][0x390] ;  /* 0x0000e400ff0a7b82 */ /* 0x002e620000000a00 */
[----:B---3--:R-:W-:Y:S02]  /*5e80*/  ISETP.GE.AND P0, PT, R6, R23, PT ;  /* 0x000000170600720c */ /* 0x008fe40003f06270 */
[----:B-1----:R-:W-:-:S04]  /*5e90*/  ISETP.EQ.U32.AND P1, PT, R10, RZ, PT ;  /* 0x000000ff0a00720c */ /* 0x002fc80003f22070 */
[----:B------:R-:W-:-:S04]  /*5ea0*/  ISETP.EQ.OR.EX P0, PT, R11, RZ, !P0, P1 ;  /* 0x000000ff0b00720c */ /* 0x000fc80004702710 */
[----:B------:R-:W-:-:S13]  /*5eb0*/  ISETP.GT.U32.OR P0, PT, R3, 0xff, P0 ;  /* 0x000000ff0300780c */ /* 0x000fda0000704470 */
[----:B------:R-:W-:Y:S05]  /*5ec0*/  @P0 BRA `(.L_x_75) ;  /* 0x0000000000200947 */ /* 0x000fea0003800000 */
[----:B------:R-:W1:Y:S01]  /*5ed0*/  LDS.64 R8, [R19+0x6600] ;  /* 0x0066000013087984 */ /* 0x000e620000000a00 */
[C---:B------:R-:W-:Y:S02]  /*5ee0*/  LEA R10, P2, R3.reuse, R10, 0x3 ;  /* 0x0000000a030a7211 */ /* 0x040fe400078418ff */
[--C-:B------:R-:W-:Y:S02]  /*5ef0*/  SHF.R.S32.HI R13, RZ, 0x1f, R0.reuse ;  /* 0x0000001fff0d7819 */ /* 0x100fe40000011400 */
[----:B------:R-:W-:Y:S02]  /*5f00*/  LEA.HI.X R11, R3, R11, RZ, 0x3, P2 ;  /* 0x0000000b030b7211 */ /* 0x000fe400010f1cff */
[----:B-1----:R-:W-:Y:S02]  /*5f10*/  IADD3 R8, P0, P1, R8, R15, R0 ;  /* 0x0000000f08087210 */ /* 0x002fe4000791e000 */
[----:B------:R-:W-:-:S04]  /*5f20*/  SHF.R.S32.HI R15, RZ, 0x1f, R15 ;  /* 0x0000001fff0f7819 */ /* 0x000fc8000001140f */
[----:B------:R-:W-:-:S05]  /*5f30*/  IADD3.X R9, PT, PT, R9, R15, R13, P0, P1 ;  /* 0x0000000f09097210 */ /* 0x000fca00007e240d */
[----:B------:R1:W-:Y:S02]  /*5f40*/  STG.E.64 desc[UR6][R10.64], R8 ;  /* 0x000000080a007986 */ /* 0x0003e4000c101b06 */
.L_x_75:
[----:B------:R-:W-:Y:S01]  /*5f50*/  ISETP.GT.AND P0, PT, R6, R23, PT ;  /* 0x000000170600720c */ /* 0x000fe20003f04270 */
[----:B------:R-:W-:Y:S05]  /*5f60*/  WARPSYNC.ALL ;  /* 0x0000000000007948 */ /* 0x000fea0003800000 */
[----:B------:R-:W-:Y:S01]  /*5f70*/  BAR.SYNC.DEFER_BLOCKING 0x0 ;  /* 0x0000000000007b1d */ /* 0x000fe20000010000 */
[----:B------:R-:W-:-:S06]  /*5f80*/  IMAD R22, R3, 0x4, R7 ;  /* 0x0000000403167824 */ /* 0x000fcc00078e0207 */
[----:B------:R-:W-:Y:S05]  /*5f90*/  @P0 BRA `(.L_x_76) ;  /* 0x0000000c003c0947 */ /* 0x000fea0003800000 */
[----:B------:R-:W2:Y:S01]  /*5fa0*/  LDS R0, [R22] ;  /* 0x0000000016007984 */ /* 0x000ea20000000800 */
[----:B------:R-:W2:Y:S01]  /*5fb0*/  LDCU UR5, c[0x0][0x3c4] ;  /* 0x00007880ff0577ac */ /* 0x000ea20008000800 */
[----:B------:R-:W3:Y:S01]  /*5fc0*/  LDCU.64 UR8, c[0x0][0x3a0] ;  /* 0x00007400ff0877ac */ /* 0x000ee20008000a00 */
[----:B--2---:R-:W-:Y:S02]  /*5fd0*/  SHF.R.U32.HI R6, RZ, UR5, R0 ;  /* 0x00000005ff067c19 */ /* 0x004fe40008011600 */
[----:B------:R-:W-:Y:S02]  /*5fe0*/  LOP3.LUT R15, R0, 0x80000000, RZ, 0x3c, !PT ;  /* 0x80000000000f7812 */ /* 0x000fe400078e3cff */
[----:B------:R-:W-:-:S05]  /*5ff0*/  LOP3.LUT R6, R6, UR4, RZ, 0x30, !PT ;  /* 0x0000000406067c12 */ /* 0x000fca000f8e30ff */
[----:B-1----:R-:W-:-:S06]  /*6000*/  IMAD R8, R6, 0x8, R7 ;  /* 0x0000000806087824 */ /* 0x002fcc00078e0207 */
[----:B------:R-:W1:Y:S02]  /*6010*/  LDS.64 R8, [R8+0x6600] ;  /* 0x0066000008087984 */ /* 0x000e640000000a00 */
[----:B-1----:R-:W-:-:S05]  /*6020*/  IADD3 R6, P1, PT, R8, R3, RZ ;  /* 0x0000000308067210 */ /* 0x002fca0007f3e0ff */
[----:B------:R-:W-:Y:S01]  /*6030*/  IMAD.X R9, RZ, RZ, R9, P1 ;  /* 0x000000ffff097224 */ /* 0x000fe200008e0609 */
[----:B---3--:R-:W-:-:S04]  /*6040*/  LEA R10, P1, R6, UR8, 0x2 ;  /* 0x00000008060a7c11 */ /* 0x008fc8000f8210ff */
[----:B------:R-:W-:-:S05]  /*6050*/  LEA.HI.X R11, R6, UR9, R9, 0x2, P1 ;  /* 0x00000009060b7c11 */ /* 0x000fca00088f1409 */
[----:B------:R-:W-:Y:S01]  /*6060*/  STG.E desc[UR6][R10.64], R15 ;  /* 0x0000000f0a007986 */ /* 0x000fe2000c101906 */
[----:B------:R-:W-:-:S03]  /*6070*/  NOP ;  /* 0x0000000000007918 */ /* 0x000fc60000000000 */
[----:B------:R-:W1:Y:S02]  /*6080*/  LDS R0, [R22+0x600] ;  /* 0x0006000016007984 */ /* 0x000e640000000800 */
[----:B-1----:R-:W-:Y:S02]  /*6090*/  SHF.R.U32.HI R6, RZ, UR5, R0 ;  /* 0x00000005ff067c19 */ /* 0x002fe40008011600 */
[----:B------:R-:W-:Y:S02]  /*60a0*/  LOP3.LUT R15, R0, 0x80000000, RZ, 0x3c, !PT ;  /* 0x80000000000f7812 */ /* 0x000fe400078e3cff */
[----:B------:R-:W-:-:S05]  /*60b0*/  LOP3.LUT R6, R6, UR4, RZ, 0x30, !PT ;  /* 0x0000000406067c12 */ /* 0x000fca000f8e30ff */
[----:B------:R-:W-:-:S06]  /*60c0*/  IMAD R8, R6, 0x8, R7 ;  /* 0x0000000806087824 */ /* 0x000fcc00078e0207 */
[----:B------:R-:W1:Y:S02]  /*60d0*/  LDS.64 R8, [R8+0x6600] ;  /* 0x0066000008087984 */ /* 0x000e640000000a00 */
[----:B-1----:R-:W-:-:S05]  /*60e0*/  IADD3 R6, P1, PT, R8, R3, RZ ;  /* 0x0000000308067210 */ /* 0x002fca0007f3e0ff */
[----:B------:R-:W-:Y:S01]  /*60f0*/  IMAD.X R9, RZ, RZ, R9, P1 ;  /* 0x000000ffff097224 */ /* 0x000fe200008e0609 */
[----:B------:R-:W-:-:S04]  /*6100*/  LEA R12, P1, R6, UR8, 0x2 ;  /* 0x00000008060c7c11 */ /* 0x000fc8000f8210ff */
        /* <DEDUP_REMOVED lines=163> */
[----:B------:R-:W-:-:S05]  /*6b40*/  IMAD R12, R6, 0x8, R7 ;  /* 0x00000008060c7824 */ /* 0x000fca00078e0207 */
        /* <DEDUP_REMOVED lines=17> */
[----:B------:R1:W-:Y:S01]  /*6c60*/  STG.E desc[UR6][R6.64+0x6000], R9 ;  /* 0x0060000906007986 */ /* 0x0003e2000c101906 */
[----:B------:R-:W-:Y:S01]  /*6c70*/  NOP ;  /* 0x0000000000007918 */ /* 0x000fe20000000000 */
[----:B------:R-:W-:Y:S05]  /*6c80*/  BRA `(.L_x_77) ;  /* 0x00000014000c7947 */ /* 0x000fea0003800000 */
.L_x_76:
[----:B-1----:R-:W-:Y:S01]  /*6c90*/  IMAD R9, R42, -0x1980, R23 ;  /* 0xffffe6802a097824 */ /* 0x002fe200078e0217 */
[----:B------:R-:W-:Y:S01]  /*6ca0*/  BSSY.RECONVERGENT B0, `(.L_x_78) ;  /* 0x000001b000007945 */ /* 0x000fe20003800200 */
[C---:B------:R-:W-:Y:S02]  /*6cb0*/  VIADD R0, R3.reuse, 0x180 ;  /* 0x0000018003007836 */ /* 0x040fe40000000000 */
[C---:B------:R-:W-:Y:S01]  /*6cc0*/  VIADD R6, R3.reuse, 0x300 ;  /* 0x0000030003067836 */ /* 0x040fe20000000000 */
[CC--:B------:R-:W-:Y:S01]  /*6cd0*/  ISETP.GE.AND P1, PT, R3.reuse, R9.reuse, PT ;  /* 0x000000090300720c */ /* 0x0c0fe20003f26270 */
[C---:B------:R-:W-:Y:S01]  /*6ce0*/  VIADD R8, R3.reuse, 0x480 ;  /* 0x0000048003087836 */ /* 0x040fe20000000000 */
[-C--:B------:R-:W-:Y:S01]  /*6cf0*/  ISETP.GE.AND P2, PT, R0, R9.reuse, PT ;  /* 0x000000090000720c */ /* 0x080fe20003f46270 */
[C---:B------:R-:W-:Y:S01]  /*6d00*/  VIADD R0, R3.reuse, 0x600 ;  /* 0x0000060003007836 */ /* 0x040fe20000000000 */
[-C--:B------:R-:W-:Y:S01]  /*6d10*/  ISETP.GE.AND P3, PT, R6, R9.reuse, PT ;  /* 0x000000090600720c */ /* 0x080fe20003f66270 */
[C---:B------:R-:W-:Y:S01]  /*6d20*/  VIADD R6, R3.reuse, 0x780 ;  /* 0x0000078003067836 */ /* 0x040fe20000000000 */
[-C--:B------:R-:W-:Y:S01]  /*6d30*/  ISETP.GE.AND P4, PT, R8, R9.reuse, PT ;  /* 0x000000090800720c */ /* 0x080fe20003f86270 */
[----:B------:R-:W-:Y:S01]  /*6d40*/  VIADD R8, R3, 0x900 ;  /* 0x0000090003087836 */ /* 0x000fe20000000000 */
[----:B------:R-:W-:-:S02]  /*6d50*/  ISETP.GE.AND P5, PT, R0, R9, PT ;  /* 0x000000090000720c */ /* 0x000fc40003fa6270 */
[----:B------:R-:W-:-:S03]  /*6d60*/  ISETP.GE.AND P6, PT, R6, R9, PT ;  /* 0x000000090600720c */ /* 0x000fc60003fc6270 */
[----:B------:R-:W-:Y:S10]  /*6d70*/  @P1 BRA `(.L_x_79) ;  /* 0x0000000000341947 */ /* 0x000ff40003800000 */
[----:B------:R-:W1:Y:S01]  /*6d80*/  LDS R0, [R22] ;  /* 0x0000000016007984 */ /* 0x000e620000000800 */
[----:B------:R-:W1:Y:S01]  /*6d90*/  LDCU UR5, c[0x0][0x3c4] ;  /* 0x00007880ff0577ac */ /* 0x000e620008000800 */
[----:B------:R-:W2:Y:S01]  /*6da0*/  LDCU.64 UR8, c[0x0][0x3a0] ;  /* 0x00007400ff0877ac */ /* 0x000ea20008000a00 */
[----:B-1----:R-:W-:Y:S02]  /*6db0*/  SHF.R.U32.HI R6, RZ, UR5, R0 ;  /* 0x00000005ff067c19 */ /* 0x002fe40008011600 */
[----:B------:R-:W-:Y:S02]  /*6dc0*/  LOP3.LUT R13, R0, 0x80000000, RZ, 0x3c, !PT ;  /* 0x80000000000d7812 */ /* 0x000fe400078e3cff */
[----:B------:R-:W-:-:S05]  /*6dd0*/  LOP3.LUT R6, R6, UR4, RZ, 0x30, !PT ;  /* 0x0000000406067c12 */ /* 0x000fca000f8e30ff */
[----:B------:R-:W-:-:S05]  /*6de0*/  IMAD R6, R6, 0x8, R7 ;  /* 0x0000000806067824 */ /* 0x000fca00078e0207 */
[----:B------:R-:W1:Y:S02]  /*6df0*/  LDS.64 R10, [R6+0x6600] ;  /* 0x00660000060a7984 */ /* 0x000e640000000a00 */
[----:B-1----:R-:W-:-:S05]  /*6e00*/  IADD3 R12, P1, PT, R10, R3, RZ ;  /* 0x000000030a0c7210 */ /* 0x002fca0007f3e0ff */
[----:B------:R-:W-:Y:S01]  /*6e10*/  IMAD.X R11, RZ, RZ, R11, P1 ;  /* 0x000000ffff0b7224 */ /* 0x000fe200008e060b */
[----:B--2---:R-:W-:-:S04]  /*6e20*/  LEA R10, P1, R12, UR8, 0x2 ;  /* 0x000000080c0a7c11 */ /* 0x004fc8000f8210ff */
[----:B------:R-:W-:-:S05]  /*6e30*/  LEA.HI.X R11, R12, UR9, R11, 0x2, P1 ;  /* 0x000000090c0b7c11 */ /* 0x000fca00088f140b */
[----:B------:R1:W-:Y:S04]  /*6e40*/  STG.E desc[UR6][R10.64], R13 ;  /* 0x0000000d0a007986 */ /* 0x0003e8000c101906 */
.L_x_79:
[----:B------:R-:W-:Y:S05]  /*6e50*/  BSYNC.RECONVERGENT B0 ;  /* 0x0000000000007941 */ /* 0x000fea0003800200 */
.L_x_78:
[----:B------:R-:W-:Y:S01]  /*6e60*/  NOP ;  /* 0x0000000000007918 */ /* 0x000fe20000000000 */
[----:B------:R-:W-:Y:S01]  /*6e70*/  BSSY.RECONVERGENT B0, `(.L_x_80) ;  /* 0x0000011000007945 */ /* 0x000fe20003800200 */
[----:B------:R-:W-:Y:S01]  /*6e80*/  ISETP.GE.AND P1, PT, R8, R9, PT ;  /* 0x000000090800720c */ /* 0x000fe20003f26270 */
[----:B------:R-:W-:Y:S02]  /*6e90*/  VIADD R8, R3, 0xa80 ;  /* 0x00000a8003087836 */ /* 0x000fe40000000000 */
[----:B------:R-:W-:Y:S10]  /*6ea0*/  @P2 BRA `(.L_x_81) ;  /* 0x0000000000342947 */ /* 0x000ff40003800000 */
[----:B------:R-:W2:Y:S01]  /*6eb0*/  LDS R0, [R22+0x600] ;  /* 0x0006000016007984 */ /* 0x000ea20000000800 */
[----:B------:R-:W2:Y:S01]  /*6ec0*/  LDCU UR5, c[0x0][0x3c4] ;  /* 0x00007880ff0577ac */ /* 0x000ea20008000800 */
[----:B------:R-:W3:Y:S01]  /*6ed0*/  LDCU.64 UR8, c[0x0][0x3a0] ;  /* 0x00007400ff0877ac */ /* 0x000ee20008000a00 */
[----:B--2---:R-:W-:Y:S02]  /*6ee0*/  SHF.R.U32.HI R6, RZ, UR5, R0 ;  /* 0x00000005ff067c19 */ /* 0x004fe40008011600 */
[----:B-1----:R-:W-:Y:S02]  /*6ef0*/  LOP3.LUT R13, R0, 0x80000000, RZ, 0x3c, !PT ;  /* 0x80000000000d7812 */ /* 0x002fe400078e3cff */
[----:B------:R-:W-:-:S05]  /*6f00*/  LOP3.LUT R6, R6, UR4, RZ, 0x30, !PT ;  /* 0x0000000406067c12 */ /* 0x000fca000f8e30ff */
[----:B------:R-:W-:-:S05]  /*6f10*/  IMAD R6, R6, 0x8, R7 ;  /* 0x0000000806067824 */ /* 0x000fca00078e0207 */
[----:B------:R-:W1:Y:S02]  /*6f20*/  LDS.64 R10, [R6+0x6600] ;  /* 0x00660000060a7984 */ /* 0x000e640000000a00 */
[----:B-1----:R-:W-:-:S05]  /*6f30*/  IADD3 R12, P2, PT, R10, R3, RZ ;  /* 0x000000030a0c7210 */ /* 0x002fca0007f5e0ff */
[----:B------:R-:W-:Y:S01]  /*6f40*/  IMAD.X R11, RZ, RZ, R11, P2 ;  /* 0x000000ffff0b7224 */ /* 0x000fe200010e060b */
[----:B---3--:R-:W-:-:S04]  /*6f50*/  LEA R10, P2, R12, UR8, 0x2 ;  /* 0x000000080c0a7c11 */ /* 0x008fc8000f8410ff */
[----:B------:R-:W-:-:S05]  /*6f60*/  LEA.HI.X R11, R12, UR9, R11, 0x2, P2 ;  /* 0x000000090c0b7c11 */ /* 0x000fca00090f140b */
[----:B------:R2:W-:Y:S04]  /*6f70*/  STG.E desc[UR6][R10.64+0x600], R13 ;  /* 0x0006000d0a007986 */ /* 0x0005e8000c101906 */
.L_x_81:
[----:B------:R-:W-:Y:S05]  /*6f80*/  BSYNC.RECONVERGENT B0 ;  /* 0x0000000000007941 */ /* 0x000fea0003800200 */
.L_x_80:
[----:B------:R-:W-:Y:S01]  /*6f90*/  NOP ;  /* 0x0000000000007918 */ /* 0x000fe20000000000 */
[----:B------:R-:W-:Y:S01]  /*6fa0*/  BSSY.RECONVERGENT B0, `(.L_x_82) ;  /* 0x0000011000007945 */ /* 0x000fe20003800200 */
[----:B------:R-:W-:Y:S02]  /*6fb0*/  ISETP.GE.AND P2, PT, R8, R9, PT ;  /* 0x000000090800720c */ /* 0x000fe40003f46270 */
[----:B------:R-:W-:Y:S01]  /*6fc0*/  LOP3.LUT R8, R3, 0xc00, RZ, 0xfc, !PT ;  /* 0x00000c0003087812 */ /* 0x000fe200078efcff */
[----:B------:R-:W-:Y:S10]  /*6fd0*/  @P3 BRA `(.L_x_83) ;  /* 0x0000000000343947 */ /* 0x000ff40003800000 */
[----:B------:R-:W3:Y:S01]  /*6fe0*/  LDS R0, [R22+0xc00] ;  /* 0x000c000016007984 */ /* 0x000ee20000000800 */
[----:B------:R-:W3:Y:S01]  /*6ff0*/  LDCU UR5, c[0x0][0x3c4] ;  /* 0x00007880ff0577ac */ /* 0x000ee20008000800 */
[----:B------:R-:W4:Y:S01]  /*7000*/  LDCU.64 UR8, c[0x0][0x3a0] ;  /* 0x00007400ff0877ac */ /* 0x000f220008000a00 */
[----:B---3--:R-:W-:Y:S02]  /*7010*/  SHF.R.U32.HI R6, RZ, UR5, R0 ;  /* 0x00000005ff067c19 */ /* 0x008fe40008011600 */
[----:B-12---:R-:W-:Y:S02]  /*7020*/  LOP3.LUT R13, R0, 0x80000000, RZ, 0x3c, !PT ;  /* 0x80000000000d7812 */ /* 0x006fe400078e3cff */
[----:B------:R-:W-:-:S05]  /*7030*/  LOP3.LUT R6, R6, UR4, RZ, 0x30, !PT ;  /* 0x0000000406067c12 */ /* 0x000fca000f8e30ff */
[----:B------:R-:W-:-:S05]  /*7040*/  IMAD R6, R6, 0x8, R7 ;  /* 0x0000000806067824 */ /* 0x000fca00078e0207 */
[----:B------:R-:W1:Y:S02]  /*7050*/  LDS.64 R10, [R6+0x6600] ;  /* 0x00660000060a7984 */ /* 0x000e640000000a00 */
[----:B-1----:R-:W-:-:S05]  /*7060*/  IADD3 R12, P3, PT, R10, R3, RZ ;  /* 0x000000030a0c7210 */ /* 0x002fca0007f7e0ff */
[----:B------:R-:W-:Y:S01]  /*7070*/  IMAD.X R11, RZ, RZ, R11, P3 ;  /* 0x000000ffff0b7224 */ /* 0x000fe200018e060b */
[----:B----4-:R-:W-:-:S04]  /*7080*/  LEA R10, P3, R12, UR8, 0x2 ;  /* 0x000000080c0a7c11 */ /* 0x010fc8000f8610ff */
[----:B------:R-:W-:-:S05]  /*7090*/  LEA.HI.X R11, R12, UR9, R11, 0x2, P3 ;  /* 0x000000090c0b7c11 */ /* 0x000fca00098f140b */
[----:B------:R3:W-:Y:S04]  /*70a0*/  STG.E desc[UR6][R10.64+0xc00], R13 ;  /* 0x000c000d0a007986 */ /* 0x0007e8000c101906 */
.L_x_83:
[----:B------:R-:W-:Y:S05]  /*70b0*/  BSYNC.RECONVERGENT B0 ;  /* 0x0000000000007941 */ /* 0x000fea0003800200 */
.L_x_82:
[----:B------:R-:W-:Y:S01]  /*70c0*/  NOP ;  /* 0x0000000000007918 */ /* 0x000fe20000000000 */
[----:B------:R-:W-:Y:S01]  /*70d0*/  BSSY.RECONVERGENT B0, `(.L_x_84) ;  /* 0x0000011000007945 */ /* 0x000fe20003800200 */
[----:B------:R-:W-:Y:S01]  /*70e0*/  ISETP.GE.AND P3, PT, R8, R9, PT ;  /* 0x000000090800720c */ /* 0x000fe20003f66270 */
[----:B------:R-:W-:Y:S02]  /*70f0*/  VIADD R8, R3, 0xd80 ;  /* 0x00000d8003087836 */ /* 0x000fe40000000000 */
[----:B------:R-:W-:Y:S10]  /*7100*/  @P4 BRA `(.L_x_85) ;  /* 0x0000000000344947 */ /* 0x000ff40003800000 */
[----:B------:R-:W4:Y:S01]  /*7110*/  LDS R0, [R22+0x1200] ;  /* 0x0012000016007984 */ /* 0x000f220000000800 */
[----:B------:R-:W4:Y:S01]  /*7120*/  LDCU UR5, c[0x0][0x3c4] ;  /* 0x00007880ff0577ac */ /* 0x000f220008000800 */
[----:B------:R-:W5:Y:S01]  /*7130*/  LDCU.64 UR8, c[0x0][0x3a0] ;  /* 0x00007400ff0877ac */ /* 0x000f620008000a00 */
[----:B----4-:R-:W-:Y:S02]  /*7140*/  SHF.R.U32.HI R6, RZ, UR5, R0 ;  /* 0x00000005ff067c19 */ /* 0x010fe40008011600 */
[----:B-123--:R-:W-:Y:S02]  /*7150*/  LOP3.LUT R13, R0, 0x80000000, RZ, 0x3c, !PT ;  /* 0x80000000000d7812 */ /* 0x00efe400078e3cff */
[----:B------:R-:W-:-:S05]  /*7160*/  LOP3.LUT R6, R6, UR4, RZ, 0x30, !PT ;  /* 0x0000000406067c12 */ /* 0x000fca000f8e30ff */
[----:B------:R-:W-:-:S05]  /*7170*/  IMAD R6, R6, 0x8, R7 ;  /* 0x0000000806067824 */ /* 0x000fca00078e0207 */
[----:B------:R-:W1:Y:S02]  /*7180*/  LDS.64 R10, [R6+0x6600] ;  /* 0x00660000060a7984 */ /* 0x000e640000000a00 */
[----:B-1----:R-:W-:-:S05]  /*7190*/  IADD3 R12, P4, PT, R10, R3, RZ ;  /* 0x000000030a0c7210 */ /* 0x002fca0007f9e0ff */
[----:B------:R-:W-:Y:S01]  /*71a0*/  IMAD.X R11, RZ, RZ, R11, P4 ;  /* 0x000000ffff0b7224 */ /* 0x000fe200020e060b */
[----:B-----5:R-:W-:-:S04]  /*71b0*/  LEA R10, P4, R12, UR8, 0x2 ;  /* 0x000000080c0a7c11 */ /* 0x020fc8000f8810ff */
[----:B------:R-:W-:-:S05]  /*71c0*/  LEA.HI.X R11, R12, UR9, R11, 0x2, P4 ;  /* 0x000000090c0b7c11 */ /* 0x000fca000a0f140b */
[----:B------:R4:W-:Y:S04]  /*71d0*/  STG.E desc[UR6][R10.64+0x1200], R13 ;  /* 0x0012000d0a007986 */ /* 0x0009e8000c101906 */
.L_x_85:
[----:B------:R-:W-:Y:S05]  /*71e0*/  BSYNC.RECONVERGENT B0 ;  /* 0x0000000000007941 */ /* 0x000fea0003800200 */
.L_x_84:
[----:B------:R-:W-:Y:S01]  /*71f0*/  NOP ;  /* 0x0000000000007918 */ /* 0x000fe20000000000 */
[----:B------:R-:W-:Y:S01]  /*7200*/  BSSY.RECONVERGENT B0, `(.L_x_86) ;  /* 0x0000011000007945 */ /* 0x000fe20003800200 */
[----:B------:R-:W-:Y:S01]  /*7210*/  ISETP.GE.AND P4, PT, R8, R9, PT ;  /* 0x000000090800720c */ /* 0x000fe20003f86270 */
[----:B------:R-:W-:Y:S02]  /*7220*/  VIADD R8, R3, 0xf00 ;  /* 0x00000f0003087836 */ /* 0x000fe40000000000 */
[----:B------:R-:W-:Y:S10]  /*7230*/  @P5 BRA `(.L_x_87) ;  /* 0x0000000000345947 */ /* 0x000ff40003800000 */
[----:B------:R-:W5:Y:S01]  /*7240*/  LDS R0, [R22+0x1800] ;  /* 0x0018000016007984 */ /* 0x000f620000000800 */
[----:B------:R-:W5:Y:S01]  /*7250*/  LDCU UR5, c[0x0][0x3c4] ;  /* 0x00007880ff0577ac */ /* 0x000f620008000800 */
[----:B------:R-:W0:Y:S01]  /*7260*/  LDCU.64 UR8, c[0x0][0x3a0] ;  /* 0x00007400ff0877ac */ /* 0x000e220008000a00 */
[----:B-----5:R-:W-:Y:S02]  /*7270*/  SHF.R.U32.HI R6, RZ, UR5, R0 ;  /* 0x00000005ff067c19 */ /* 0x020fe40008011600 */
[----:B-1234-:R-:W-:Y:S02]  /*7280*/  LOP3.LUT R13, R0, 0x80000000, RZ, 0x3c, !PT ;  /* 0x80000000000d7812 */ /* 0x01efe400078e3cff */
[----:B------:R-:W-:-:S05]  /*7290*/  LOP3.LUT R6, R6, UR4, RZ, 0x30, !PT ;  /* 0x0000000406067c12 */ /* 0x000fca000f8e30ff */
[----:B------:R-:W-:-:S05]  /*72a0*/  IMAD R6, R6, 0x8, R7 ;  /* 0x0000000806067824 */ /* 0x000fca00078e0207 */
[----:B------:R-:W1:Y:S02]  /*72b0*/  LDS.64 R10, [R6+0x6600] ;  /* 0x00660000060a7984 */ /* 0x000e640000000a00 */
[----:B-1----:R-:W-:-:S05]  /*72c0*/  IADD3 R12, P5, PT, R10, R3, RZ ;  /* 0x000000030a0c7210 */ /* 0x002fca0007fbe0ff */
[----:B------:R-:W-:Y:S01]  /*72d0*/  IMAD.X R11, RZ, RZ, R11, P5 ;  /* 0x000000ffff0b7224 */ /* 0x000fe200028e060b */
[----:B0-----:R-:W-:-:S04]  /*72e0*/  LEA R10, P5, R12, UR8, 0x2 ;  /* 0x000000080c0a7c11 */ /* 0x001fc8000f8a10ff */
[----:B------:R-:W-:-:S05]  /*72f0*/  LEA.HI.X R11, R12, UR9, R11, 0x2, P5 ;  /* 0x000000090c0b7c11 */ /* 0x000fca000a8f140b */
[----:B------:R0:W-:Y:S04]  /*7300*/  STG.E desc[UR6][R10.64+0x1800], R13 ;  /* 0x0018000d0a007986 */ /* 0x0001e8000c101906 */
.L_x_87:
[----:B------:R-:W-:Y:S05]  /*7310*/  BSYNC.RECONVERGENT B0 ;  /* 0x0000000000007941 */ /* 0x000fea0003800200 */
.L_x_86:
        /* <DEDUP_REMOVED lines=9> */
[----:B01234-:R-:W-:Y:S02]  /*73b0*/  LOP3.LUT R13, R0, 0x80000000, RZ, 0x3c, !PT ;  /* 0x80000000000d7812 */ /* 0x01ffe400078e3cff */
[----:B------:R-:W-:-:S05]  /*73c0*/  LOP3.LUT R6, R6, UR4, RZ, 0x30, !PT ;  /* 0x0000000406067c12 */ /* 0x000fca000f8e30ff */
[----:B------:R-:W-:-:S05]  /*73d0*/  IMAD R6, R6, 0x8, R7 ;  /* 0x0000000806067824 */ /* 0x000fca00078e0207 */
[----:B------:R-:W0:Y:S02]  /*73e0*/  LDS.64 R10, [R6+0x6600] ;  /* 0x00660000060a7984 */ /* 0x000e240000000a00 */
[----:B0-----:R-:W-:-:S05]  /*73f0*/  IADD3 R12, P6, PT, R10, R3, RZ ;  /* 0x000000030a0c7210 */ /* 0x001fca0007fde0ff */
[----:B------:R-:W-:Y:S01]  /*7400*/  IMAD.X R11, RZ, RZ, R11, P6 ;  /* 0x000000ffff0b7224 */ /* 0x000fe200030e060b */
[----:B------:R-:W-:-:S04]  /*7410*/  LEA R10, P6, R12, UR8, 0x2 ;  /* 0x000000080c0a7c11 */ /* 0x000fc8000f8c10ff */
[----:B------:R-:W-:-:S05]  /*7420*/  LEA.HI.X R11, R12, UR9, R11, 0x2, P6 ;  /* 0x000000090c0b7c11 */ /* 0x000fca000b0f140b */
[----:B------:R0:W-:Y:S04]  /*7430*/  STG.E desc[UR6][R10.64+0x1e00], R13 ;  /* 0x001e000d0a007986 */ /* 0x0001e8000c101906 */
.L_x_89:
[----:B------:R-:W-:Y:S05]  /*7440*/  BSYNC.RECONVERGENT B0 ;  /* 0x0000000000007941 */ /* 0x000fea0003800200 */
.L_x_88:
        /* <DEDUP_REMOVED lines=18> */
.L_x_91:
[----:B------:R-:W-:Y:S05]  /*7570*/  BSYNC.RECONVERGENT B0 ;  /* 0x0000000000007941 */ /* 0x000fea0003800200 */
.L_x_90:
        /* <DEDUP_REMOVED lines=18> */
.L_x_93:
[----:B------:R-:W-:Y:S05]  /*76a0*/  BSYNC.RECONVERGENT B0 ;  /* 0x0000000000007941 */ /* 0x000fea0003800200 */
.L_x_92:
        /* <DEDUP_REMOVED lines=18> */
.L_x_95:
[----:B------:R-:W-:Y:S05]  /*77d0*/  BSYNC.RECONVERGENT B0 ;  /* 0x0000000000007941 */ /* 0x000fea0003800200 */
.L_x_94:
        /* <DEDUP_REMOVED lines=18> */
.L_x_97:
[----:B------:R-:W-:Y:S05]  /*7900*/  BSYNC.RECONVERGENT B0 ;  /* 0x0000000000007941 */ /* 0x000fea0003800200 */
.L_x_96:
[----:B------:R-:W-:Y:S01]  /*7910*/  NOP ;  /* 0x0000000000007918 */ /* 0x000fe20000000000 */
[----:B------:R-:W-:Y:S01]  /*7920*/  BSSY.RECONVERGENT B0, `(.L_x_98) ;  /* 0x0000011000007945 */ /* 0x000fe20003800200 */
[----:B------:R-:W-:Y:S02]  /*7930*/  ISETP.GE.AND P4, PT, R8, R9, PT ;  /* 0x000000090800720c */ /* 0x000fe40003f86270 */
[----:B------:R-:W-:Y:S01]  /*7940*/  LOP3.LUT R8, R3, 0x1800, RZ, 0xfc, !PT ;  /* 0x0000180003087812 */ /* 0x000fe200078efcff */
        /* <DEDUP_REMOVED lines=14> */
.L_x_99:
[----:B------:R-:W-:Y:S05]  /*7a30*/  BSYNC.RECONVERGENT B0 ;  /* 0x0000000000007941 */ /* 0x000fea0003800200 */
.L_x_98:
[----:B------:R-:W-:Y:S01]  /*7a40*/  NOP ;  /* 0x0000000000007918 */ /* 0x000fe20000000000 */
[----:B------:R-:W-:Y:S01]  /*7a50*/  BSSY.RECONVERGENT B0, `(.L_x_100) ;  /* 0x0000010000007945 */ /* 0x000fe20003800200 */
[----:B------:R-:W-:-:S03]  /*7a60*/  ISETP.GE.AND P5, PT, R8, R9, PT ;  /* 0x000000090800720c */ /* 0x000fc60003fa6270 */
        /* <DEDUP_REMOVED lines=14> */
.L_x_101:
[----:B------:R-:W-:Y:S05]  /*7b50*/  BSYNC.RECONVERGENT B0 ;  /* 0x0000000000007941 */ /* 0x000fea0003800200 */
.L_x_100:
[----:B------:R-:W-:Y:S01]  /*7b60*/  NOP ;  /* 0x0000000000007918 */ /* 0x000fe20000000000 */
[----:B------:R-:W-:Y:S04]  /*7b70*/  BSSY.RECONVERGENT B0, `(.L_x_102) ;  /* 0x000000f000007945 */ /* 0x000fe80003800200 */
[----:B------:R-:W-:Y:S05]  /*7b80*/  @P1 BRA `(.L_x_103) ;  /* 0x0000000000341947 */ /* 0x000fea0003800000 */
        /* <DEDUP_REMOVED lines=13> */
.L_x_103:
[----:B------:R-:W-:Y:S05]  /*7c60*/  BSYNC.RECONVERGENT B0 ;  /* 0x0000000000007941 */ /* 0x000fea0003800200 */
.L_x_102:
        /* <DEDUP_REMOVED lines=16> */
.L_x_105:
[----:B------:R-:W-:Y:S05]  /*7d70*/  BSYNC.RECONVERGENT B0 ;  /* 0x0000000000007941 */ /* 0x000fea0003800200 */
.L_x_104:
        /* <DEDUP_REMOVED lines=16> */
.L_x_107:
[----:B------:R-:W-:Y:S05]  /*7e80*/  BSYNC.RECONVERGENT B0 ;  /* 0x0000000000007941 */ /* 0x000fea0003800200 */
.L_x_106:
        /* <DEDUP_REMOVED lines=16> */
.L_x_109:
[----:B------:R-:W-:Y:S05]  /*7f90*/  BSYNC.RECONVERGENT B0 ;  /* 0x0000000000007941 */ /* 0x000fea0003800200 */
.L_x_108:
[----:B------:R-:W-:Y:S01]  /*7fa0*/  NOP ;  /* 0x0000000000007918 */ /* 0x000fe20000000000 */
[----:B------:R-:W-:Y:S04]  /*7fb0*/  BSSY.RECONVERGENT B0, `(.L_x_110) ;  /* 0x000000f000007945 */ /* 0x000fe80003800200 */
[----:B------:R-:W-:Y:S05]  /*7fc0*/  @P5 BRA `(.L_x_111) ;  /* 0x0000000000345947 */ /* 0x000fea0003800000 */
[----:B------:R-:W5:Y:S01]  /*7fd0*/  LDS R0, [R22+0x6000] ;  /* 0x0060000016007984 */ /* 0x000f620000000800 */
[----:B------:R-:W5:Y:S01]  /*7fe0*/  LDCU UR5, c[0x0][0x3c4] ;  /* 0x00007880ff0577ac */ /* 0x000f620008000800 */
[----:B------:R-:W1:Y:S01]  /*7ff0*/  LDCU.64 UR8, c[0x0][0x3a0] ;  /* 0x00007400ff0877ac */ /* 0x000e620008000a00 */
[----:B-----5:R-:W-:-:S04]  /*8000*/  SHF.R.U32.HI R6, RZ, UR5, R0 ;  /* 0x00000005ff067c19 */ /* 0x020fc80008011600 */
[----:B------:R-:W-:-:S05]  /*8010*/  LOP3.LUT R6, R6, UR4, RZ, 0x30, !PT ;  /* 0x0000000406067c12 */ /* 0x000fca000f8e30ff */
[----:B0-----:R-:W-:-:S05]  /*8020*/  IMAD R8, R6, 0x8, R7 ;  /* 0x0000000806087824 */ /* 0x001fca00078e0207 */
[----:B------:R-:W0:Y:S02]  /*8030*/  LDS.64 R6, [R8+0x6600] ;  /* 0x0066000008067984 */ /* 0x000e240000000a00 */
[----:B0-----:R-:W-:-:S05]  /*8040*/  IADD3 R9, P1, PT, R6, R3, RZ ;  /* 0x0000000306097210 */ /* 0x001fca0007f3e0ff */
[----:B-1234-:R-:W-:Y:S01]  /*8050*/  IMAD.X R10, RZ, RZ, R7, P1 ;  /* 0x000000ffff0a7224 */ /* 0x01efe200008e0607 */
[----:B------:R-:W-:-:S04]  /*8060*/  LEA R6, P1, R9, UR8, 0x2 ;  /* 0x0000000809067c11 */ /* 0x000fc8000f8210ff */
[----:B------:R-:W-:Y:S02]  /*8070*/  LEA.HI.X R7, R9, UR9, R10, 0x2, P1 ;  /* 0x0000000909077c11 */ /* 0x000fe400088f140a */
[----:B------:R-:W-:-:S05]  /*8080*/  LOP3.LUT R9, R0, 0x80000000, RZ, 0x3c, !PT ;  /* 0x8000000000097812 */ /* 0x000fca00078e3cff */
[----:B------:R0:W-:Y:S02]  /*8090*/  STG.E desc[UR6][R6.64+0x6000], R9 ;  /* 0x0060000906007986 */ /* 0x0001e4000c101906 */
.L_x_111:
[----:B------:R-:W-:Y:S05]  /*80a0*/  BSYNC.RECONVERGENT B0 ;  /* 0x0000000000007941 */ /* 0x000fea0003800200 */
.L_x_110:
[----:B------:R-:W-:Y:S01]  /*80b0*/  NOP ;  /* 0x0000000000007918 */ /* 0x000fe20000000000 */
.L_x_77:
[----:B------:R-:W5:Y:S01]  /*80c0*/  LDS R0, [R22] ;  /* 0x0000000016007984 */ /* 0x000f620000000800 */
[----:B------:R-:W5:Y:S03]  /*80d0*/  LDCU UR5, c[0x0][0x3c4] ;  /* 0x00007880ff0577ac */ /* 0x000f660008000800 */
[----:B01----:R-:W0:Y:S04]  /*80e0*/  LDS R6, [R22+0x600] ;  /* 0x0006000016067984 */ /* 0x003e280000000800 */
[----:B------:R-:W1:Y:S04]  /*80f0*/  LDS R7, [R22+0xc00] ;  /* 0x000c000016077984 */ /* 0x000e680000000800 */
[----:B------:R-:W1:Y:S04]  /*8100*/  LDS R8, [R22+0x1200] ;  /* 0x0012000016087984 */ /* 0x000e680000000800 */
[----:B------:R-:W1:Y:S04]  /*8110*/  LDS R9, [R22+0x1800] ;  /* 0x0018000016097984 */ /* 0x000e680000000800 */
[----:B--234-:R-:W2:Y:S04]  /*8120*/  LDS R10, [R22+0x1e00] ;  /* 0x001e0000160a7984 */ /* 0x01cea80000000800 */
[----:B------:R-:W3:Y:S04]  /*8130*/  LDS R11, [R22+0x2400] ;  /* 0x00240000160b7984 */ /* 0x000ee80000000800 */
[----:B------:R-:W4:Y:S04]  /*8140*/  LDS R12, [R22+0x2a00] ;  /* 0x002a0000160c7984 */ /* 0x000f280000000800 */
[----:B------:R-:W4:Y:S04]  /*8150*/  LDS R13, [R22+0x3000] ;  /* 0x00300000160d7984 */ /* 0x000f280000000800 */
[----:B------:R-:W4:Y:S04]  /*8160*/  LDS R14, [R22+0x3600] ;  /* 0x00360000160e7984 */ /* 0x000f280000000800 */
[----:B------:R-:W4:Y:S01]  /*8170*/  LDS R15, [R22+0x3c00] ;  /* 0x003c0000160f7984 */ /* 0x000f220000000800 */
[----:B-----5:R-:W-:-:S03]  /*8180*/  SHF.R.U32.HI R0, RZ, UR5, R0 ;  /* 0x00000005ff007c19 */ /* 0x020fc60008011600 */
[----:B------:R-:W5:Y:S01]  /*8190*/  LDS R16, [R22+0x4200] ;  /* 0x0042000016107984 */ /* 0x000f620000000800 */
[----:B0-----:R-:W-:-:S03]  /*81a0*/  SHF.R.U32.HI R6, RZ, UR5, R6 ;  /* 0x00000005ff067c19 */ /* 0x001fc60008011606 */
[----:B------:R-:W0:Y:S01]  /*81b0*/  LDS R17, [R22+0x4800] ;  /* 0x0048000016117984 */ /* 0x000e220000000800 */
[----:B-1----:R-:W-:-:S03]  /*81c0*/  SHF.R.U32.HI R7, RZ, UR5, R7 ;  /* 0x00000005ff077c19 */ /* 0x002fc60008011607 */
[----:B------:R-:W1:Y:S01]  /*81d0*/  LDS R18, [R22+0x4e00] ;  /* 0x004e000016127984 */ /* 0x000e620000000800 */
[----:B------:R-:W-:-:S03]  /*81e0*/  SHF.R.U32.HI R8, RZ, UR5, R8 ;  /* 0x00000005ff087c19 */ /* 0x000fc60008011608 */
[----:B------:R-:W1:Y:S01]  /*81f0*/  LDS R19, [R22+0x5400] ;  /* 0x0054000016137984 */ /* 0x000e620000000800 */
[----:B------:R-:W-:-:S03]  /*8200*/  SHF.R.U32.HI R9, RZ, UR5, R9 ;  /* 0x00000005ff097c19 */ /* 0x000fc60008011609 */
[----:B------:R-:W1:Y:S01]  /*8210*/  LDS R20, [R22+0x5a00] ;  /* 0x005a000016147984 */ /* 0x000e620000000800 */
[----:B--2---:R-:W-:-:S03]  /*8220*/  SHF.R.U32.HI R10, RZ, UR5, R10 ;  /* 0x00000005ff0a7c19 */ /* 0x004fc6000801160a */
[----:B------:R-:W2:Y:S01]  /*8230*/  LDS R21, [R22+0x6000] ;  /* 0x0060000016157984 */ /* 0x000ea20000000800 */
[----:B---3--:R-:W-:Y:S02]  /*8240*/  SHF.R.U32.HI R11, RZ, UR5, R11 ;  /* 0x00000005ff0b7c19 */ /* 0x008fe4000801160b */
[----:B----4-:R-:W-:Y:S02]  /*8250*/  SHF.R.U32.HI R12, RZ, UR5, R12 ;  /* 0x00000005ff0c7c19 */ /* 0x010fe4000801160c */
[----:B------:R-:W-:Y:S02]  /*8260*/  SHF.R.U32.HI R13, RZ, UR5, R13 ;  /* 0x00000005ff0d7c19 */ /* 0x000fe4000801160d */
[----:B------:R-:W-:Y:S02]  /*8270*/  SHF.R.U32.HI R43, RZ, UR5, R14 ;  /* 0x00000005ff2b7c19 */ /* 0x000fe4000801160e */
[----:B------:R-:W-:Y:S02]  /*8280*/  LOP3.LUT R14, R12, UR4, RZ, 0x30, !PT ;  /* 0x000000040c0e7c12 */ /* 0x000fe4000f8e30ff */
[----:B------:R-:W-:-:S02]  /*8290*/  SHF.R.U32.HI R44, RZ, UR5, R15 ;  /* 0x00000005ff2c7c19 */ /* 0x000fc4000801160f */
[----:B------:R-:W-:Y:S02]  /*82a0*/  LOP3.LUT R15, R11, UR4, RZ, 0x30, !PT ;  /* 0x000000040b0f7c12 */ /* 0x000fe4000f8e30ff */
[----:B-----5:R-:W-:Y:S02]  /*82b0*/  SHF.R.U32.HI R45, RZ, UR5, R16 ;  /* 0x00000005ff2d7c19 */ /* 0x020fe40008011610 */
[----:B------:R-:W-:Y:S02]  /*82c0*/  LOP3.LUT R16, R10, UR4, RZ, 0x30, !PT ;  /* 0x000000040a107c12 */ /* 0x000fe4000f8e30ff */
[----:B0-----:R-:W-:Y:S02]  /*82d0*/  SHF.R.U32.HI R46, RZ, UR5, R17 ;  /* 0x00000005ff2e7c19 */ /* 0x001fe40008011611 */
[----:B------:R-:W-:Y:S02]  /*82e0*/  LOP3.LUT R17, R9, UR4, RZ, 0x30, !PT ;  /* 0x0000000409117c12 */ /* 0x000fe4000f8e30ff */
[----:B-1----:R-:W-:-:S02]  /*82f0*/  SHF.R.U32.HI R47, RZ, UR5, R18 ;  /* 0x00000005ff2f7c19 */ /* 0x002fc40008011612 */
[----:B------:R-:W-:Y:S02]  /*8300*/  LOP3.LUT R18, R8, UR4, RZ, 0x30, !PT ;  /* 0x0000000408127c12 */ /* 0x000fe4000f8e30ff */
[----:B------:R-:W-:Y:S02]  /*8310*/  SHF.R.U32.HI R48, RZ, UR5, R19 ;  /* 0x00000005ff307c19 */ /* 0x000fe40008011613 */
[----:B------:R-:W-:Y:S02]  /*8320*/  LOP3.LUT R19, R7, UR4, RZ, 0x30, !PT ;  /* 0x0000000407137c12 */ /* 0x000fe4000f8e30ff */
[----:B------:R-:W-:Y:S02]  /*8330*/  SHF.R.U32.HI R49, RZ, UR5, R20 ;  /* 0x00000005ff317c19 */ /* 0x000fe40008011614 */
[----:B------:R-:W-:Y:S02]  /*8340*/  LOP3.LUT R20, R6, UR4, RZ, 0x30, !PT ;  /* 0x0000000406147c12 */ /* 0x000fe4000f8e30ff */
[----:B--2---:R-:W-:-:S02]  /*8350*/  SHF.R.U32.HI R50, RZ, UR5, R21 ;  /* 0x00000005ff327c19 */ /* 0x004fc40008011615 */
[----:B------:R-:W-:Y:S02]  /*8360*/  LOP3.LUT R21, R0, UR4, RZ, 0x30, !PT ;  /* 0x0000000400157c12 */ /* 0x000fe4000f8e30ff */
[----:B------:R-:W-:Y:S02]  /*8370*/  LOP3.LUT R13, R13, UR4, RZ, 0x30, !PT ;  /* 0x000000040d0d7c12 */ /* 0x000fe4000f8e30ff */
[----:B------:R-:W-:Y:S02]  /*8380*/  LOP3.LUT R12, R43, UR4, RZ, 0x30, !PT ;  /* 0x000000042b0c7c12 */ /* 0x000fe4000f8e30ff */
[----:B------:R-:W-:Y:S02]  /*8390*/  LOP3.LUT R11, R44, UR4, RZ, 0x30, !PT ;  /* 0x000000042c0b7c12 */ /* 0x000fe4000f8e30ff */
[----:B------:R-:W-:Y:S02]  /*83a0*/  LOP3.LUT R10, R45, UR4, RZ, 0x30, !PT ;  /* 0x000000042d0a7c12 */ /* 0x000fe4000f8e30ff */
[----:B------:R-:W-:-:S02]  /*83b0*/  LOP3.LUT R9, R46, UR4, RZ, 0x30, !PT ;  /* 0x000000042e097c12 */ /* 0x000fc4000f8e30ff */
[----:B------:R-:W-:Y:S02]  /*83c0*/  LOP3.LUT R8, R47, UR4, RZ, 0x30, !PT ;  /* 0x000000042f087c12 */ /* 0x000fe4000f8e30ff */
[----:B------:R-:W-:Y:S02]  /*83d0*/  LOP3.LUT R7, R48, UR4, RZ, 0x30, !PT ;  /* 0x0000000430077c12 */ /* 0x000fe4000f8e30ff */
[----:B------:R-:W-:Y:S02]  /*83e0*/  LOP3.LUT R6, R49, UR4, RZ, 0x30, !PT ;  /* 0x0000000431067c12 */ /* 0x000fe4000f8e30ff */
[----:B------:R-:W-:Y:S01]  /*83f0*/  LOP3.LUT R0, R50, UR4, RZ, 0x30, !PT ;  /* 0x0000000432007c12 */ /* 0x000fe2000f8e30ff */
[----:B------:R-:W-:Y:S06]  /*8400*/  @P0 BRA `(.L_x_112) ;  /* 0x0000000000640947 */ /* 0x000fec0003800000 */
[----:B------:R-:W0:Y:S01]  /*8410*/  LDCU.64 UR4, c[0x0][0x3b8] ;  /* 0x00007700ff0477ac */ /* 0x000e220008000a00 */
[----:B------:R-:W-:Y:S01]  /*8420*/  IMAD R5, R42, 0x1980, RZ ;  /* 0x000019802a057824 */ /* 0x000fe200078e02ff */
[----:B------:R-:W-:-:S04]  /*8430*/  LOP3.LUT R2, R41, 0x1f, R3, 0xf8, !PT ;  /* 0x0000001f29027812 */ /* 0x000fc800078ef803 */
[----:B------:R-:W-:-:S04]  /*8440*/  IADD3 R3, P1, PT, R5, R2, RZ ;  /* 0x0000000205037210 */ /* 0x000fc80007f3e0ff */
[----:B------:R-:W-:Y:S02]  /*8450*/  LEA.HI.X.SX32 R4, R5, RZ, 0x1, P1 ;  /* 0x000000ff05047211 */ /* 0x000fe400008f0eff */
[----:B0-----:R-:W-:-:S04]  /*8460*/  LEA R2, P1, R3, UR4, 0x2 ;  /* 0x0000000403027c11 */ /* 0x001fc8000f8210ff */
        /* <DEDUP_REMOVED lines=19> */
.L_x_112:
[----:B------:R-:W-:Y:S01]  /*85a0*/  IMAD.IADD R60, R23, 0x1, -R54 ;  /* 0x00000001173c7824 */ /* 0x000fe200078e0a36 */
[----:B------:R-:W0:Y:S01]  /*85b0*/  LDCU.64 UR4, c[0x0][0x3b8] ;  /* 0x00007700ff0477ac */ /* 0x000e220008000a00 */
[----:B------:R-:W-:-:S03]  /*85c0*/  VIADD R3, R57, 0x20 ;  /* 0x0000002039037836 */ /* 0x000fc60000000000 */
[-C--:B------:R-:W-:Y:S02]  /*85d0*/  ISETP.GE.AND P2, PT, R57, R60.reuse, PT ;  /* 0x0000003c3900720c */ /* 0x080fe40003f46270 */
[----:B------:R-:W-:Y:S01]  /*85e0*/  ISETP.GE.AND P1, PT, R3, R60, PT ;  /* 0x0000003c0300720c */ /* 0x000fe20003f26270 */
[----:B------:R-:W-:-:S05]  /*85f0*/  VIADD R3, R57, 0x40 ;  /* 0x0000004039037836 */ /* 0x000fca0000000000 */
[----:B------:R-:W-:Y:S01]  /*8600*/  ISETP.GE.AND P5, PT, R3, R60, PT ;  /* 0x0000003c0300720c */ /* 0x000fe20003fa6270 */
[----:B------:R-:W-:-:S05]  /*8610*/  VIADD R3, R57, 0x60 ;  /* 0x0000006039037836 */ /* 0x000fca0000000000 */
[----:B------:R-:W-:Y:S01]  /*8620*/  ISETP.GE.AND P4, PT, R3, R60, PT ;  /* 0x0000003c0300720c */ /* 0x000fe20003f86270 */
[----:B------:R-:W-:Y:S01]  /*8630*/  VIADD R3, R57, 0x80 ;  /* 0x0000008039037836 */ /* 0x000fe20000000000 */
[----:B0-----:R-:W-:Y:S01]  /*8640*/  IADD3 R2, P6, PT, R5, UR4, RZ ;  /* 0x0000000405027c10 */ /* 0x001fe2000ffde0ff */
[----:B------:R-:W-:-:S03]  /*8650*/  VIADD R5, R57, 0xa0 ;  /* 0x000000a039057836 */ /* 0x000fc60000000000 */
[-C--:B------:R-:W-:Y:S02]  /*8660*/  ISETP.GE.AND P3, PT, R3, R60.reuse, PT ;  /* 0x0000003c0300720c */ /* 0x080fe40003f66270 */
[----:B------:R-:W-:Y:S02]  /*8670*/  IADD3.X R3, PT, PT, R4, UR5, RZ, P6, !PT ;  /* 0x0000000504037c10 */ /* 0x000fe4000b7fe4ff */
[-C--:B------:R-:W-:Y:S01]  /*8680*/  ISETP.GE.AND P6, PT, R5, R60.reuse, PT ;  /* 0x0000003c0500720c */ /* 0x080fe20003fc6270 */
[----:B------:R-:W-:Y:S02]  /*8690*/  VIADD R5, R57, 0xc0 ;  /* 0x000000c039057836 */ /* 0x000fe40000000000 */
[----:B------:R-:W5:Y:S03]  /*86a0*/  @!P2 LDG.E R41, desc[UR6][R2.64] ;  /* 0x000000060229a981 */ /* 0x000f66000c1e1900 */
[-C--:B------:R-:W-:Y:S01]  /*86b0*/  ISETP.GE.AND P2, PT, R5, R60.reuse, PT ;  /* 0x0000003c0500720c */ /* 0x080fe20003f46270 */
[----:B------:R-:W-:Y:S01]  /*86c0*/  VIADD R5, R57, 0xe0 ;  /* 0x000000e039057836 */ /* 0x000fe20000000000 */
[----:B------:R-:W5:Y:S04]  /*86d0*/  @!P1 LDG.E R44, desc[UR6][R2.64+0x80] ;  /* 0x00008006022c9981 */ /* 0x000f68000c1e1900 */
[----:B------:R-:W-:Y:S01]  /*86e0*/  ISETP.GE.AND P1, PT, R5, R60, PT ;  /* 0x0000003c0500720c */ /* 0x000fe20003f26270 */
[----:B------:R-:W-:Y:S01]  /*86f0*/  VIADD R59, R57, 0x100 ;  /* 0x00000100393b7836 */ /* 0x000fe20000000000 */
[----:B------:R-:W5:Y:S04]  /*8700*/  @!P5 LDG.E R43, desc[UR6][R2.64+0x100] ;  /* 0x00010006022bd981 */ /* 0x000f68000c1e1900 */
[----:B------:R-:W5:Y:S04]  /*8710*/  @!P4 LDG.E R46, desc[UR6][R2.64+0x180] ;  /* 0x00018006022ec981 */ /* 0x000f68000c1e1900 */
[----:B------:R-:W5:Y:S03]  /*8720*/  @!P2 LDG.E R47, desc[UR6][R2.64+0x300] ;  /* 0x00030006022fa981 */ /* 0x000f66000c1e1900 */
[C---:B------:R-:W-:Y:S01]  /*8730*/  @!P1 IADD3 R5, P2, PT, R54.reuse, R57, RZ ;  /* 0x0000003936059210 */ /* 0x040fe20007f5e0ff */
[----:B------:R-:W5:Y:S03]  /*8740*/  @!P3 LDG.E R45, desc[UR6][R2.64+0x200] ;  /* 0x00020006022db981 */ /* 0x000f66000c1e1900 */
[----:B------:R-:W-:Y:S01]  /*8750*/  @!P1 LEA.HI.X.SX32 R62, R54, RZ, 0x1, P2 ;  /* 0x000000ff363e9211 */ /* 0x000fe200010f0eff */
[----:B------:R0:W5:Y:S01]  /*8760*/  @!P6 LDG.E R48, desc[UR6][R2.64+0x280] ;  /* 0x000280060230e981 */ /* 0x000162000c1e1900 */
[----:B------:R-:W-:-:S04]  /*8770*/  @!P1 LEA R4, P2, R5, UR4, 0x2 ;  /* 0x0000000405049c11 */ /* 0x000fc8000f8410ff */
[----:B------:R-:W-:-:S05]  /*8780*/  @!P1 LEA.HI.X R5, R5, UR5, R62, 0x2, P2 ;  /* 0x0000000505059c11 */ /* 0x000fca00090f143e */
[----:B------:R1:W5:Y:S01]  /*8790*/  @!P1 LDG.E R50, desc[UR6][R4.64+0x380] ;  /* 0x0003800604329981 */ /* 0x000362000c1e1900 */
[----:B------:R-:W-:-:S13]  /*87a0*/  ISETP.GE.AND P1, PT, R59, R60, PT ;  /* 0x0000003c3b00720c */ /* 0x000fda0003f26270 */
[----:B------:R-:W-:-:S04]  /*87b0*/  @!P1 IADD3 R59, P2, PT, R54, R57, RZ ;  /* 0x00000039363b9210 */ /* 0x000fc80007f5e0ff */
[----:B------:R-:W-:Y:S02]  /*87c0*/  @!P1 LEA.HI.X.SX32 R62, R54, RZ, 0x1, P2 ;  /* 0x000000ff363e9211 */ /* 0x000fe400010f0eff */
[----:B0-----:R-:W-:-:S04]  /*87d0*/  @!P1 LEA R2, P2, R59, UR4, 0x2 ;  /* 0x000000043b029c11 */ /* 0x001fc8000f8410ff */
[----:B------:R-:W-:Y:S01]  /*87e0*/  @!P1 LEA.HI.X R3, R59, UR5, R62, 0x2, P2 ;  /* 0x000000053b039c11 */ /* 0x000fe200090f143e */
[----:B------:R-:W-:-:S04]  /*87f0*/  VIADD R59, R57, 0x120 ;  /* 0x00000120393b7836 */ /* 0x000fc80000000000 */
[----:B------:R0:W5:Y:S01]  /*8800*/  @!P1 LDG.E R49, desc[UR6][R2.64+0x400] ;  /* 0x0004000602319981 */ /* 0x000162000c1e1900 */
[----:B------:R-:W-:-:S13]  /*8810*/  ISETP.GE.AND P1, PT, R59, R60, PT ;  /* 0x0000003c3b00720c */ /* 0x000fda0003f26270 */
[----:B------:R-:W-:-:S04]  /*8820*/  @!P1 IADD3 R59, P2, PT, R54, R57, RZ ;  /* 0x00000039363b9210 */ /* 0x000fc80007f5e0ff */
[----:B------:R-:W-:Y:S02]  /*8830*/  @!P1 LEA.HI.X.SX32 R62, R54, RZ, 0x1, P2 ;  /* 0x000000ff363e9211 */ /* 0x000fe400010f0eff */
[----:B-1----:R-:W-:-:S04]  /*8840*/  @!P1 LEA R4, P2, R59, UR4, 0x2 ;  /* 0x000000043b049c11 */ /* 0x002fc8000f8410ff */
[----:B------:R-:W-:Y:S01]  /*8850*/  @!P1 LEA.HI.X R5, R59, UR5, R62, 0x2, P2 ;  /* 0x000000053b059c11 */ /* 0x000fe200090f143e */
[----:B------:R-:W-:-:S04]  /*8860*/  VIADD R59, R57, 0x140 ;  /* 0x00000140393b7836 */ /* 0x000fc80000000000 */
        /* <DEDUP_REMOVED lines=9> */
[----:B------:R-:W-:-:S05]  /*8900*/  @!P1 IMAD R62, R42, 0x1980, RZ ;  /* 0x000019802a3e9824 */ /* 0x000fca00078e02ff */
[----:B-1----:R-:W-:-:S04]  /*8910*/  @!P1 IADD3 R5, P2, PT, R62, R57, RZ ;  /* 0x000000393e059210 */ /* 0x002fc80007f5e0ff */
[----:B------:R-:W-:Y:S02]  /*8920*/  @!P1 LEA.HI.X.SX32 R62, R62, RZ, 0x1, P2 ;  /* 0x000000ff3e3e9211 */ /* 0x000fe400010f0eff */
[----:B------:R-:W-:Y:S01]  /*8930*/  @!P1 LEA R4, P2, R5, UR4, 0x2 ;  /* 0x0000000405049c11 */ /* 0x000fe2000f8410ff */
[----:B------:R-:W-:-:S03]  /*8940*/  VIADD R59, R57, 0x180 ;  /* 0x00000180393b7836 */ /* 0x000fc60000000000 */
[----:B------:R-:W-:-:S05]  /*8950*/  @!P1 LEA.HI.X R5, R5, UR5, R62, 0x2, P2 ;  /* 0x0000000505059c11 */ /* 0x000fca00090f143e */
[----:B------:R1:W5:Y:S01]  /*8960*/  @!P1 LDG.E R56, desc[UR6][R4.64+0x580] ;  /* 0x0005800604389981 */ /* 0x000362000c1e1900 */
[----:B------:R-:W-:-:S13]  /*8970*/  ISETP.GE.AND P1, PT, R59, R60, PT ;  /* 0x0000003c3b00720c */ /* 0x000fda0003f26270 */
[----:B0-----:R-:W-:-:S05]  /*8980*/  @!P1 IMAD R2, R42, 0x1980, RZ ;  /* 0x000019802a029824 */ /* 0x001fca00078e02ff */
[----:B------:R-:W-:-:S04]  /*8990*/  @!P1 IADD3 R3, P2, PT, R2, R57, RZ ;  /* 0x0000003902039210 */ /* 0x000fc80007f5e0ff */
[----:B------:R-:W-:Y:S02]  /*89a0*/  @!P1 LEA.HI.X.SX32 R62, R2, RZ, 0x1, P2 ;  /* 0x000000ff023e9211 */ /* 0x000fe400010f0eff */
[----:B------:R-:W-:Y:S01]  /*89b0*/  @!P1 LEA R2, P2, R3, UR4, 0x2 ;  /* 0x0000000403029c11 */ /* 0x000fe2000f8410ff */
[----:B------:R-:W-:-:S03]  /*89c0*/  VIADD R59, R57, 0x1a0 ;  /* 0x000001a0393b7836 */ /* 0x000fc60000000000 */
[----:B------:R-:W-:-:S05]  /*89d0*/  @!P1 LEA.HI.X R3, R3, UR5, R62, 0x2, P2 ;  /* 0x0000000503039c11 */ /* 0x000fca00090f143e */
[----:B------:R0:W5:Y:S01]  /*89e0*/  @!P1 LDG.E R53, desc[UR6][R2.64+0x600] ;  /* 0x0006000602359981 */ /* 0x000162000c1e1900 */
[----:B------:R-:W-:-:S13]  /*89f0*/  ISETP.GE.AND P1, PT, R59, R60, PT ;  /* 0x0000003c3b00720c */ /* 0x000fda0003f26270 */
[----:B-1----:R-:W-:-:S05]  /*8a00*/  @!P1 IMAD R4, R42, 0x1980, RZ ;  /* 0x000019802a049824 */ /* 0x002fca00078e02ff */
[----:B------:R-:W-:-:S04]  /*8a10*/  @!P1 IADD3 R5, P2, PT, R4, R57, RZ ;  /* 0x0000003904059210 */ /* 0x000fc80007f5e0ff */
[----:B------:R-:W-:Y:S02]  /*8a20*/  @!P1 LEA.HI.X.SX32 R62, R4, RZ, 0x1, P2 ;  /* 0x000000ff043e9211 */ /* 0x000fe400010f0eff */
[----:B------:R-:W-:Y:S01]  /*8a30*/  @!P1 LEA R4, P2, R5, UR4, 0x2 ;  /* 0x0000000405049c11 */ /* 0x000fe2000f8410ff */
[----:B------:R-:W-:-:S03]  /*8a40*/  VIADD R59, R57, 0x1c0 ;  /* 0x000001c0393b7836 */ /* 0x000fc60000000000 */
[----:B------:R-:W-:-:S05]  /*8a50*/  @!P1 LEA.HI.X R5, R5, UR5, R62, 0x2, P2 ;  /* 0x0000000505059c11 */ /* 0x000fca00090f143e */
[----:B------:R1:W5:Y:S01]  /*8a60*/  @!P1 LDG.E R54, desc[UR6][R4.64+0x680] ;  /* 0x0006800604369981 */ /* 0x000362000c1e1900 */
[----:B------:R-:W-:Y:S01]  /*8a70*/  ISETP.GE.AND P1, PT, R59, R60, PT ;  /* 0x0000003c3b00720c */ /* 0x000fe20003f26270 */
[----:B------:R-:W-:-:S05]  /*8a80*/  VIADD R59, R57, 0x200 ;  /* 0x00000200393b7836 */ /* 0x000fca0000000000 */
[----:B------:R-:W-:-:S07]  /*8a90*/  ISETP.GE.AND P3, PT, R59, R60, PT ;  /* 0x0000003c3b00720c */ /* 0x000fce0003f66270 */
[----:B0-----:R-:W-:-:S05]  /*8aa0*/  @!P1 IMAD R2, R42, 0x1980, RZ ;  /* 0x000019802a029824 */ /* 0x001fca00078e02ff */
[C---:B------:R-:W-:Y:S01]  /*8ab0*/  @!P1 IADD3 R3, P2, PT, R2.reuse, R57, RZ ;  /* 0x0000003902039210 */ /* 0x040fe20007f5e0ff */
[----:B------:R-:W0:Y:S03]  /*8ac0*/  @!P3 S2R R59, SR_TID.X ;  /* 0x00000000003bb919 */ /* 0x000e260000002100 */
[----:B------:R-:W-:Y:S02]  /*8ad0*/  @!P1 LEA.HI.X.SX32 R62, R2, RZ, 0x1, P2 ;  /* 0x000000ff023e9211 */ /* 0x000fe400010f0eff */
[----:B------:R-:W-:Y:S01]  /*8ae0*/  @!P1 LEA R2, P2, R3, UR4, 0x2 ;  /* 0x0000000403029c11 */ /* 0x000fe2000f8410ff */
[----:B-1----:R-:W-:-:S03]  /*8af0*/  VIADD R5, R57, 0x1e0 ;  /* 0x000001e039057836 */ /* 0x002fc60000000000 */
[----:B------:R-:W-:-:S05]  /*8b00*/  @!P1 LEA.HI.X R3, R3, UR5, R62, 0x2, P2 ;  /* 0x0000000503039c11 */ /* 0x000fca00090f143e */
[----:B------:R0:W5:Y:S01]  /*8b10*/  @!P1 LDG.E R51, desc[UR6][R2.64+0x700] ;  /* 0x0007000602339981 */ /* 0x000162000c1e1900 */
[----:B------:R-:W-:-:S13]  /*8b20*/  ISETP.GE.AND P1, PT, R5, R60, PT ;  /* 0x0000003c0500720c */ /* 0x000fda0003f26270 */
[----:B------:R-:W-:-:S05]  /*8b30*/  @!P1 IMAD R4, R42, 0x1980, RZ ;  /* 0x000019802a049824 */ /* 0x000fca00078e02ff */
[C---:B------:R-:W-:Y:S02]  /*8b40*/  @!P1 IADD3 R5, P2, PT, R4.reuse, R57, RZ ;  /* 0x0000003904059210 */ /* 0x040fe40007f5e0ff */
[----:B0-----:R-:W-:Y:S02]  /*8b50*/  @!P3 LOP3.LUT R2, R59, 0x3e0, RZ, 0xc0, !PT ;  /* 0x000003e03b02b812 */ /* 0x001fe400078ec0ff */
[----:B------:R-:W-:Y:S02]  /*8b60*/  @!P1 LEA.HI.X.SX32 R60, R4, RZ, 0x1, P2 ;  /* 0x000000ff043c9211 */ /* 0x000fe400010f0eff */
[----:B------:R-:W-:Y:S02]  /*8b70*/  @!P1 LEA R4, P2, R5, UR4, 0x2 ;  /* 0x0000000405049c11 */ /* 0x000fe4000f8410ff */
[----:B------:R-:W-:Y:S01]  /*8b80*/  @!P3 LOP3.LUT R59, R59, 0x1f, RZ, 0xc0, !PT ;  /* 0x0000001f3b3bb812 */ /* 0x000fe200078ec0ff */
[----:B------:R-:W-:Y:S01]  /*8b90*/  @!P3 IMAD R3, R42, 0x1980, RZ ;  /* 0x000019802a03b824 */ /* 0x000fe200078e02ff */
[----:B------:R-:W-:-:S03]  /*8ba0*/  @!P1 LEA.HI.X R5, R5, UR5, R60, 0x2, P2 ;  /* 0x0000000505059c11 */ /* 0x000fc600090f143c */
[----:B------:R-:W-:Y:S02]  /*8bb0*/  @!P3 IMAD R2, R2, 0x11, R59 ;  /* 0x000000110202b824 */ /* 0x000fe400078e023b */
[----:B------:R1:W5:Y:S03]  /*8bc0*/  @!P1 LDG.E R58, desc[UR6][R4.64+0x780] ;  /* 0x00078006043a9981 */ /* 0x000366000c1e1900 */
[----:B------:R-:W-:-:S04]  /*8bd0*/  @!P3 IADD3 R59, P1, PT, R3, R2, RZ ;  /* 0x00000002033bb210 */ /* 0x000fc80007f3e0ff */
[----:B------:R-:W-:Y:S02]  /*8be0*/  @!P3 LEA.HI.X.SX32 R60, R3, RZ, 0x1, P1 ;  /* 0x000000ff033cb211 */ /* 0x000fe400008f0eff */
[----:B------:R-:W-:-:S04]  /*8bf0*/  @!P3 LEA R2, P1, R59, UR4, 0x2 ;  /* 0x000000043b02bc11 */ /* 0x000fc8000f8210ff */
[----:B------:R-:W-:-:S05]  /*8c00*/  @!P3 LEA.HI.X R3, R59, UR5, R60, 0x2, P1 ;  /* 0x000000053b03bc11 */ /* 0x000fca00088f143c */
[----:B------:R1:W5:Y:S04]  /*8c10*/  @!P3 LDG.E R57, desc[UR6][R2.64+0x800] ;  /* 0x000800060239b981 */ /* 0x000368000c1e1900 */
.L_x_113:
[----:B------:R-:W-:Y:S08]  /*8c20*/  BAR.SYNC.DEFER_BLOCKING 0x0 ;  /* 0x0000000000007b1d */ /* 0x000ff00000010000 */
[----:B------:R-:W2:Y:S01]  /*8c30*/  S2UR UR5, SR_CgaCtaId ;  /* 0x00000000000579c3 */ /* 0x000ea20000008800 */
[----:B------:R-:W-:Y:S01]  /*8c40*/  UMOV UR4, 0x400 ;  /* 0x0000040000047882 */ /* 0x000fe20000000000 */
[----:B01----:R-:W0:Y:S01]  /*8c50*/  S2R R2, SR_TID.X ;  /* 0x0000000000027919 */ /* 0x003e220000002100 */
[----:B-----5:R1:W-:Y:S04]  /*8c60*/  STS [R40+-0x4], R41 ;  /* 0xfffffc2928007388 */ /* 0x0203e80000000800 */
[----:B------:R1:W-:Y:S01]  /*8c70*/  STS [R39+-0x4], R44 ;  /* 0xfffffc2c27007388 */ /* 0x0003e20000000800 */
[----:B--2---:R-:W-:-:S03]  /*8c80*/  ULEA UR4, UR5, UR4, 0x18 ;  /* 0x0000000405047291 */ /* 0x004fc6000f8ec0ff */
[----:B------:R1:W-:Y:S04]  /*8c90*/  STS [R38+-0x4], R43 ;  /* 0xfffffc2b26007388 */ /* 0x0003e80000000800 */
        /* <DEDUP_REMOVED lines=13> */
[----:B------:R1:W-:Y:S01]  /*8d70*/  STS [R24+-0x4], R57 ;  /* 0xfffffc3918007388 */ /* 0x0003e20000000800 */
[----:B------:R-:W-:Y:S06]  /*8d80*/  BAR.SYNC.DEFER_BLOCKING 0x0 ;  /* 0x0000000000007b1d */ /* 0x000fec0000010000 */
[----:B0-----:R-:W-:Y:S05]  /*8d90*/  @P0 BRA `(.L_x_114) ;  /* 0x00000008006c0947 */ /* 0x001fea0003800000 */
[----:B------:R-:W-:Y:S01]  /*8da0*/  LEA R21, R21, UR4, 0x3 ;  /* 0x0000000415157c11 */ /* 0x000fe2000f8e18ff */
[----:B------:R-:W-:Y:S01]  /*8db0*/  LDS R3, [R22] ;  /* 0x0000000016037984 */ /* 0x000fe20000000800 */
[----:B------:R-:W0:Y:S01]  /*8dc0*/  LDCU.64 UR8, c[0x0][0x3b0] ;  /* 0x00007600ff0877ac */ /* 0x000e220008000a00 */
[----:B-1----:R-:W-:Y:S02]  /*8dd0*/  LEA R26, R20, UR4, 0x3 ;  /* 0x00000004141a7c11 */ /* 0x002fe4000f8e18ff */
[----:B------:R-:W1:Y:S01]  /*8de0*/  LDS.64 R4, [R21+0x6600] ;  /* 0x0066000015047984 */ /* 0x000e620000000a00 */
[----:B------:R-:W-:Y:S02]  /*8df0*/  LEA R19, R19, UR4, 0x3 ;  /* 0x0000000413137c11 */ /* 0x000fe4000f8e18ff */
[----:B------:R-:W-:Y:S02]  /*8e00*/  LEA R17, R17, UR4, 0x3 ;  /* 0x0000000411117c11 */ /* 0x000fe4000f8e18ff */
[----:B------:R-:W-:-:S02]  /*8e10*/  LEA R15, R15, UR4, 0x3 ;  /* 0x000000040f0f7c11 */ /* 0x000fc4000f8e18ff */
[----:B------:R-:W-:Y:S02]  /*8e20*/  LEA R13, R13, UR4, 0x3 ;  /* 0x000000040d0d7c11 */ /* 0x000fe4000f8e18ff */
[----:B------:R-:W-:Y:S02]  /*8e30*/  LEA R11, R11, UR4, 0x3 ;  /* 0x000000040b0b7c11 */ /* 0x000fe4000f8e18ff */
[----:B------:R-:W-:Y:S02]  /*8e40*/  LEA R9, R9, UR4, 0x3 ;  /* 0x0000000409097c11 */ /* 0x000fe4000f8e18ff */
[----:B------:R-:W-:Y:S02]  /*8e50*/  LEA R7, R7, UR4, 0x3 ;  /* 0x0000000407077c11 */ /* 0x000fe4000f8e18ff */
[----:B-1----:R-:W-:-:S05]  /*8e60*/  IADD3 R4, P0, PT, R4, R2, RZ ;  /* 0x0000000204047210 */ /* 0x002fca0007f1e0ff */
[----:B------:R-:W-:Y:S01]  /*8e70*/  IMAD.X R5, RZ, RZ, R5, P0 ;  /* 0x000000ffff057224 */ /* 0x000fe200000e0605 */
[----:B0-----:R-:W-:-:S04]  /*8e80*/  LEA R24, P0, R4, UR8, 0x2 ;  /* 0x0000000804187c11 */ /* 0x001fc8000f8010ff */
[----:B------:R-:W-:-:S05]  /*8e90*/  LEA.HI.X R25, R4, UR9, R5, 0x2, P0 ;  /* 0x0000000904197c11 */ /* 0x000fca00080f1405 */
[----:B------:R-:W-:Y:S01]  /*8ea0*/  STG.E desc[UR6][R24.64], R3 ;  /* 0x0000000318007986 */ /* 0x000fe2000c101906 */
[----:B------:R-:W-:-:S03]  /*8eb0*/  NOP ;  /* 0x0000000000007918 */ /* 0x000fc60000000000 */
[----:B------:R0:W1:Y:S04]  /*8ec0*/  LDS.64 R4, [R26+0x6600] ;  /* 0x006600001a047984 */ /* 0x0000680000000a00 */
[----:B------:R-:W2:Y:S01]  /*8ed0*/  LDS R23, [R22+0x600] ;  /* 0x0006000016177984 */ /* 0x000ea20000000800 */
[----:B0-----:R-:W-:Y:S02]  /*8ee0*/  LEA R26, R18, UR4, 0x3 ;  /* 0x00000004121a7c11 */ /* 0x001fe4000f8e18ff */
[----:B-1----:R-:W-:-:S05]  /*8ef0*/  IADD3 R4, P0, PT, R4, R2, RZ ;  /* 0x0000000204047210 */ /* 0x002fca0007f1e0ff */
[----:B------:R-:W-:Y:S01]  /*8f00*/  IMAD.X R5, RZ, RZ, R5, P0 ;  /* 0x000000ffff057224 */ /* 0x000fe200000e0605 */
[----:B------:R-:W-:-:S04]  /*8f10*/  LEA R20, P0, R4, UR8, 0x2 ;  /* 0x0000000804147c11 */ /* 0x000fc8000f8010ff */
[----:B------:R-:W-:-:S05]  /*8f20*/  LEA.HI.X R21, R4, UR9, R5, 0x2, P0 ;  /* 0x0000000904157c11 */ /* 0x000fca00080f1405 */
[----:B--2---:R-:W-:Y:S01]  /*8f30*/  STG.E desc[UR6][R20.64+0x600], R23 ;  /* 0x0006001714007986 */ /* 0x004fe2000c101906 */
[----:B------:R-:W-:-:S03]  /*8f40*/  NOP ;  /* 0x0000000000007918 */ /* 0x000fc60000000000 */
[----:B------:R-:W0:Y:S04]  /*8f50*/  LDS.64 R4, [R19+0x6600] ;  /* 0x0066000013047984 */ /* 0x000e280000000a00 */
[----:B------:R-:W1:Y:S01]  /*8f60*/  LDS R3, [R22+0xc00] ;  /* 0x000c000016037984 */ /* 0x000e620000000800 */
[----:B0-----:R-:W-:-:S05]  /*8f70*/  IADD3 R4, P0, PT, R4, R2, RZ ;  /* 0x0000000204047210 */ /* 0x001fca0007f1e0ff */
[----:B------:R-:W-:Y:S01]  /*8f80*/  IMAD.X R5, RZ, RZ, R5, P0 ;  /* 0x000000ffff057224 */ /* 0x000fe200000e0605 */
[----:B------:R-:W-:-:S04]  /*8f90*/  LEA R24, P0, R4, UR8, 0x2 ;  /* 0x0000000804187c11 */ /* 0x000fc8000f8010ff */
[----:B------:R-:W-:-:S05]  /*8fa0*/  LEA.HI.X R25, R4, UR9, R5, 0x2, P0 ;  /* 0x0000000904197c11 */ /* 0x000fca00080f1405 */
[----:B-1----:R0:W-:Y:S01]  /*8fb0*/  STG.E desc[UR6][R24.64+0xc00], R3 ;  /* 0x000c000318007986 */ /* 0x0021e2000c101906 */
[----:B------:R-:W-:-:S03]  /*8fc0*/  NOP ;  /* 0x0000000000007918 */ /* 0x000fc60000000000 */
[----:B------:R-:W1:Y:S04]  /*8fd0*/  LDS.64 R4, [R26+0x6600] ;  /* 0x006600001a047984 */ /* 0x000e680000000a00 */
        /* <DEDUP_REMOVED lines=99> */
[----:B-1----:R-:W-:Y:S01]  /*9610*/  STG.E desc[UR6][R10.64+0x5400], R3 ;  /* 0x005400030a007986 */ /* 0x002fe2000c101906 */
[----:B------:R-:W-:-:S03]  /*9620*/  NOP ;  /* 0x0000000000007918 */ /* 0x000fc60000000000 */
[----:B------:R-:W0:Y:S04]  /*9630*/  LDS.64 R4, [R12+0x6600] ;  /* 0x006600000c047984 */ /* 0x000e280000000a00 */
[----:B------:R-:W1:Y:S01]  /*9640*/  LDS R9, [R22+0x5a00] ;  /* 0x005a000016097984 */ /* 0x000e620000000800 */
[----:B0-----:R-:W-:-:S05]  /*9650*/  IADD3 R4, P0, PT, R4, R2, RZ ;  /* 0x0000000204047210 */ /* 0x001fca0007f1e0ff */
[----:B------:R-:W-:Y:S01]  /*9660*/  IMAD.X R5, RZ, RZ, R5, P0 ;  /* 0x000000ffff057224 */ /* 0x000fe200000e0605 */
[----:B------:R-:W-:-:S04]  /*9670*/  LEA R6, P0, R4, UR8, 0x2 ;  /* 0x0000000804067c11 */ /* 0x000fc8000f8010ff */
[----:B------:R-:W-:Y:S02]  /*9680*/  LEA.HI.X R7, R4, UR9, R5, 0x2, P0 ;  /* 0x0000000904077c11 */ /* 0x000fe400080f1405 */
[----:B------:R-:W-:-:S03]  /*9690*/  LEA R4, R0, UR4, 0x3 ;  /* 0x0000000400047c11 */ /* 0x000fc6000f8e18ff */
[----:B-1----:R-:W-:Y:S01]  /*96a0*/  STG.E desc[UR6][R6.64+0x5a00], R9 ;  /* 0x005a000906007986 */ /* 0x002fe2000c101906 */
        /* <DEDUP_REMOVED lines=8> */
[----:B------:R-:W-:Y:S01]  /*9730*/  NOP ;  /* 0x0000000000007918 */ /* 0x000fe20000000000 */
[----:B------:R-:W-:Y:S05]  /*9740*/  EXIT ;  /* 0x000000000000794d */ /* 0x000fea0003800000 */
.L_x_114:
[----:B------:R-:W-:Y:S01]  /*9750*/  LEA R21, R21, UR4, 0x3 ;  /* 0x0000000415157c11 */ /* 0x000fe2000f8e18ff */
[----:B------:R-:W-:Y:S01]  /*9760*/  IMAD R23, R42, -0x1980, R23 ;  /* 0xffffe6802a177824 */ /* 0x000fe200078e0217 */
[----:B-1----:R-:W-:Y:S01]  /*9770*/  LEA R26, R20, UR4, 0x3 ;  /* 0x00000004141a7c11 */ /* 0x002fe2000f8e18ff */
[C---:B------:R-:W-:Y:S01]  /*9780*/  VIADD R20, R2.reuse, 0x180 ;  /* 0x0000018002147836 */ /* 0x040fe20000000000 */
[----:B------:R-:W-:Y:S01]  /*9790*/  LEA R19, R19, UR4, 0x3 ;  /* 0x0000000413137c11 */ /* 0x000fe2000f8e18ff */
[----:B------:R-:W0:Y:S01]  /*97a0*/  LDS.64 R4, [R21+0x6600] ;  /* 0x0066000015047984 */ /* 0x000e220000000a00 */
[----:B------:R-:W-:Y:S02]  /*97b0*/  ISETP.GE.AND P1, PT, R2, R23, PT ;  /* 0x000000170200720c */ /* 0x000fe40003f26270 */
[----:B------:R-:W-:Y:S02]  /*97c0*/  LEA R17, R17, UR4, 0x3 ;  /* 0x0000000411117c11 */ /* 0x000fe4000f8e18ff */
[----:B------:R-:W-:-:S02]  /*97d0*/  LEA R15, R15, UR4, 0x3 ;  /* 0x000000040f0f7c11 */ /* 0x000fc4000f8e18ff */
[----:B------:R-:W-:Y:S02]  /*97e0*/  LEA R13, R13, UR4, 0x3 ;  /* 0x000000040d0d7c11 */ /* 0x000fe4000f8e18ff */
[----:B------:R-:W-:Y:S02]  /*97f0*/  LEA R11, R11, UR4, 0x3 ;  /* 0x000000040b0b7c11 */ /* 0x000fe4000f8e18ff */
[----:B------:R-:W-:Y:S02]  /*9800*/  LEA R9, R9, UR4, 0x3 ;  /* 0x0000000409097c11 */ /* 0x000fe4000f8e18ff */
[----:B------:R-:W-:Y:S01]  /*9810*/  LEA R7, R7, UR4, 0x3 ;  /* 0x0000000407077c11 */ /* 0x000fe2000f8e18ff */
[----:B------:R-:W1:Y:S01]  /*9820*/  @!P1 LDS R3, [R22] ;  /* 0x0000000016039984 */ /* 0x000e620000000800 */
[----:B------:R-:W2:Y:S01]  /*9830*/  @!P1 LDC.64 R24, c[0x0][0x3b0] ;  /* 0x0000ec00ff189b82 */ /* 0x000ea20000000a00 */
[----:B0-----:R-:W-:-:S05]  /*9840*/  @!P1 IADD3 R4, P0, PT, R4, R2, RZ ;  /* 0x0000000204049210 */ /* 0x001fca0007f1e0ff */
[----:B------:R-:W-:Y:S01]  /*9850*/  @!P1 IMAD.X R5, RZ, RZ, R5, P0 ;  /* 0x000000ffff059224 */ /* 0x000fe200000e0605 */
[----:B--2---:R-:W-:-:S04]  /*9860*/  @!P1 LEA R24, P0, R4, R24, 0x2 ;  /* 0x0000001804189211 */ /* 0x004fc800078010ff */
[----:B------:R-:W-:-:S05]  /*9870*/  @!P1 LEA.HI.X R25, R4, R25, R5, 0x2, P0 ;  /* 0x0000001904199211 */ /* 0x000fca00000f1405 */
[----:B-1----:R0:W-:Y:S01]  /*9880*/  @!P1 STG.E desc[UR6][R24.64], R3 ;  /* 0x0000000318009986 */ /* 0x0021e2000c101906 */
[----:B------:R-:W-:-:S03]  /*9890*/  NOP ;  /* 0x0000000000007918 */ /* 0x000fc60000000000 */
[----:B------:R1:W2:Y:S01]  /*98a0*/  LDS.64 R4, [R26+0x6600] ;  /* 0x006600001a047984 */ /* 0x0002a20000000a00 */
[----:B------:R-:W-:Y:S01]  /*98b0*/  ISETP.GE.AND P1, PT, R20, R23, PT ;  /* 0x000000171400720c */ /* 0x000fe20003f26270 */
[----:B0-----:R-:W-:Y:S01]  /*98c0*/  VIADD R24, R2, 0x300 ;  /* 0x0000030002187836 */ /* 0x001fe20000000000 */
[----:B-1----:R-:W-:Y:S01]  /*98d0*/  LEA R26, R18, UR4, 0x3 ;  /* 0x00000004121a7c11 */ /* 0x002fe2000f8e18ff */
[----:B------:R-:W-:-:S10]  /*98e0*/  VIADD R18, R2, 0x480 ;  /* 0x0000048002127836 */ /* 0x000fd40000000000 */
[----:B------:R-:W0:Y:S01]  /*98f0*/  @!P1 LDS R27, [R22+0x600] ;  /* 0x00060000161b9984 */ /* 0x000e220000000800 */
[----:B------:R-:W1:Y:S01]  /*9900*/  @!P1 LDC.64 R20, c[0x0][0x3b0] ;  /* 0x0000ec00ff149b82 */ /* 0x000e620000000a00 */
[----:B--2---:R-:W-:-:S05]  /*9910*/  @!P1 IADD3 R4, P0, PT, R4, R2, RZ ;  /* 0x0000000204049210 */ /* 0x004fca0007f1e0ff */
[----:B------:R-:W-:Y:S01]  /*9920*/  @!P1 IMAD.X R5, RZ, RZ, R5, P0 ;  /* 0x000000ffff059224 */ /* 0x000fe200000e0605 */
[----:B-1----:R-:W-:-:S04]  /*9930*/  @!P1 LEA R20, P0, R4, R20, 0x2 ;  /* 0x0000001404149211 */ /* 0x002fc800078010ff */
[----:B------:R-:W-:-:S05]  /*9940*/  @!P1 LEA.HI.X R21, R4, R21, R5, 0x2, P0 ;  /* 0x0000001504159211 */ /* 0x000fca00000f1405 */
[----:B0-----:R0:W-:Y:S01]  /*9950*/  @!P1 STG.E desc[UR6][R20.64+0x600], R27 ;  /* 0x0006001b14009986 */ /* 0x0011e2000c101906 */
[----:B------:R-:W-:-:S03]  /*9960*/  NOP ;  /* 0x0000000000007918 */ /* 0x000fc60000000000 */
[----:B------:R-:W1:Y:S01]  /*9970*/  LDS.64 R4, [R19+0x6600] ;  /* 0x0066000013047984 */ /* 0x000e620000000a00 */
[----:B------:R-:W-:Y:S01]  /*9980*/  ISETP.GE.AND P1, PT, R24, R23, PT ;  /* 0x000000171800720c */ /* 0x000fe20003f26270 */
[----:B0-----:R-:W-:-:S12]  /*9990*/  VIADD R20, R2, 0x600 ;  /* 0x0000060002147836 */ /* 0x001fd80000000000 */
[----:B------:R-:W0:Y:S01]  /*99a0*/  @!P1 LDS R3, [R22+0xc00] ;  /* 0x000c000016039984 */ /* 0x000e220000000800 */
[----:B------:R-:W2:Y:S01]  /*99b0*/  @!P1 LDC.64 R24, c[0x0][0x3b0] ;  /* 0x0000ec00ff189b82 */ /* 0x000ea20000000a00 */
[----:B-1----:R-:W-:-:S05]  /*99c0*/  @!P1 IADD3 R4, P0, PT, R4, R2, RZ ;  /* 0x0000000204049210 */ /* 0x002fca0007f1e0ff */
[----:B------:R-:W-:Y:S01]  /*99d0*/  @!P1 IMAD.X R5, RZ, RZ, R5, P0 ;  /* 0x000000ffff059224 */ /* 0x000fe200000e0605 */
[----:B--2---:R-:W-:-:S04]  /*99e0*/  @!P1 LEA R24, P0, R4, R24, 0x2 ;  /* 0x0000001804189211 */ /* 0x004fc800078010ff */
[----:B------:R-:W-:-:S05]  /*99f0*/  @!P1 LEA.HI.X R25, R4, R25, R5, 0x2, P0 ;  /* 0x0000001904199211 */ /* 0x000fca00000f1405 */
[----:B0-----:R0:W-:Y:S01]  /*9a00*/  @!P1 STG.E desc[UR6][R24.64+0xc00], R3 ;  /* 0x000c000318009986 */ /* 0x0011e2000c101906 */
[----:B------:R-:W-:-:S03]  /*9a10*/  NOP ;  /* 0x0000000000007918 */ /* 0x000fc60000000000 */
[----:B------:R-:W1:Y:S01]  /*9a20*/  LDS.64 R4, [R26+0x6600] ;  /* 0x006600001a047984 */ /* 0x000e620000000a00 */
[----:B------:R-:W-:Y:S02]  /*9a30*/  ISETP.GE.AND P1, PT, R18, R23, PT ;  /* 0x000000171200720c */ /* 0x000fe40003f26270 */
[----:B0-----:R-:W-:Y:S01]  /*9a40*/  LEA R24, R16, UR4, 0x3 ;  /* 0x0000000410187c11 */ /* 0x001fe2000f8e18ff */
[----:B------:R-:W-:-:S10]  /*9a50*/  VIADD R16, R2, 0x780 ;  /* 0x0000078002107836 */ /* 0x000fd40000000000 */
        /* <DEDUP_REMOVED lines=33> */
[----:B0-----:R-:W-:-:S11]  /*9c70*/  LOP3.LUT R16, R2, 0xc00, RZ, 0xfc, !PT ;  /* 0x00000c0002107812 */ /* 0x001fd600078efcff */
        /* <DEDUP_REMOVED lines=87> */
[----:B0-----:R-:W-:Y:S01]  /*a1f0*/  @!P1 STG.E desc[UR6][R8.64+0x4e00], R15 ;  /* 0x004e000f08009986 */ /* 0x001fe2000c101906 */
[----:B------:R-:W-:-:S03]  /*a200*/  NOP ;  /* 0x0000000000007918 */ /* 0x000fc60000000000 */
[----:B------:R-:W0:Y:S01]  /*a210*/  LDS.64 R4, [R7+0x6600] ;  /* 0x0066000007047984 */ /* 0x000e220000000a00 */
[----:B------:R-:W-:-:S13]  /*a220*/  ISETP.GE.AND P1, PT, R10, R23, PT ;  /* 0x000000170a00720c */ /* 0x000fda0003f26270 */
[----:B------:R-:W1:Y:S01]  /*a230*/  @!P1 LDS R3, [R22+0x5400] ;  /* 0x0054000016039984 */ /* 0x000e620000000800 */
[----:B------:R-:W2:Y:S01]  /*a240*/  @!P1 LDC.64 R10, c[0x0][0x3b0] ;  /* 0x0000ec00ff0a9b82 */ /* 0x000ea20000000a00 */
[----:B0-----:R-:W-:-:S05]  /*a250*/  @!P1 IADD3 R4, P0, PT, R4, R2, RZ ;  /* 0x0000000204049210 */ /* 0x001fca0007f1e0ff */
[----:B------:R-:W-:Y:S01]  /*a260*/  @!P1 IMAD.X R5, RZ, RZ, R5, P0 ;  /* 0x000000ffff059224 */ /* 0x000fe200000e0605 */
[----:B--2---:R-:W-:-:S04]  /*a270*/  @!P1 LEA R10, P0, R4, R10, 0x2 ;  /* 0x0000000a040a9211 */ /* 0x004fc800078010ff */
[----:B------:R-:W-:-:S05]  /*a280*/  @!P1 LEA.HI.X R11, R4, R11, R5, 0x2, P0 ;  /* 0x0000000b040b9211 */ /* 0x000fca00000f1405 */
[----:B-1----:R-:W-:Y:S01]  /*a290*/  @!P1 STG.E desc[UR6][R10.64+0x5400], R3 ;  /* 0x005400030a009986 */ /* 0x002fe2000c101906 */
        /* <DEDUP_REMOVED lines=8> */
[----:B------:R-:W-:Y:S02]  /*a320*/  @!P1 LEA.HI.X R7, R4, R7, R5, 0x2, P0 ;  /* 0x0000000704079211 */ /* 0x000fe400000f1405 */
[----:B------:R-:W-:Y:S02]  /*a330*/  LEA R5, R0, UR4, 0x3 ;  /* 0x0000000400057c11 */ /* 0x000fe4000f8e18ff */
[----:B------:R-:W-:Y:S01]  /*a340*/  LOP3.LUT R0, R2, 0x1800, RZ, 0xfc, !PT ;  /* 0x0000180002007812 */ /* 0x000fe200078efcff */
[----:B-1----:R-:W-:Y:S01]  /*a350*/  @!P1 STG.E desc[UR6][R6.64+0x5a00], R9 ;  /* 0x005a000906009986 */ /* 0x002fe2000c101906 */
[----:B------:R-:W-:-:S03]  /*a360*/  NOP ;  /* 0x0000000000007918 */ /* 0x000fc60000000000 */
[----:B------:R-:W0:Y:S01]  /*a370*/  LDS.64 R4, [R5+0x6600] ;  /* 0x0066000005047984 */ /* 0x000e220000000a00 */
[----:B------:R-:W-:-:S13]  /*a380*/  ISETP.GE.AND P1, PT, R0, R23, PT ;  /* 0x000000170000720c */ /* 0x000fda0003f26270 */
[----:B------:R-:W1:Y:S01]  /*a390*/  @!P1 LDS R11, [R22+0x6000] ;  /* 0x00600000160b9984 */ /* 0x000e620000000800 */
[----:B------:R-:W2:Y:S01]  /*a3a0*/  @!P1 LDC.64 R12, c[0x0][0x3b0] ;  /* 0x0000ec00ff0c9b82 */ /* 0x000ea20000000a00 */
[----:B0-----:R-:W-:-:S05]  /*a3b0*/  IADD3 R0, P0, PT, R4, R2, RZ ;  /* 0x0000000204007210 */ /* 0x001fca0007f1e0ff */
[----:B------:R-:W-:Y:S01]  /*a3c0*/  IMAD.X R4, RZ, RZ, R5, P0 ;  /* 0x000000ffff047224 */ /* 0x000fe200000e0605 */
[----:B--2---:R-:W-:-:S04]  /*a3d0*/  @!P1 LEA R2, P0, R0, R12, 0x2 ;  /* 0x0000000c00029211 */ /* 0x004fc800078010ff */
[----:B------:R-:W-:-:S05]  /*a3e0*/  @!P1 LEA.HI.X R3, R0, R13, R4, 0x2, P0 ;  /* 0x0000000d00039211 */ /* 0x000fca00000f1404 */
[----:B-1----:R-:W-:Y:S01]  /*a3f0*/  @!P1 STG.E desc[UR6][R2.64+0x6000], R11 ;  /* 0x0060000b02009986 */ /* 0x002fe2000c101906 */
[----:B------:R-:W-:Y:S01]  /*a400*/  NOP ;  /* 0x0000000000007918 */ /* 0x000fe20000000000 */
[----:B------:R-:W-:Y:S05]  /*a410*/  EXIT ;  /* 0x000000000000794d */ /* 0x000fea0003800000 */
.L_x_30:
[----:B------:R-:W-:Y:S02]  /*a420*/  IMAD.MOV.U32 R58, RZ, RZ, R39 ;  /* 0x000000ffff3a7224 */ /* 0x000fe400078e0027 */
[----:B------:R-:W-:Y:S02]  /*a430*/  IMAD.MOV.U32 R49, RZ, RZ, 0x1 ;  /* 0x00000001ff317424 */ /* 0x000fe400078e00ff */
[----:B------:R-:W-:Y:S02]  /*a440*/  IMAD.MOV.U32 R60, RZ, RZ, RZ ;  /* 0x000000ffff3c7224 */ /* 0x000fe400078e00ff */
[----:B------:R-:W-:-:S07]  /*a450*/  IMAD.MOV.U32 R47, RZ, RZ, -0x1 ;  /* 0xffffffffff2f7424 */ /* 0x000fce00078e00ff */
[----:B------:R-:W-:Y:S05]  /*a460*/  WARPSYNC.COLLECTIVE R47, `(.L_x_115) ;  /* 0x000000002f087348 */ /* 0x000fea0003c00000 */
[----:B------:R0:W1:Y:S02]  /*a470*/  SHFL.UP P0, R46, R58, R49, R60 ;  /* 0x040000313a2e7389 */ /* 0x000064000000003c */
[----:B01----:R-:W-:Y:S05]  /*a480*/  ENDCOLLECTIVE ;  /* 0x000000000000791b */ /* 0x003fea0003800000 */
.L_x_115:
[----:B------:R-:W-:Y:S02]  /*a490*/  IMAD.MOV.U32 R49, RZ, RZ, 0x2 ;  /* 0x00000002ff317424 */ /* 0x000fe400078e00ff */
[----:B------:R-:W-:-:S04]  /*a4a0*/  IMAD.MOV.U32 R40, RZ, RZ, R46 ;  /* 0x000000ffff287224 */ /* 0x000fc800078e002e */
[----:B------:R-:W-:-:S04]  /*a4b0*/  @P0 IMAD.IADD R40, R39, 0x1, R40 ;  /* 0x0000000127280824 */ /* 0x000fc800078e0228 */
[----:B------:R-:W-:-:S07]  /*a4c0*/  IMAD.MOV.U32 R58, RZ, RZ, R40 ;  /* 0x000000ffff3a7224 */ /* 0x000fce00078e0028 */
[----:B------:R-:W-:Y:S05]  /*a4d0*/  WARPSYNC.COLLECTIVE R47, `(.L_x_116) ;  /* 0x000000002f087348 */ /* 0x000fea0003c00000 */
[----:B------:R0:W1:Y:S02]  /*a4e0*/  SHFL.UP P0, R46, R58, R49, R60 ;  /* 0x040000313a2e7389 */ /* 0x000064000000003c */
[----:B01----:R-:W-:Y:S05]  /*a4f0*/  ENDCOLLECTIVE ;  /* 0x000000000000791b */ /* 0x003fea0003800000 */
.L_x_116:
[----:B------:R-:W-:Y:S02]  /*a500*/  IMAD.MOV.U32 R49, RZ, RZ, 0x4 ;  /* 0x00000004ff317424 */ /* 0x000fe400078e00ff */
[----:B------:R-:W-:-:S04]  /*a510*/  IMAD.MOV.U32 R43, RZ, RZ, R46 ;  /* 0x000000ffff2b7224 */ /* 0x000fc800078e002e */
[----:B------:R-:W-:-:S04]  /*a520*/  @P0 IMAD.IADD R43, R40, 0x1, R43 ;  /* 0x00000001282b0824 */ /* 0x000fc800078e022b */
[----:B------:R-:W-:-:S07]  /*a530*/  IMAD.MOV.U32 R58, RZ, RZ, R43 ;  /* 0x000000ffff3a7224 */ /* 0x000fce00078e002b */
[----:B------:R-:W-:Y:S05]  /*a540*/  WARPSYNC.COLLECTIVE R47, `(.L_x_117) ;  /* 0x000000002f087348 */ /* 0x000fea0003c00000 */
[----:B------:R0:W1:Y:S02]  /*a550*/  SHFL.UP P0, R46, R58, R49, R60 ;  /* 0x040000313a2e7389 */ /* 0x000064000000003c */
[----:B01----:R-:W-:Y:S05]  /*a560*/  ENDCOLLECTIVE ;  /* 0x000000000000791b */ /* 0x003fea0003800000 */
.L_x_117:
[----:B------:R-:W-:Y:S02]  /*a570*/  IMAD.MOV.U32 R49, RZ, RZ, 0x8 ;  /* 0x00000008ff317424 */ /* 0x000fe400078e00ff */
[----:B------:R-:W-:-:S04]  /*a580*/  IMAD.MOV.U32 R44, RZ, RZ, R46 ;  /* 0x000000ffff2c7224 */ /* 0x000fc800078e002e */
[----:B------:R-:W-:-:S04]  /*a590*/  @P0 IMAD.IADD R44, R43, 0x1, R44 ;  /* 0x000000012b2c0824 */ /* 0x000fc800078e022c */
[----:B------:R-:W-:-:S07]  /*a5a0*/  IMAD.MOV.U32 R58, RZ, RZ, R44 ;  /* 0x000000ffff3a7224 */ /* 0x000fce00078e002c */
[----:B------:R-:W-:Y:S05]  /*a5b0*/  WARPSYNC.COLLECTIVE R47, `(.L_x_118) ;  /* 0x000000002f087348 */ /* 0x000fea0003c00000 */
[----:B------:R0:W1:Y:S02]  /*a5c0*/  SHFL.UP P0, R46, R58, R49, R60 ;  /* 0x040000313a2e7389 */ /* 0x000064000000003c */
[----:B01----:R-:W-:Y:S05]  /*a5d0*/  ENDCOLLECTIVE ;  /* 0x000000000000791b */ /* 0x003fea0003800000 */
.L_x_118:
[----:B------:R-:W-:Y:S02]  /*a5e0*/  IMAD.MOV.U32 R49, RZ, RZ, 0x10 ;  /* 0x00000010ff317424 */ /* 0x000fe400078e00ff */
[----:B------:R-:W-:-:S04]  /*a5f0*/  IMAD.MOV.U32 R45, RZ, RZ, R46 ;  /* 0x000000ffff2d7224 */ /* 0x000fc800078e002e */
[----:B------:R-:W-:-:S04]  /*a600*/  @P0 IMAD.IADD R45, R44, 0x1, R45 ;  /* 0x000000012c2d0824 */ /* 0x000fc800078e022d */
[----:B------:R-:W-:-:S07]  /*a610*/  IMAD.MOV.U32 R58, RZ, RZ, R45 ;  /* 0x000000ffff3a7224 */ /* 0x000fce00078e002d */
[----:B------:R-:W-:Y:S05]  /*a620*/  WARPSYNC.COLLECTIVE R47, `(.L_x_119) ;  /* 0x000000002f087348 */ /* 0x000fea0003c00000 */
[----:B------:R0:W1:Y:S02]  /*a630*/  SHFL.UP P0, R46, R58, R49, R60 ;  /* 0x040000313a2e7389 */ /* 0x000064000000003c */
[----:B01----:R-:W-:Y:S05]  /*a640*/  ENDCOLLECTIVE ;  /* 0x000000000000791b */ /* 0x003fea0003800000 */
.L_x_119:
[----:B------:R-:W-:Y:S05]  /*a650*/  BRA `(.L_x_120) ;  /* 0xffffff8400407947 */ /* 0x000fea000383ffff */
.L_x_121:
[----:B------:R-:W-:-:S00]  /*a660*/  BRA `(.L_x_121) ;  /* 0xfffffffc00fc7947 */ /* 0x000fc0000383ffff */
[----:B------:R-:W-:-:S00]  /*a670*/  NOP ;  /* 0x0000000000007918 */ /* 0x000fc00000000000 */
        /* <DEDUP_REMOVED lines=8> */
.L_x_1722:


//--------------------- .text._ZN3cub18CUB_300001_SM_10006detail10radix_sort33DeviceRadixSortExclusiveSumKernelINS1_5radix10policy_hubIiiyE10Policy1000EyEEvPT0_ --------------------------
	.section	.text._ZN3cub18CUB_300001_SM_10006detail10radix_sort33DeviceRadixSortExclusiveSumKernelINS1_5radix10policy_hubIiiyE10Policy1000EyEEvPT0_,"ax",@progbits
	.align	128
        .global         _ZN3cub18CUB_300001_SM_10006detail10radix_sort33DeviceRadixSortExclusiveSumKernelINS1_5radix10policy_hubIiiyE10Policy1000EyEEvPT0_
        .type           _ZN3cub18CUB_300001_SM_10006detail10radix_sort33DeviceRadixSortExclusiveSumKernelINS1_5radix10policy_hubIiiyE10Policy1000EyEEvPT0_,@function
        .size           _ZN3cub18CUB_300001_SM_10006detail10radix_sort33DeviceRadixSortExclusiveSumKernelINS1_5radix10policy_hubIiiyE10Policy1000EyEEvPT0_,(.L_x_1723 - _ZN3cub18CUB_300001_SM_10006detail10radix_sort33DeviceRadixSortExclusiveSumKernelINS1_5radix10policy_hubIiiyE10Policy1000EyEEvPT0_)
        .other          _ZN3cub18CUB_300001_SM_10006detail10radix_sort33DeviceRadixSortExclusiveSumKernelINS1_5radix10policy_hubIiiyE10Policy1000EyEEvPT0_,@"STO_CUDA_ENTRY STV_DEFAULT"
_ZN3cub18CUB_300001_SM_10006detail10radix_sort33DeviceRadixSortExclusiveSumKernelINS1_5radix10policy_hubIiiyE10Policy1000EyEEvPT0_:
.text._ZN3cub18CUB_300001_SM_10006detail10radix_sort33DeviceRadixSortExclusiveSumKernelINS1_5radix10policy_hubIiiyE10Policy1000EyEEvPT0_:
[----:B------:R-:W-:Y:S01]  /*0000*/  LDC R1, c[0x0][0x37c] ;  /* 0x0000df00ff017b82 */ /* 0x000fe20000000800 */
[----:B------:R-:W0:Y:S07]  /*0010*/  S2R R18, SR_TID.X ;  /* 0x0000000000127919 */ /* 0x000e2e0000002100 */
[----:B------:R-:W1:Y:S01]  /*0020*/  LDC.64 R16, c[0x0][0x380] ;  /* 0x0000e000ff107b82 */ /* 0x000e620000000a00 */
[----:B------:R-:W2:Y:S01]  /*0030*/  LDCU.64 UR4, c[0x0][0x358] ;  /* 0x00006b00ff0477ac */ /* 0x000ea20008000a00 */
[----:B------:R-:W3:Y:S01]  /*0040*/  S2R R5, SR_CTAID.X ;  /* 0x0000000000057919 */ /* 0x000ee20000002500 */
[----:B0-----:R-:W-:Y:S01]  /*0050*/  ISETP.GT.U32.AND P1, PT, R18, 0xff, PT ;  /* 0x000000ff1200780c */ /* 0x001fe20003f24070 */
[----:B---3--:R-:W-:-:S04]  /*0060*/  IMAD R5, R5, 0x100, R18 ;  /* 0x0000010005057824 */ /* 0x008fc800078e0212 */
[----:B-1----:R-:W-:-:S08]  /*0070*/  IMAD.WIDE R16, R5, 0x8, R16 ;  /* 0x0000000805107825 */ /* 0x002fd000078e0210 */
[----:B--2---:R-:W2:Y:S01]  /*0080*/  @!P1 LDG.E.64 R2, desc[UR4][R16.64] ;  /* 0x0000000410029981 */ /* 0x004ea2000c1e1b00 */
[----:B------:R-:W-:Y:S02]  /*0090*/  MOV R0, 0x400 ;  /* 0x0000040000007802 */ /* 0x000fe40000000f00 */
[C---:B------:R-:W-:Y:S01]  /*00a0*/  ISETP.GT.U32.AND P0, PT, R18.reuse, 0x1f, PT ;  /* 0x0000001f1200780c */ /* 0x040fe20003f04070 */
[----:B------:R-:W0:Y:S02]  /*00b0*/  S2R R5, SR_CgaCtaId ;  /* 0x0000000000057919 */ /* 0x000e240000008800 */
[----:B0-----:R-:W-:Y:S02]  /*00c0*/  LEA R5, R5, R0, 0x18 ;  /* 0x0000000005057211 */ /* 0x001fe400078ec0ff */
[----:B------:R-:W-:-:S05]  /*00d0*/  LEA.HI R0, R18, R18, RZ, 0x1d ;  /* 0x0000001212007211 */ /* 0x000fca00078fe8ff */
[----:B------:R-:W-:-:S05]  /*00e0*/  IMAD R0, R0, 0x8, R5 ;  /* 0x0000000800007824 */ /* 0x000fca00078e0205 */
[----:B--2---:R0:W-:Y:S01]  /*00f0*/  STS.64 [R0+0x10], R2 ;  /* 0x0000100200007388 */ /* 0x0041e20000000a00 */
[----:B------:R-:W-:Y:S06]  /*0100*/  BAR.SYNC.DEFER_BLOCKING 0x0 ;  /* 0x0000000000007b1d */ /* 0x000fec0000010000 */
[----:B------:R-:W-:Y:S05]  /*0110*/  @P0 BRA `(.L_x_122) ;  /* 0x0000000400240947 */ /* 0x000fea0003800000 */
[----:B------:R-:W-:Y:S01]  /*0120*/  IMAD R18, R18, 0x48, R5 ;  /* 0x0000004812127824 */ /* 0x000fe200078e0205 */
[----:B------:R-:W-:-:S04]  /*0130*/  UMOV UR6, 0xffffffff ;  /* 0xffffffff00067882 */ /* 0x000fc80000000000 */
[----:B------:R-:W-:Y:S04]  /*0140*/  LDS.64 R14, [R18+0x10] ;  /* 0x00001000120e7984 */ /* 0x000fe80000000a00 */
[----:B------:R-:W-:Y:S04]  /*0150*/  LDS.64 R12, [R18+0x18] ;  /* 0x00001800120c7984 */ /* 0x000fe80000000a00 */
[----:B------:R-:W1:Y:S04]  /*0160*/  LDS.64 R10, [R18+0x20] ;  /* 0x00002000120a7984 */ /* 0x000e680000000a00 */
[----:B------:R-:W-:Y:S04]  /*0170*/  LDS.64 R8, [R18+0x28] ;  /* 0x0000280012087984 */ /* 0x000fe80000000a00 */
[----:B------:R-:W2:Y:S04]  /*0180*/  LDS.64 R6, [R18+0x30] ;  /* 0x0000300012067984 */ /* 0x000ea80000000a00 */
[----:B------:R-:W-:Y:S04]  /*0190*/  LDS.64 R4, [R18+0x38] ;  /* 0x0000380012047984 */ /* 0x000fe80000000a00 */
[----:B0-----:R-:W0:Y:S04]  /*01a0*/  LDS.64 R2, [R18+0x40] ;  /* 0x0000400012027984 */ /* 0x001e280000000a00 */
[----:B------:R-:W3:Y:S01]  /*01b0*/  LDS.64 R20, [R18+0x48] ;  /* 0x0000480012147984 */ /* 0x000ee20000000a00 */
[----:B-1----:R-:W-:-:S04]  /*01c0*/  IADD3 R19, P3, P4, R10, R12, R14 ;  /* 0x0000000c0a137210 */ /* 0x002fc80007c7e00e */
[----:B------:R-:W-:Y:S02]  /*01d0*/  IADD3.X R23, PT, PT, R11, R13, R15, P3, P4 ;  /* 0x0000000d0b177210 */ /* 0x000fe40001fe840f */
[----:B--2---:R-:W-:-:S04]  /*01e0*/  IADD3 R19, P0, P2, R6, R19, R8 ;  /* 0x0000001306137210 */ /* 0x004fc80007a1e008 */
[----:B------:R-:W-:Y:S02]  /*01f0*/  IADD3.X R23, PT, PT, R7, R23, R9, P0, P2 ;  /* 0x0000001707177210 */ /* 0x000fe400007e4409 */
[----:B0-----:R-:W-:-:S04]  /*0200*/  IADD3 R19, P3, P4, R2, R19, R4 ;  /* 0x0000001302137210 */ /* 0x001fc80007c7e004 */
[----:B---3--:R-:W-:Y:S02]  /*0210*/  IADD3 R20, P0, PT, R20, R19, RZ ;  /* 0x0000001314147210 */ /* 0x008fe40007f1e0ff */
[----:B------:R-:W-:-:S05]  /*0220*/  IADD3.X R19, PT, PT, R3, R23, R5, P3, P4 ;  /* 0x0000001703137210 */ /* 0x000fca0001fe8405 */
[----:B------:R-:W-:Y:S01]  /*0230*/  IMAD.X R19, R21, 0x1, R19, P0 ;  /* 0x0000000115137824 */ /* 0x000fe200000e0613 */
[----:B------:R-:W-:Y:S06]  /*0240*/  BRA.DIV UR6, `(.L_x_123) ;  /* 0x0000000206f07947 */ /* 0x000fec000b800000 */
[----:B------:R-:W0:Y:S04]  /*0250*/  SHFL.UP PT, R27, R20, 0x1, RZ ;  /* 0x04200000141b7989 */ /* 0x000e2800000e00ff */
[----:B------:R-:W1:Y:S01]  /*0260*/  SHFL.UP P0, R25, R19, 0x1, RZ ;  /* 0x0420000013197989 */ /* 0x000e6200000000ff */
[----:B0-----:R-:W-:-:S04]  /*0270*/  IADD3 R22, P2, PT, R27, R20, RZ ;  /* 0x000000141b167210 */ /* 0x001fc80007f5e0ff */
[----:B-1----:R-:W-:Y:S01]  /*0280*/  SEL R27, R22, R27, P0 ;  /* 0x0000001b161b7207 */ /* 0x002fe20000000000 */
[----:B------:R-:W-:-:S04]  /*0290*/  IMAD.X R26, R25, 0x1, R19, P2 ;  /* 0x00000001191a7824 */ /* 0x000fc800010e0613 */
[----:B------:R-:W0:Y:S01]  /*02a0*/  SHFL.UP PT, R28, R27, 0x2, RZ ;  /* 0x044000001b1c7989 */ /* 0x000e2200000e00ff */
[----:B------:R-:W-:-:S05]  /*02b0*/  SEL R26, R26, R25, P0 ;  /* 0x000000191a1a7207 */ /* 0x000fca0000000000 */
[----:B------:R-:W1:Y:S01]  /*02c0*/  SHFL.UP P0, R25, R26, 0x2, RZ ;  /* 0x044000001a197989 */ /* 0x000e6200000000ff */
[----:B0-----:R-:W-:-:S05]  /*02d0*/  IADD3 R21, P2, PT, R28, R27, RZ ;  /* 0x0000001b1c157210 */ /* 0x001fca0007f5e0ff */
[----:B-1----:R-:W-:Y:S01]  /*02e0*/  IMAD.X R22, R25, 0x1, R26, P2 ;  /* 0x0000000119167824 */ /* 0x002fe200010e061a */
[----:B------:R-:W-:-:S04]  /*02f0*/  SEL R28, R21, R28, P0 ;  /* 0x0000001c151c7207 */ /* 0x000fc80000000000 */
[----:B------:R-:W-:Y:S01]  /*0300*/  SEL R29, R22, R25, P0 ;  /* 0x00000019161d7207 */ /* 0x000fe20000000000 */
        /* <DEDUP_REMOVED lines=12> */
[----:B------:R0:W1:Y:S04]  /*03d0*/  SHFL.UP PT, R28, R27, 0x10, RZ ;  /* 0x060000001b1c7989 */ /* 0x00006800000e00ff */
[----:B------:R0:W2:Y:S02]  /*03e0*/  SHFL.UP P0, R25, R26, 0x10, RZ ;  /* 0x060000001a197989 */ /* 0x0000a400000000ff */
.L_x_134:
[----:B-1----:R-:W-:-:S04]  /*03f0*/  IADD3 R21, P2, PT, R28, R27, RZ ;  /* 0x0000001b1c157210 */ /* 0x002fc80007f5e0ff */
[----:B--2---:R-:W-:Y:S01]  /*0400*/  SEL R21, R21, R28, P0 ;  /* 0x0000001c15157207 */ /* 0x004fe20000000000 */
[----:B------:R-:W-:-:S05]  /*0410*/  IMAD.X R22, R25, 0x1, R26, P2 ;  /* 0x0000000119167824 */ /* 0x000fca00010e061a */
[----:B------:R-:W-:Y:S02]  /*0420*/  SEL R22, R22, R25, P0 ;  /* 0x0000001916167207 */ /* 0x000fe40000000000 */
[----:B------:R-:W-:-:S05]  /*0430*/  IADD3 R20, P0, PT, R21, -R20, RZ ;  /* 0x8000001415147210 */ /* 0x000fca0007f1e0ff */
[----:B------:R-:W-:Y:S01]  /*0440*/  IMAD.X R21, R22, 0x1, ~R19, P0 ;  /* 0x0000000116157824 */ /* 0x000fe200000e0e13 */
[----:B------:R-:W-:-:S04]  /*0450*/  IADD3 R14, P0, PT, R14, R20, RZ ;  /* 0x000000140e0e7210 */ /* 0x000fc80007f1e0ff */
[----:B------:R1:W-:Y:S01]  /*0460*/  STS.64 [R18+0x10], R20 ;  /* 0x0000101412007388 */ /* 0x0003e20000000a00 */
[----:B------:R-:W-:Y:S01]  /*0470*/  IMAD.X R15, R15, 0x1, R21, P0 ;  /* 0x000000010f0f7824 */ /* 0x000fe200000e0615 */
        /* <DEDUP_REMOVED lines=17> */
[----:B------:R-:W-:-:S05]  /*0590*/  IMAD.X R3, R3, 0x1, R5, P0 ;  /* 0x0000000103037824 */ /* 0x000fca00000e0605 */
[----:B------:R1:W-:Y:S03]  /*05a0*/  STS.64 [R18+0x48], R2 ;  /* 0x0000480212007388 */ /* 0x0003e60000000a00 */
.L_x_122:
[----:B------:R-:W-:Y:S05]  /*05b0*/  WARPSYNC.ALL ;  /* 0x0000000000007948 */ /* 0x000fea0003800000 */
[----:B------:R-:W-:Y:S06]  /*05c0*/  BAR.SYNC.DEFER_BLOCKING 0x0 ;  /* 0x0000000000007b1d */ /* 0x000fec0000010000 */
[----:B------:R-:W-:Y:S05]  /*05d0*/  @P1 EXIT ;  /* 0x000000000000194d */ /* 0x000fea0003800000 */
[----:B01----:R-:W0:Y:S04]  /*05e0*/  LDS.64 R2, [R0+0x10] ;  /* 0x0000100000027984 */ /* 0x003e280000000a00 */
[----:B0-----:R-:W-:Y:S01]  /*05f0*/  STG.E.64 desc[UR4][R16.64], R2 ;  /* 0x0000000210007986 */ /* 0x001fe2000c101b04 */
[----:B------:R-:W-:Y:S05]  /*0600*/  EXIT ;  /* 0x000000000000794d */ /* 0x000fea0003800000 */
.L_x_123:
[----:B------:R-:W-:Y:S02]  /*0610*/  IMAD.MOV.U32 R24, RZ, RZ, R20 ;  /* 0x000000ffff187224 */ /* 0x000fe400078e0014 */
[----:B------:R-:W-:Y:S02]  /*0620*/  IMAD.MOV.U32 R23, RZ, RZ, 0x1 ;  /* 0x00000001ff177424 */ /* 0x000fe400078e00ff */
[----:B------:R-:W-:Y:S02]  /*0630*/  IMAD.MOV.U32 R22, RZ, RZ, RZ ;  /* 0x000000ffff167224 */ /* 0x000fe400078e00ff */
[----:B------:R-:W-:-:S07]  /*0640*/  IMAD.MOV.U32 R21, RZ, RZ, -0x1 ;  /* 0xffffffffff157424 */ /* 0x000fce00078e00ff */
[----:B------:R-:W-:Y:S05]  /*0650*/  WARPSYNC.COLLECTIVE R21, `(.L_x_124) ;  /* 0x0000000015087348 */ /* 0x000fea0003c00000 */
[----:B------:R0:W1:Y:S02]  /*0660*/  SHFL.UP P0, R25, R24, R23, R22 ;  /* 0x0400001718197389 */ /* 0x0000640000000016 */
[----:B01----:R-:W-:Y:S05]  /*0670*/  ENDCOLLECTIVE ;  /* 0x000000000000791b */ /* 0x003fea0003800000 */
.L_x_124:
[----:B------:R-:W-:Y:S02]  /*0680*/  IMAD.MOV.U32 R24, RZ, RZ, R19 ;  /* 0x000000ffff187224 */ /* 0x000fe400078e0013 */
[----:B------:R-:W-:-:S07]  /*0690*/  IMAD.MOV.U32 R27, RZ, RZ, R25 ;  /* 0x000000ffff1b7224 */ /* 0x000fce00078e0019 */
[----:B------:R-:W-:Y:S05]  /*06a0*/  WARPSYNC.COLLECTIVE R21, `(.L_x_125) ;  /* 0x0000000015087348 */ /* 0x000fea0003c00000 */
[----:B------:R0:W1:Y:S02]  /*06b0*/  SHFL.UP P0, R25, R24, R23, R22 ;  /* 0x0400001718197389 */ /* 0x0000640000000016 */
[----:B01----:R-:W-:Y:S05]  /*06c0*/  ENDCOLLECTIVE ;  /* 0x000000000000791b */ /* 0x003fea0003800000 */
.L_x_125:
[----:B------:R-:W-:Y:S01]  /*06d0*/  IADD3 R26, P2, PT, R27, R20, RZ ;  /* 0x000000141b1a7210 */ /* 0x000fe20007f5e0ff */
[----:B------:R-:W-:-:S03]  /*06e0*/  IMAD.MOV.U32 R23, RZ, RZ, 0x2 ;  /* 0x00000002ff177424 */ /* 0x000fc600078e00ff */
[----:B------:R-:W-:Y:S01]  /*06f0*/  SEL R27, R26, R27, P0 ;  /* 0x0000001b1a1b7207 */ /* 0x000fe20000000000 */
[----:B------:R-:W-:-:S04]  /*0700*/  IMAD.X R26, R25, 0x1, R19, P2 ;  /* 0x00000001191a7824 */ /* 0x000fc800010e0613 */
[----:B------:R-:W-:Y:S01]  /*0710*/  IMAD.MOV.U32 R24, RZ, RZ, R27 ;  /* 0x000000ffff187224 */ /* 0x000fe200078e001b */
[----:B------:R-:W-:-:S07]  /*0720*/  SEL R26, R26, R25, P0 ;  /* 0x000000191a1a7207 */ /* 0x000fce0000000000 */
[----:B------:R-:W-:Y:S05]  /*0730*/  WARPSYNC.COLLECTIVE R21, `(.L_x_126) ;  /* 0x0000000015087348 */ /* 0x000fea0003c00000 */
[----:B------:R0:W1:Y:S02]  /*0740*/  SHFL.UP P0, R25, R24, R23, R22 ;  /* 0x0400001718197389 */ /* 0x0000640000000016 */
[----:B01----:R-:W-:Y:S05]  /*0750*/  ENDCOLLECTIVE ;  /* 0x000000000000791b */ /* 0x003fea0003800000 */
.L_x_126:
[----:B------:R-:W-:Y:S02]  /*0760*/  IMAD.MOV.U32 R24, RZ, RZ, R26 ;  /* 0x000000ffff187224 */ /* 0x000fe400078e001a */
[----:B------:R-:W-:-:S07]  /*0770*/  IMAD.MOV.U32 R28, RZ, RZ, R25 ;  /* 0x000000ffff1c7224 */ /* 0x000fce00078e0019 */
[----:B------:R-:W-:Y:S05]  /*0780*/  WARPSYNC.COLLECTIVE R21, `(.L_x_127) ;  /* 0x0000000015087348 */ /* 0x000fea0003c00000 */
[----:B------:R0:W1:Y:S02]  /*0790*/  SHFL.UP P0, R25, R24, R23, R22 ;  /* 0x0400001718197389 */ /* 0x0000640000000016 */
[----:B01----:R-:W-:Y:S05]  /*07a0*/  ENDCOLLECTIVE ;  /* 0x000000000000791b */ /* 0x003fea0003800000 */
.L_x_127:
        /* <DEDUP_REMOVED lines=9> */
.L_x_128:
[----:B------:R-:W-:Y:S02]  /*0840*/  IMAD.MOV.U32 R24, RZ, RZ, R29 ;  /* 0x000000ffff187224 */ /* 0x000fe400078e001d */
[----:B------:R-:W-:-:S07]  /*0850*/  IMAD.MOV.U32 R27, RZ, RZ, R25 ;  /* 0x000000ffff1b7224 */ /* 0x000fce00078e0019 */
[----:B------:R-:W-:Y:S05]  /*0860*/  WARPSYNC.COLLECTIVE R21, `(.L_x_129) ;  /* 0x0000000015087348 */ /* 0x000fea0003c00000 */
[----:B------:R0:W1:Y:S02]  /*0870*/  SHFL.UP P0, R25, R24, R23, R22 ;  /* 0x0400001718197389 */ /* 0x0000640000000016 */
[----:B01----:R-:W-:Y:S05]  /*0880*/  ENDCOLLECTIVE ;  /* 0x000000000000791b */ /* 0x003fea0003800000 */
.L_x_129:
        /* <DEDUP_REMOVED lines=9> */
.L_x_130:
[----:B------:R-:W-:Y:S02]  /*0920*/  IMAD.MOV.U32 R24, RZ, RZ, R29 ;  /* 0x000000ffff187224 */ /* 0x000fe400078e001d */
[----:B------:R-:W-:-:S07]  /*0930*/  IMAD.MOV.U32 R27, RZ, RZ, R25 ;  /* 0x000000ffff1b7224 */ /* 0x000fce00078e0019 */
[----:B------:R-:W-:Y:S05]  /*0940*/  WARPSYNC.COLLECTIVE R21, `(.L_x_131) ;  /* 0x0000000015087348 */ /* 0x000fea0003c00000 */
[----:B------:R0:W1:Y:S02]  /*0950*/  SHFL.UP P0, R25, R24, R23, R22 ;  /* 0x0400001718197389 */ /* 0x0000640000000016 */
[----:B01----:R-:W-:Y:S05]  /*0960*/  ENDCOLLECTIVE ;  /* 0x000000000000791b */ /* 0x003fea0003800000 */
.L_x_131:
        /* <DEDUP_REMOVED lines=9> */
.L_x_132:
[----:B------:R-:W-:Y:S02]  /*0a00*/  IMAD.MOV.U32 R24, RZ, RZ, R26 ;  /* 0x000000ffff187224 */ /* 0x000fe400078e001a */
[----:B------:R-:W-:-:S07]  /*0a10*/  IMAD.MOV.U32 R28, RZ, RZ, R25 ;  /* 0x000000ffff1c7224 */ /* 0x000fce00078e0019 */
[----:B------:R-:W-:Y:S05]  /*0a20*/  WARPSYNC.COLLECTIVE R21, `(.L_x_133) ;  /* 0x0000000015087348 */ /* 0x000fea0003c00000 */
[----:B------:R0:W1:Y:S02]  /*0a30*/  SHFL.UP P0, R25, R24, R23, R22 ;  /* 0x0400001718197389 */ /* 0x0000640000000016 */
[----:B01----:R-:W-:Y:S05]  /*0a40*/  ENDCOLLECTIVE ;  /* 0x000000000000791b */ /* 0x003fea0003800000 */
.L_x_133:
[----:B------:R-:W-:Y:S05]  /*0a50*/  BRA `(.L_x_134) ;  /* 0xfffffff800647947 */ /* 0x000fea000383ffff */
.L_x_135:
        /* <DEDUP_REMOVED lines=10> */
.L_x_1723:


//--------------------- .text._ZN3cub18CUB_300001_SM_10006detail10radix_sort30DeviceRadixSortHistogramKernelINS1_5radix10policy_hubIiiyE10Policy1000ELNS0_9SortOrderE0EiyNS1_21identity_decomposer_tEEEvPT2_PKT1_SA_iiT3_ --------------------------
	.section	.text._ZN3cub18CUB_300001_SM_10006detail10radix_sort30DeviceRadixSortHistogramKernelINS1_5radix10policy_hubIiiyE10Policy1000ELNS0_9SortOrderE0EiyNS1_21identity_decomposer_tEEEvPT2_PKT1_SA_iiT3_,"ax",@progbits
	.align	128
        .global         _ZN3cub18CUB_300001_SM_10006detail10radix_sort30DeviceRadixSortHistogramKernelINS1_5radix10policy_hubIiiyE10Policy1000ELNS0_9SortOrderE0EiyNS1_21identity_decomposer_tEEEvPT2_PKT1_SA_iiT3_
        .type           _ZN3cub18CUB_300001_SM_10006detail10radix_sort30DeviceRadixSortHistogramKernelINS1_5radix10policy_hubIiiyE10Policy1000ELNS0_9SortOrderE0EiyNS1_21identity_decomposer_tEEEvPT2_PKT1_SA_iiT3_,@function
        .size           _ZN3cub18CUB_300001_SM_10006detail10radix_sort30DeviceRadixSortHistogramKernelINS1_5radix10policy_hubIiiyE10Policy1000ELNS0_9SortOrderE0EiyNS1_21identity_decomposer_tEEEvPT2_PKT1_SA_iiT3_,(.L_x_1724 - _ZN3cub18CUB_300001_SM_10006detail10radix_sort30DeviceRadixSortHistogramKernelINS1_5radix10policy_hubIiiyE10Policy1000ELNS0_9SortOrderE0EiyNS1_21identity_decomposer_tEEEvPT2_PKT1_SA_iiT3_)
        .other          _ZN3cub18CUB_300001_SM_10006detail10radix_sort30DeviceRadixSortHistogramKernelINS1_5radix10policy_hubIiiyE10Policy1000ELNS0_9SortOrderE0EiyNS1_21identity_decomposer_tEEEvPT2_PKT1_SA_iiT3_,@"STO_CUDA_ENTRY STV_DEFAULT"
_ZN3cub18CUB_300001_SM_10006detail10radix_sort30DeviceRadixSortHistogramKernelINS1_5radix10policy_hubIiiyE10Policy1000ELNS0_9SortOrderE0EiyNS1_21identity_decomposer_tEEEvPT2_PKT1_SA_iiT3_:
.text._ZN3cub18CUB_300001_SM_10006detail10radix_sort30DeviceRadixSortHistogramKernelINS1_5radix10policy_hubIiiyE10Policy1000ELNS0_9SortOrderE0EiyNS1_21identity_decomposer_tEEEvPT2_PKT1_SA_iiT3_:
[----:B------:R-:W-:Y:S01]  /*0000*/  LDC R1, c[0x0][0x37c] ;  /* 0x0000df00ff017b82 */ /* 0x000fe20000000800 */
[----:B------:R-:W0:Y:S02]  /*0010*/  LDCU.64 UR14, c[0x0][0x390] ;  /* 0x00007200ff0e77ac */ /* 0x000e240008000a00 */
[----:B0-----:R-:W-:-:S04]  /*0020*/  ISETP.NE.U32.AND P0, PT, RZ, UR14, PT ;  /* 0x0000000eff007c0c */ /* 0x001fc8000bf05070 */
[----:B------:R-:W-:-:S13]  /*0030*/  ISETP.NE.AND.EX P0, PT, RZ, UR15, PT, P0 ;  /* 0x0000000fff007c0c */ /* 0x000fda000bf05300 */
[----:B------:R-:W-:Y:S05]  /*0040*/  @!P0 EXIT ;  /* 0x000000000000894d */ /* 0x000fea0003800000 */
[----:B------:R-:W-:Y:S01]  /*0050*/  UIADD3 UR11, UP0, UPT, UR14, -0x1, URZ ;  /* 0xffffffff0e0b7890 */ /* 0x000fe2000ff1e0ff */
[----:B------:R-:W0:Y:S01]  /*0060*/  S2R R4, SR_TID.X ;  /* 0x0000000000047919 */ /* 0x000e220000002100 */
[----:B------:R-:W1:Y:S01]  /*0070*/  LDCU.64 UR4, c[0x0][0x398] ;  /* 0x00007300ff0477ac */ /* 0x000e620008000a00 */
[----:B------:R-:W2:Y:S01]  /*0080*/  S2UR UR7, SR_CgaCtaId ;  /* 0x00000000000779c3 */ /* 0x000ea20000008800 */
[----:B------:R-:W-:Y:S01]  /*0090*/  UIADD3.X UR12, UPT, UPT, UR15, -0x1, URZ, UP0, !UPT ;  /* 0xffffffff0f0c7890 */ /* 0x000fe200087fe4ff */
[----:B------:R-:W-:Y:S01]  /*00a0*/  UMOV UR6, 0x400 ;  /* 0x0000040000067882 */ /* 0x000fe20000000000 */
[----:B------:R-:W3:Y:S05]  /*00b0*/  LDCU.64 UR20, c[0x0][0x358] ;  /* 0x00006b00ff1477ac */ /* 0x000eea0008000a00 */
[----:B------:R-:W4:Y:S01]  /*00c0*/  S2UR UR8, SR_CTAID.X ;  /* 0x00000000000879c3 */ /* 0x000f220000002500 */
[----:B------:R-:W-:Y:S01]  /*00d0*/  USHF.R.U64 UR11, UR11, 0x1e, UR12 ;  /* 0x0000001e0b0b7899 */ /* 0x000fe2000800120c */
[----:B------:R-:W0:Y:S03]  /*00e0*/  LDCU UR28, c[0x0][0x370] ;  /* 0x00006e00ff1c77ac */ /* 0x000e260008000800 */
[----:B------:R-:W-:-:S02]  /*00f0*/  UIADD3 UR11, UP0, UPT, UR11, 0x1, URZ ;  /* 0x000000010b0b7890 */ /* 0x000fc4000ff1e0ff */
[----:B-1----:R-:W-:Y:S02]  /*0100*/  UIADD3 UR4, UPT, UPT, UR5, 0x7, -UR4 ;  /* 0x0000000705047890 */ /* 0x002fe4000fffe804 */
[----:B------:R-:W-:Y:S02]  /*0110*/  ULEA.HI.X UR12, UR12, URZ, URZ, 0x2, UP0 ;  /* 0x000000ff0c0c7291 */ /* 0x000fe400080f14ff */
[----:B------:R-:W-:Y:S02]  /*0120*/  UISETP.LT.U32.AND UP0, UPT, UR11, UR14, UPT ;  /* 0x0000000e0b00728c */ /* 0x000fe4000bf01070 */
[----:B------:R-:W-:Y:S02]  /*0130*/  USHF.R.S32.HI UR5, URZ, 0x1f, UR4 ;  /* 0x0000001fff057899 */ /* 0x000fe40008011404 */
[----:B------:R-:W-:Y:S02]  /*0140*/  UISETP.LT.U32.AND.EX UP0, UPT, UR12, UR15, UPT, UP0 ;  /* 0x0000000f0c00728c */ /* 0x000fe4000bf01100 */
[----:B------:R-:W-:-:S02]  /*0150*/  ULEA.HI UR5, UR5, UR4, URZ, 0x3 ;  /* 0x0000000405057291 */ /* 0x000fc4000f8f18ff */
[----:B------:R-:W-:Y:S01]  /*0160*/  USEL UR11, UR11, UR14, UP0 ;  /* 0x0000000e0b0b7287 */ /* 0x000fe20008000000 */
[C---:B0-----:R-:W-:Y:S01]  /*0170*/  VIADD R21, R4.reuse, 0x780 ;  /* 0x0000078004157836 */ /* 0x041fe20000000000 */
[----:B------:R-:W-:Y:S02]  /*0180*/  USEL UR12, UR12, UR15, UP0 ;  /* 0x0000000f0c0c7287 */ /* 0x000fe40008000000 */
[----:B------:R-:W-:Y:S02]  /*0190*/  UISETP.GE.AND UP0, UPT, UR4, 0x8, UPT ;  /* 0x000000080400788c */ /* 0x000fe4000bf06270 */
[----:B--2---:R-:W-:Y:S02]  /*01a0*/  ULEA UR6, UR7, UR6, 0x18 ;  /* 0x0000000607067291 */ /* 0x004fe4000f8ec0ff */
[----:B------:R-:W-:Y:S02]  /*01b0*/  USHF.R.S32.HI UR5, URZ, 0x3, UR5 ;  /* 0x00000003ff057899 */ /* 0x000fe40008011405 */
[----:B------:R-:W-:Y:S01]  /*01c0*/  PLOP3.LUT P0, PT, PT, PT, UP0, 0x80, 0x8 ;  /* 0x000000000008781c */ /* 0x000fe20003f0f008 */
[----:B----4-:R-:W-:Y:S01]  /*01d0*/  USHF.L.U32 UR8, UR8, 0xb, URZ ;  /* 0x0000000b08087899 */ /* 0x010fe200080006ff */
[C---:B------:R-:W-:Y:S01]  /*01e0*/  LEA R0, R4.reuse, UR6, 0x2 ;  /* 0x0000000604007c11 */ /* 0x040fe2000f8e10ff */
[----:B------:R-:W-:Y:S01]  /*01f0*/  UIADD3 UR22, UPT, UPT, UR5, -0x1, URZ ;  /* 0xffffffff05167890 */ /* 0x000fe2000fffe0ff */
[----:B------:R-:W-:Y:S01]  /*0200*/  ISETP.GT.U32.OR P0, PT, R4, 0xff, !P0 ;  /* 0x000000ff0400780c */ /* 0x000fe20004704470 */
[----:B------:R-:W-:-:S02]  /*0210*/  ULOP3.LUT UR23, UR5, 0xf, URZ, 0xc0, !UPT ;  /* 0x0000000f05177892 */ /* 0x000fc4000f8ec0ff */
[----:B------:R-:W-:Y:S01]  /*0220*/  ULOP3.LUT UR24, UR5, 0x7, URZ, 0xc0, !UPT ;  /* 0x0000000705187892 */ /* 0x000fe2000f8ec0ff */
[----:B------:R-:W-:Y:S01]  /*0230*/  P2R R20, PR, RZ, 0x1 ;  /* 0x00000001ff147803 */ /* 0x000fe20000000000 */
[----:B------:R-:W-:Y:S02]  /*0240*/  ULOP3.LUT UR25, UR5, 0x3, URZ, 0xc0, !UPT ;  /* 0x0000000305197892 */ /* 0x000fe4000f8ec0ff */
[----:B------:R-:W-:Y:S02]  /*0250*/  ULOP3.LUT UR26, UR5, 0xffffff0, URZ, 0xc0, !UPT ;  /* 0x0ffffff0051a7892 */ /* 0x000fe4000f8ec0ff */
[----:B------:R-:W-:Y:S02]  /*0260*/  ULOP3.LUT UR27, UR5, 0xffffff8, URZ, 0xc0, !UPT ;  /* 0x0ffffff8051b7892 */ /* 0x000fe4000f8ec0ff */
[----:B------:R-:W-:Y:S01]  /*0270*/  ULOP3.LUT UR9, UR5, 0x1, URZ, 0xc0, !UPT ;  /* 0x0000000105097892 */ /* 0x000fe2000f8ec0ff */
[----:B------:R-:W-:Y:S01]  /*0280*/  UMOV UR6, URZ ;  /* 0x000000ff00067c82 */ /* 0x000fe20008000000 */
[----:B---3--:R-:W-:-:S10]  /*0290*/  UMOV UR7, URZ ;  /* 0x000000ff00077c82 */ /* 0x008fd40008000000 */
.L_x_219:
[----:B------:R-:W-:Y:S01]  /*02a0*/  ISETP.NE.AND P0, PT, R20, RZ, PT ;  /* 0x000000ff1400720c */ /* 0x000fe20003f05270 */
[----:B------:R-:W-:-:S12]  /*02b0*/  BSSY.RECONVERGENT B0, `(.L_x_136) ;  /* 0x000007c000007945 */ /* 0x000fd80003800200 */
[----:B012345:R-:W-:Y:S05]  /*02c0*/  @P0 BRA `(.L_x_137) ;  /* 0x0000000400e80947 */ /* 0x03ffea0003800000 */
[----:B------:R-:W-:Y:S02]  /*02d0*/  IMAD.U32 R2, RZ, RZ, UR22 ;  /* 0x00000016ff027e24 */ /* 0x000fe4000f8e00ff */
[----:B------:R-:W-:-:S03]  /*02e0*/  IMAD.MOV.U32 R3, RZ, RZ, RZ ;  /* 0x000000ffff037224 */ /* 0x000fc600078e00ff */
[----:B------:R-:W-:-:S13]  /*02f0*/  ISETP.GE.U32.AND P1, PT, R2, 0xf, PT ;  /* 0x0000000f0200780c */ /* 0x000fda0003f26070 */
[----:B------:R-:W-:Y:S05]  /*0300*/  @!P1 BRA `(.L_x_138) ;  /* 0x00000000005c9947 */ /* 0x000fea0003800000 */
[----:B------:R-:W-:Y:S01]  /*0310*/  VIADD R2, R0, 0x2000 ;  /* 0x0000200000027836 */ /* 0x000fe20000000000 */
[----:B------:R-:W-:-:S12]  /*0320*/  UIADD3 UR4, UPT, UPT, -UR26, URZ, URZ ;  /* 0x000000ff1a047290 */ /* 0x000fd8000fffe1ff */
.L_x_139:
[----:B------:R-:W-:Y:S01]  /*0330*/  UIADD3 UR4, UPT, UPT, UR4, 0x10, URZ ;  /* 0x0000001004047890 */ /* 0x000fe2000fffe0ff */
[----:B------:R-:W-:Y:S03]  /*0340*/  STS [R2+-0x2000], RZ ;  /* 0xffe000ff02007388 */ /* 0x000fe60000000800 */
[----:B------:R-:W-:Y:S01]  /*0350*/  UISETP.NE.AND UP0, UPT, UR4, URZ, UPT ;  /* 0x000000ff0400728c */ /* 0x000fe2000bf05270 */
        /* <DEDUP_REMOVED lines=16> */
[----:B------:R-:W-:Y:S06]  /*0460*/  BRA.U UP0, `(.L_x_139) ;  /* 0xfffffffd00b07547 */ /* 0x000fec000b83ffff */
[----:B------:R-:W-:-:S07]  /*0470*/  IMAD.U32 R3, RZ, RZ, UR26 ;  /* 0x0000001aff037e24 */ /* 0x000fce000f8e00ff */
.L_x_138:
[----:B------:R-:W-:Y:S01]  /*0480*/  ISETP.NE.AND P0, PT, RZ, UR23, PT ;  /* 0x00000017ff007c0c */ /* 0x000fe2000bf05270 */
[----:B------:R-:W-:Y:S01]  /*0490*/  IMAD.U32 R6, RZ, RZ, UR24 ;  /* 0x00000018ff067e24 */ /* 0x000fe2000f8e00ff */
[----:B------:R-:W-:-:S03]  /*04a0*/  MOV R2, UR23 ;  /* 0x0000001700027c02 */ /* 0x000fc60008000f00 */
[----:B------:R-:W-:Y:S02]  /*04b0*/  VIADD R6, R6, 0xffffffff ;  /* 0xffffffff06067836 */ /* 0x000fe40000000000 */
[----:B------:R-:W-:-:S06]  /*04c0*/  VIADD R2, R2, 0xffffffff ;  /* 0xffffffff02027836 */ /* 0x000fcc0000000000 */
[----:B------:R-:W-:Y:S05]  /*04d0*/  @!P0 BRA `(.L_x_140) ;  /* 0x00000000007c8947 */ /* 0x000fea0003800000 */
[----:B------:R-:W-:Y:S01]  /*04e0*/  ISETP.GE.U32.AND P2, PT, R2, 0x7, PT ;  /* 0x000000070200780c */ /* 0x000fe20003f46070 */
[----:B------:R-:W-:-:S12]  /*04f0*/  UISETP.NE.AND UP0, UPT, UR24, URZ, UPT ;  /* 0x000000ff1800728c */ /* 0x000fd8000bf05270 */
[----:B------:R-:W-:Y:S05]  /*0500*/  @!P2 BRA `(.L_x_141) ;  /* 0x000000000028a947 */ /* 0x000fea0003800000 */
        /* <DEDUP_REMOVED lines=10> */
.L_x_141:
[----:B------:R-:W-:Y:S05]  /*05b0*/  BRA.U !UP0, `(.L_x_140) ;  /* 0x0000000108447547 */ /* 0x000fea000b800000 */
[----:B------:R-:W-:Y:S01]  /*05c0*/  ISETP.GE.U32.AND P2, PT, R6, 0x3, PT ;  /* 0x000000030600780c */ /* 0x000fe20003f46070 */
[----:B------:R-:W-:-:S12]  /*05d0*/  UISETP.NE.AND UP0, UPT, UR25, URZ, UPT ;  /* 0x000000ff1900728c */ /* 0x000fd8000bf05270 */
[C---:B0-----:R-:W-:Y:S02]  /*05e0*/  @P2 IMAD R5, R3.reuse, 0x400, R0 ;  /* 0x0000040003052824 */ /* 0x041fe400078e0200 */
[----:B------:R-:W-:-:S03]  /*05f0*/  @P2 VIADD R3, R3, 0x4 ;  /* 0x0000000403032836 */ /* 0x000fc60000000000 */
[----:B------:R1:W-:Y:S04]  /*0600*/  @P2 STS [R5], RZ ;  /* 0x000000ff05002388 */ /* 0x0003e80000000800 */
[----:B------:R1:W-:Y:S04]  /*0610*/  @P2 STS [R5+0x400], RZ ;  /* 0x000400ff05002388 */ /* 0x0003e80000000800 */
[----:B------:R1:W-:Y:S04]  /*0620*/  @P2 STS [R5+0x800], RZ ;  /* 0x000800ff05002388 */ /* 0x0003e80000000800 */
[----:B------:R1:W-:Y:S01]  /*0630*/  @P2 STS [R5+0xc00], RZ ;  /* 0x000c00ff05002388 */ /* 0x0003e20000000800 */
[----:B------:R-:W-:Y:S05]  /*0640*/  BRA.U !UP0, `(.L_x_140) ;  /* 0x0000000108207547 */ /* 0x000fea000b800000 */
[----:B------:R-:W-:Y:S01]  /*0650*/  IMAD R3, R3, 0x400, R0 ;  /* 0x0000040003037824 */ /* 0x000fe200078e0200 */
[----:B------:R-:W-:-:S04]  /*0660*/  UISETP.NE.AND UP0, UPT, UR25, 0x1, UPT ;  /* 0x000000011900788c */ /* 0x000fc8000bf05270 */
[----:B------:R2:W-:Y:S05]  /*0670*/  STS [R3], RZ ;  /* 0x000000ff03007388 */ /* 0x0005ea0000000800 */
[----:B------:R-:W-:Y:S05]  /*0680*/  BRA.U !UP0, `(.L_x_140) ;  /* 0x0000000108107547 */ /* 0x000fea000b800000 */
[----:B------:R-:W-:Y:S01]  /*0690*/  UISETP.NE.AND UP0, UPT, UR25, 0x2, UPT ;  /* 0x000000021900788c */ /* 0x000fe2000bf05270 */
[----:B------:R3:W-:Y:S05]  /*06a0*/  STS [R3+0x400], RZ ;  /* 0x000400ff03007388 */ /* 0x0007ea0000000800 */
[----:B------:R-:W-:-:S13]  /*06b0*/  PLOP3.LUT P2, PT, PT, PT, UP0, 0x80, 0x8 ;  /* 0x000000000008781c */ /* 0x000fda0003f4f008 */
[----:B------:R3:W-:Y:S02]  /*06c0*/  @P2 STS [R3+0x800], RZ ;  /* 0x000800ff03002388 */ /* 0x0007e40000000800 */
.L_x_140:
[----:B------:R-:W-:-:S13]  /*06d0*/  ISETP.GT.U32.AND P2, PT, R4, 0x7f, PT ;  /* 0x0000007f0400780c */ /* 0x000fda0003f44070 */
[----:B------:R-:W-:Y:S05]  /*06e0*/  @P2 BRA `(.L_x_137) ;  /* 0x0000000000e02947 */ /* 0x000fea0003800000 */
[----:B--23--:R-:W-:Y:S01]  /*06f0*/  HFMA2 R3, -RZ, RZ, 0, 0 ;  /* 0x00000000ff037431 */ /* 0x00cfe200000001ff */
[----:B------:R-:W-:Y:S06]  /*0700*/  @!P1 BRA `(.L_x_142) ;  /* 0x0000000000589947 */ /* 0x000fec0003800000 */
[----:B------:R-:W-:-:S07]  /*0710*/  IMAD.MOV.U32 R3, RZ, RZ, RZ ;  /* 0x000000ffff037224 */ /* 0x000fce00078e00ff */
.L_x_143:
[C---:B012---:R-:W-:Y:S02]  /*0720*/  IMAD R5, R3.reuse, 0x400, R0 ;  /* 0x0000040003057824 */ /* 0x047fe400078e0200 */
[----:B------:R-:W-:-:S03]  /*0730*/  VIADD R3, R3, 0x10 ;  /* 0x0000001003037836 */ /* 0x000fc60000000000 */
[----:B------:R2:W-:Y:S02]  /*0740*/  STS [R5+0x200], RZ ;  /* 0x000200ff05007388 */ /* 0x0005e40000000800 */
[----:B------:R-:W-:Y:S02]  /*0750*/  ISETP.NE.AND P1, PT, R3, UR26, PT ;  /* 0x0000001a03007c0c */ /* 0x000fe4000bf25270 */
[----:B------:R2:W-:Y:S04]  /*0760*/  STS [R5+0x600], RZ ;  /* 0x000600ff05007388 */ /* 0x0005e80000000800 */
        /* <DEDUP_REMOVED lines=13> */
[----:B------:R2:W-:Y:S01]  /*0840*/  STS [R5+0x3e00], RZ ;  /* 0x003e00ff05007388 */ /* 0x0005e20000000800 */
[----:B------:R-:W-:Y:S05]  /*0850*/  @P1 BRA `(.L_x_143) ;  /* 0xfffffffc00b01947 */ /* 0x000fea000383ffff */
[----:B------:R-:W-:-:S07]  /*0860*/  IMAD.U32 R3, RZ, RZ, UR26 ;  /* 0x0000001aff037e24 */ /* 0x000fce000f8e00ff */
.L_x_142:
[----:B------:R-:W-:Y:S05]  /*0870*/  @!P0 BRA `(.L_x_137) ;  /* 0x00000000007c8947 */ /* 0x000fea0003800000 */
[----:B------:R-:W-:Y:S01]  /*0880*/  ISETP.GE.U32.AND P0, PT, R2, 0x7, PT ;  /* 0x000000070200780c */ /* 0x000fe20003f06070 */
[----:B------:R-:W-:-:S12]  /*0890*/  UISETP.NE.AND UP0, UPT, UR24, URZ, UPT ;  /* 0x000000ff1800728c */ /* 0x000fd8000bf05270 */
[----:B------:R-:W-:Y:S05]  /*08a0*/  @!P0 BRA `(.L_x_144) ;  /* 0x0000000000288947 */ /* 0x000fea0003800000 */
[C---:B------:R-:W-:Y:S02]  /*08b0*/  IMAD R2, R3.reuse, 0x400, R0 ;  /* 0x0000040003027824 */ /* 0x040fe400078e0200 */
[----:B------:R-:W-:-:S03]  /*08c0*/  VIADD R3, R3, 0x8 ;  /* 0x0000000803037836 */ /* 0x000fc60000000000 */
[----:B------:R3:W-:Y:S04]  /*08d0*/  STS [R2+0x200], RZ ;  /* 0x000200ff02007388 */ /* 0x0007e80000000800 */
[----:B------:R3:W-:Y:S04]  /*08e0*/  STS [R2+0x600], RZ ;  /* 0x000600ff02007388 */ /* 0x0007e80000000800 */
[----:B------:R3:W-:Y:S04]  /*08f0*/  STS [R2+0xa00], RZ ;  /* 0x000a00ff02007388 */ /* 0x0007e80000000800 */
[----:B------:R3:W-:Y:S04]  /*0900*/  STS [R2+0xe00], RZ ;  /* 0x000e00ff02007388 */ /* 0x0007e80000000800 */
[----:B------:R3:W-:Y:S04]  /*0910*/  STS [R2+0x1200], RZ ;  /* 0x001200ff02007388 */ /* 0x0007e80000000800 */
[----:B------:R3:W-:Y:S04]  /*0920*/  STS [R2+0x1600], RZ ;  /* 0x001600ff02007388 */ /* 0x0007e80000000800 */
[----:B------:R3:W-:Y:S04]  /*0930*/  STS [R2+0x1a00], RZ ;  /* 0x001a00ff02007388 */ /* 0x0007e80000000800 */
[----:B------:R3:W-:Y:S02]  /*0940*/  STS [R2+0x1e00], RZ ;  /* 0x001e00ff02007388 */ /* 0x0007e40000000800 */
.L_x_144:
[----:B------:R-:W-:Y:S05]  /*0950*/  BRA.U !UP0, `(.L_x_137) ;  /* 0x0000000108447547 */ /* 0x000fea000b800000 */
[----:B------:R-:W-:Y:S01]  /*0960*/  ISETP.GE.U32.AND P0, PT, R6, 0x3, PT ;  /* 0x000000030600780c */ /* 0x000fe20003f06070 */
[----:B------:R-:W-:-:S12]  /*0970*/  UISETP.NE.AND UP0, UPT, UR25, URZ, UPT ;  /* 0x000000ff1900728c */ /* 0x000fd8000bf05270 */
[C---:B---3--:R-:W-:Y:S01]  /*0980*/  @P0 IMAD R2, R3.reuse, 0x400, R0 ;  /* 0x0000040003020824 */ /* 0x048fe200078e0200 */
[----:B------:R-:W-:-:S04]  /*0990*/  @P0 IADD3 R3, PT, PT, R3, 0x4, RZ ;  /* 0x0000000403030810 */ /* 0x000fc80007ffe0ff */
[----:B------:R4:W-:Y:S04]  /*09a0*/  @P0 STS [R2+0x200], RZ ;  /* 0x000200ff02000388 */ /* 0x0009e80000000800 */
[----:B------:R4:W-:Y:S04]  /*09b0*/  @P0 STS [R2+0x600], RZ ;  /* 0x000600ff02000388 */ /* 0x0009e80000000800 */
[----:B------:R4:W-:Y:S04]  /*09c0*/  @P0 STS [R2+0xa00], RZ ;  /* 0x000a00ff02000388 */ /* 0x0009e80000000800 */
[----:B------:R4:W-:Y:S01]  /*09d0*/  @P0 STS [R2+0xe00], RZ ;  /* 0x000e00ff02000388 */ /* 0x0009e20000000800 */
[----:B------:R-:W-:Y:S05]  /*09e0*/  BRA.U !UP0, `(.L_x_137) ;  /* 0x0000000108207547 */ /* 0x000fea000b800000 */
[----:B------:R-:W-:Y:S01]  /*09f0*/  IMAD R3, R3, 0x400, R0 ;  /* 0x0000040003037824 */ /* 0x000fe200078e0200 */
[----:B------:R-:W-:-:S04]  /*0a00*/  UISETP.NE.AND UP0, UPT, UR25, 0x1, UPT ;  /* 0x000000011900788c */ /* 0x000fc8000bf05270 */
[----:B------:R3:W-:Y:S05]  /*0a10*/  STS [R3+0x200], RZ ;  /* 0x000200ff03007388 */ /* 0x0007ea0000000800 */
[----:B------:R-:W-:Y:S05]  /*0a20*/  BRA.U !UP0, `(.L_x_137) ;  /* 0x0000000108107547 */ /* 0x000fea000b800000 */
[----:B------:R-:W-:Y:S01]  /*0a30*/  UISETP.NE.AND UP0, UPT, UR25, 0x2, UPT ;  /* 0x000000021900788c */ /* 0x000fe2000bf05270 */
[----:B------:R0:W-:Y:S05]  /*0a40*/  STS [R3+0x600], RZ ;  /* 0x000600ff03007388 */ /* 0x0001ea0000000800 */
[----:B------:R-:W-:-:S13]  /*0a50*/  PLOP3.LUT P0, PT, PT, PT, UP0, 0x80, 0x8 ;  /* 0x000000000008781c */ /* 0x000fda0003f0f008 */
[----:B------:R0:W-:Y:S02]  /*0a60*/  @P0 STS [R3+0xa00], RZ ;  /* 0x000a00ff03000388 */ /* 0x0001e40000000800 */
.L_x_137:
[----:B------:R-:W-:Y:S05]  /*0a70*/  BSYNC.RECONVERGENT B0 ;  /* 0x0000000000007941 */ /* 0x000fea0003800200 */
.L_x_136:
[----:B------:R-:W5:Y:S01]  /*0a80*/  LDCU.64 UR14, c[0x0][0x390] ;  /* 0x00007200ff0e77ac */ /* 0x000f620008000a00 */
[----:B------:R-:W-:Y:S02]  /*0a90*/  USHF.L.U32 UR4, UR6, 0x1e, URZ ;  /* 0x0000001e06047899 */ /* 0x000fe400080006ff */
[----:B------:R-:W-:Y:S02]  /*0aa0*/  USHF.L.U64.HI UR5, UR6, 0x1e, UR7 ;  /* 0x0000001e06057899 */ /* 0x000fe40008010207 */
[----:B-----5:R-:W-:-:S04]  /*0ab0*/  UIADD3 UR4, UP0, UPT, -UR4, UR14, URZ ;  /* 0x0000000e04047290 */ /* 0x020fc8000ff1e1ff */
[----:B------:R-:W-:Y:S02]  /*0ac0*/  UIADD3.X UR5, UPT, UPT, ~UR5, UR15, URZ, UP0, !UPT ;  /* 0x0000000f05057290 */ /* 0x000fe400087fe5ff */
[----:B------:R-:W-:-:S04]  /*0ad0*/  UISETP.LT.U32.AND UP0, UPT, UR4, 0x40000000, UPT ;  /* 0x400000000400788c */ /* 0x000fc8000bf01070 */
[----:B------:R-:W-:-:S04]  /*0ae0*/  UISETP.LT.U32.AND.EX UP0, UPT, UR5, URZ, UPT, UP0 ;  /* 0x000000ff0500728c */ /* 0x000fc8000bf01100 */
[----:B------:R-:W-:Y:S02]  /*0af0*/  USEL UR13, UR4, 0x40000000, UP0 ;  /* 0x40000000040d7887 */ /* 0x000fe40008000000 */
[----:B------:R-:W-:Y:S02]  /*0b00*/  USEL UR14, UR5, URZ, UP0 ;  /* 0x000000ff050e7287 */ /* 0x000fe40008000000 */
[----:B------:R-:W-:-:S04]  /*0b10*/  UISETP.GT.U32.AND UP0, UPT, UR13, UR8, UPT ;  /* 0x000000080d00728c */ /* 0x000fc8000bf04070 */
[----:B------:R-:W-:Y:S01]  /*0b20*/  UISETP.GT.U32.AND.EX UP0, UPT, UR14, URZ, UPT, UP0 ;  /* 0x000000ff0e00728c */ /* 0x000fe2000bf04100 */
[----:B------:R-:W-:Y:S08]  /*0b30*/  BAR.SYNC.DEFER_BLOCKING 0x0 ;  /* 0x0000000000007b1d */ /* 0x000ff00000010000 */
[----:B------:R-:W-:Y:S06]  /*0b40*/  BAR.SYNC.DEFER_BLOCKING 0x0 ;  /* 0x0000000000007b1d */ /* 0x000fec0000010000 */
[----:B------:R-:W-:Y:S05]  /*0b50*/  BRA.U !UP0, `(.L_x_145) ;  /* 0x0000000d082c7547 */ /* 0x000fea000b800000 */
[----:B------:R-:W-:Y:S01]  /*0b60*/  UMOV UR10, UR8 ;  /* 0x00000008000a7c82 */ /* 0x000fe20008000000 */
[----:B------:R-:W-:-:S05]  /*0b70*/  UMOV UR5, URZ ;  /* 0x000000ff00057c82 */ /* 0x000fca0008000000 */
.L_x_150:
[----:B-----5:R-:W5:Y:S01]  /*0b80*/  LDCU.64 UR18, c[0x0][0x390] ;  /* 0x00007200ff1277ac */ /* 0x020f620008000a00 */
[----:B------:R-:W-:Y:S02]  /*0b90*/  USHF.L.U32 UR15, UR6, 0x1e, URZ ;  /* 0x0000001e060f7899 */ /* 0x000fe400080006ff */
[----:B------:R-:W-:Y:S02]  /*0ba0*/  USHF.L.U64.HI UR16, UR6, 0x1e, UR7 ;  /* 0x0000001e06107899 */ /* 0x000fe40008010207 */
[----:B------:R-:W-:-:S04]  /*0bb0*/  UIADD3 UR15, UP0, UPT, UR10, UR15, URZ ;  /* 0x0000000f0a0f7290 */ /* 0x000fc8000ff1e0ff */
[----:B------:R-:W-:Y:S02]  /*0bc0*/  UIADD3.X UR16, UPT, UPT, UR5, UR16, URZ, UP0, !UPT ;  /* 0x0000001005107290 */ /* 0x000fe400087fe4ff */
[----:B------:R-:W-:Y:S02]  /*0bd0*/  ULEA UR10, UP0, UR28, UR10, 0xb ;  /* 0x0000000a1c0a7291 */ /* 0x000fe4000f8058ff */
[----:B-----5:R-:W-:Y:S02]  /*0be0*/  UIADD3 UR17, UP1, UPT, -UR15, UR18, URZ ;  /* 0x000000120f117290 */ /* 0x020fe4000ff3e1ff */
[----:B------:R-:W-:Y:S02]  /*0bf0*/  UIADD3.X UR5, UPT, UPT, URZ, UR5, URZ, UP0, !UPT ;  /* 0x00000005ff057290 */ /* 0x000fe400087fe4ff */
[----:B------:R-:W-:Y:S02]  /*0c00*/  UIADD3.X UR4, UPT, UPT, ~UR16, UR19, URZ, UP1, !UPT ;  /* 0x0000001310047290 */ /* 0x000fe40008ffe5ff */
[----:B------:R-:W-:-:S02]  /*0c10*/  UISETP.GE.U32.AND UP1, UPT, UR17, 0x800, UPT ;  /* 0x000008001100788c */ /* 0x000fc4000bf26070 */
[----:B------:R-:W-:Y:S02]  /*0c20*/  UISETP.GE.U32.AND UP0, UPT, UR10, UR13, UPT ;  /* 0x0000000d0a00728c */ /* 0x000fe4000bf06070 */
[----:B------:R-:W-:Y:S02]  /*0c30*/  UISETP.GE.U32.AND.EX UP1, UPT, UR4, URZ, UPT, UP1 ;  /* 0x000000ff0400728c */ /* 0x000fe4000bf26110 */
[----:B------:R-:W-:-:S07]  /*0c40*/  UISETP.GE.U32.AND.EX UP0, UPT, UR5, UR14, UPT, UP0 ;  /* 0x0000000e0500728c */ /* 0x000fce000bf06100 */
[----:B0-----:R-:W-:Y:S05]  /*0c50*/  BRA.U !UP1, `(.L_x_146) ;  /* 0x0000000109587547 */ /* 0x001fea000b800000 */
[----:B------:R-:W4:Y:S01]  /*0c60*/  LDCU.64 UR18, c[0x0][0x388] ;  /* 0x00007100ff1277ac */ /* 0x000f220008000a00 */
[----:B0-23--:R-:W-:-:S05]  /*0c70*/  IADD3 R3, P0, PT, R4, UR15, RZ ;  /* 0x0000000f04037c10 */ /* 0x00dfca000ff1e0ff */
[----:B------:R-:W-:Y:S01]  /*0c80*/  IMAD.X R6, RZ, RZ, UR16, P0 ;  /* 0x00000010ff067e24 */ /* 0x000fe200080e06ff */
[----:B----4-:R-:W-:-:S04]  /*0c90*/  LEA R2, P0, R3, UR18, 0x2 ;  /* 0x0000001203027c11 */ /* 0x010fc8000f8010ff */
        /* <DEDUP_REMOVED lines=18> */
.L_x_146:
[----:B------:R-:W4:Y:S01]  /*0dc0*/  LDCU.64 UR18, c[0x0][0x388] ;  /* 0x00007100ff1277ac */ /* 0x000f220008000a00 */
[C---:B012---:R-:W-:Y:S01]  /*0dd0*/  VIADD R5, R4.reuse, 0x100 ;  /* 0x0000010004057836 */ /* 0x047fe20000000000 */
[C---:B---3--:R-:W-:Y:S01]  /*0de0*/  IADD3 R3, P0, PT, R4.reuse, UR15, RZ ;  /* 0x0000000f04037c10 */ /* 0x048fe2000ff1e0ff */
[C---:B----4-:R-:W-:Y:S01]  /*0df0*/  VIADD R2, R4.reuse, 0x80 ;  /* 0x0000008004027836 */ /* 0x050fe20000000000 */
[C---:B------:R-:W-:Y:S01]  /*0e00*/  ISETP.GE.AND P1, PT, R4.reuse, UR17, PT ;  /* 0x0000001104007c0c */ /* 0x040fe2000bf26270 */
[----:B------:R-:W-:Y:S01]  /*0e10*/  VIADD R7, R4, 0x180 ;  /* 0x0000018004077836 */ /* 0x000fe20000000000 */
[----:B------:R-:W-:Y:S01]  /*0e20*/  ISETP.GE.AND P3, PT, R5, UR17, PT ;  /* 0x0000001105007c0c */ /* 0x000fe2000bf66270 */
[----:B------:R-:W-:Y:S01]  /*0e30*/  IMAD.X R6, RZ, RZ, UR16, P0 ;  /* 0x00000010ff067e24 */ /* 0x000fe200080e06ff */
[----:B------:R-:W-:Y:S01]  /*0e40*/  ISETP.GE.AND P2, PT, R2, UR17, PT ;  /* 0x0000001102007c0c */ /* 0x000fe2000bf46270 */
[----:B------:R-:W-:Y:S01]  /*0e50*/  VIADD R5, R4, 0x200 ;  /* 0x0000020004057836 */ /* 0x000fe20000000000 */
[----:B------:R-:W-:Y:S01]  /*0e60*/  ISETP.GE.AND P4, PT, R7, UR17, PT ;  /* 0x0000001107007c0c */ /* 0x000fe2000bf86270 */
[----:B------:R-:W-:-:S03]  /*0e70*/  IMAD.MOV.U32 R12, RZ, RZ, 0x7fffffff ;  /* 0x7fffffffff0c7424 */ /* 0x000fc600078e00ff */
[----:B------:R-:W-:Y:S01]  /*0e80*/  ISETP.GE.AND P5, PT, R5, UR17, PT ;  /* 0x0000001105007c0c */ /* 0x000fe2000bfa6270 */
[----:B------:R-:W-:Y:S01]  /*0e90*/  VIADD R5, R4, 0x300 ;  /* 0x0000030004057836 */ /* 0x000fe20000000000 */
[----:B------:R-:W-:-:S04]  /*0ea0*/  LEA R2, P0, R3, UR18, 0x2 ;  /* 0x0000001203027c11 */ /* 0x000fc8000f8010ff */
[----:B------:R-:W-:Y:S01]  /*0eb0*/  LEA.HI.X R3, R3, UR19, R6, 0x2, P0 ;  /* 0x0000001303037c11 */ /* 0x000fe200080f1406 */
[----:B------:R-:W-:Y:S01]  /*0ec0*/  IMAD.MOV.U32 R11, RZ, RZ, 0x7fffffff ;  /* 0x7fffffffff0b7424 */ /* 0x000fe200078e00ff */
[----:B------:R-:W-:-:S03]  /*0ed0*/  IADD3 R6, PT, PT, R4, 0x280, RZ ;  /* 0x0000028004067810 */ /* 0x000fc60007ffe0ff */
[----:B------:R1:W5:Y:S01]  /*0ee0*/  @!P1 LDG.E R12, desc[UR20][R2.64] ;  /* 0x00000014020c9981 */ /* 0x000362000c1e1900 */
[----:B------:R-:W-:Y:S01]  /*0ef0*/  ISETP.GE.AND P1, PT, R5, UR17, PT ;  /* 0x0000001105007c0c */ /* 0x000fe2000bf26270 */
[----:B------:R-:W-:Y:S01]  /*0f00*/  VIADD R5, R4, 0x380 ;  /* 0x0000038004057836 */ /* 0x000fe20000000000 */
[----:B------:R-:W-:Y:S01]  /*0f10*/  ISETP.GE.AND P0, PT, R6, UR17, PT ;  /* 0x0000001106007c0c */ /* 0x000fe2000bf06270 */
[----:B------:R-:W-:Y:S01]  /*0f20*/  IMAD.MOV.U32 R9, RZ, RZ, 0x7fffffff ;  /* 0x7fffffffff097424 */ /* 0x000fe200078e00ff */
[----:B------:R1:W5:Y:S02]  /*0f30*/  @!P2 LDG.E R11, desc[UR20][R2.64+0x200] ;  /* 0x00020014020ba981 */ /* 0x000364000c1e1900 */
[----:B------:R-:W-:Y:S01]  /*0f40*/  ISETP.GE.AND P2, PT, R5, UR17, PT ;  /* 0x0000001105007c0c */ /* 0x000fe2000bf46270 */
[----:B------:R-:W-:Y:S02]  /*0f50*/  VIADD R5, R4, 0x480 ;  /* 0x0000048004057836 */ /* 0x000fe40000000000 */
[----:B------:R-:W-:Y:S01]  /*0f60*/  IMAD.MOV.U32 R10, RZ, RZ, 0x7fffffff ;  /* 0x7fffffffff0a7424 */ /* 0x000fe200078e00ff */
[----:B------:R1:W5:Y:S01]  /*0f70*/  @!P4 LDG.E R9, desc[UR20][R2.64+0x600] ;  /* 0x000600140209c981 */ /* 0x000362000c1e1900 */
[----:B------:R-:W-:-:S02]  /*0f80*/  MOV R8, 0x7fffffff ;  /* 0x7fffffff00087802 */ /* 0x000fc40000000f00 */
[C---:B------:R-:W-:Y:S02]  /*0f90*/  LOP3.LUT R6, R4.reuse, 0x400, RZ, 0xfc, !PT ;  /* 0x0000040004067812 */ /* 0x040fe400078efcff */
[----:B------:R-:W-:Y:S01]  /*0fa0*/  ISETP.GE.AND P4, PT, R5, UR17, PT ;  /* 0x0000001105007c0c */ /* 0x000fe2000bf86270 */
[----:B------:R-:W-:Y:S01]  /*0fb0*/  VIADD R5, R4, 0x500 ;  /* 0x0000050004057836 */ /* 0x000fe20000000000 */
[----:B------:R1:W5:Y:S01]  /*0fc0*/  @!P3 LDG.E R10, desc[UR20][R2.64+0x400] ;  /* 0x00040014020ab981 */ /* 0x000362000c1e1900 */
[----:B------:R-:W-:Y:S01]  /*0fd0*/  ISETP.GE.AND P3, PT, R6, UR17, PT ;  /* 0x0000001106007c0c */ /* 0x000fe2000bf66270 */
[----:B------:R-:W-:Y:S02]  /*0fe0*/  IMAD.MOV.U32 R6, RZ, RZ, 0x7fffffff ;  /* 0x7fffffffff067424 */ /* 0x000fe400078e00ff */
[----:B------:R1:W5:Y:S01]  /*0ff0*/  @!P5 LDG.E R8, desc[UR20][R2.64+0x800] ;  /* 0x000800140208d981 */ /* 0x000362000c1e1900 */
[----:B------:R-:W-:Y:S01]  /*1000*/  ISETP.GE.AND P5, PT, R5, UR17, PT ;  /* 0x0000001105007c0c */ /* 0x000fe2000bfa6270 */
[----:B------:R-:W-:-:S02]  /*1010*/  VIADD R5, R4, 0x600 ;  /* 0x0000060004057836 */ /* 0x000fc40000000000 */
[----:B------:R-:W-:Y:S01]  /*1020*/  IMAD.MOV.U32 R7, RZ, RZ, 0x7fffffff ;  /* 0x7fffffffff077424 */ /* 0x000fe200078e00ff */
[----:B------:R1:W5:Y:S01]  /*1030*/  @!P1 LDG.E R6, desc[UR20][R2.64+0xc00] ;  /* 0x000c001402069981 */ /* 0x000362000c1e1900 */
[C---:B------:R-:W-:Y:S01]  /*1040*/  VIADD R13, R4.reuse, 0x580 ;  /* 0x00000580040d7836 */ /* 0x040fe20000000000 */
[----:B------:R-:W-:Y:S01]  /*1050*/  ISETP.GE.AND P1, PT, R5, UR17, PT ;  /* 0x0000001105007c0c */ /* 0x000fe2000bf26270 */
[----:B------:R-:W-:Y:S02]  /*1060*/  IMAD.MOV.U32 R5, RZ, RZ, 0x7fffffff ;  /* 0x7fffffffff057424 */ /* 0x000fe400078e00ff */
[----:B------:R-:W-:Y:S01]  /*1070*/  IMAD.MOV.U32 R19, RZ, RZ, 0x7fffffff ;  /* 0x7fffffffff137424 */ /* 0x000fe200078e00ff */
[----:B------:R1:W5:Y:S01]  /*1080*/  @!P0 LDG.E R7, desc[UR20][R2.64+0xa00] ;  /* 0x000a001402078981 */ /* 0x000362000c1e1900 */
[----:B------:R-:W-:Y:S01]  /*1090*/  IMAD.MOV.U32 R18, RZ, RZ, 0x7fffffff ;  /* 0x7fffffffff127424 */ /* 0x000fe200078e00ff */
[----:B------:R-:W-:Y:S01]  /*10a0*/  ISETP.GE.AND P0, PT, R13, UR17, PT ;  /* 0x000000110d007c0c */ /* 0x000fe2000bf06270 */
[C---:B------:R-:W-:Y:S01]  /*10b0*/  VIADD R14, R4.reuse, 0x700 ;  /* 0x00000700040e7836 */ /* 0x040fe20000000000 */
[----:B------:R-:W-:Y:S01]  /*10c0*/  IADD3 R13, PT, PT, R4, 0x680, RZ ;  /* 0x00000680040d7810 */ /* 0x000fe20007ffe0ff */
[----:B------:R1:W5:Y:S03]  /*10d0*/  @!P2 LDG.E R5, desc[UR20][R2.64+0xe00] ;  /* 0x000e00140205a981 */ /* 0x000366000c1e1900 */
[----:B------:R-:W-:Y:S01]  /*10e0*/  ISETP.GE.AND P2, PT, R13, UR17, PT ;  /* 0x000000110d007c0c */ /* 0x000fe2000bf46270 */
[----:B------:R1:W5:Y:S01]  /*10f0*/  @!P3 LDG.E R19, desc[UR20][R2.64+0x1000] ;  /* 0x001000140213b981 */ /* 0x000362000c1e1900 */
[----:B------:R-:W-:-:S03]  /*1100*/  ISETP.GE.AND P3, PT, R14, UR17, PT ;  /* 0x000000110e007c0c */ /* 0x000fc6000bf66270 */
[----:B------:R1:W5:Y:S01]  /*1110*/  @!P4 LDG.E R18, desc[UR20][R2.64+0x1200] ;  /* 0x001200140212c981 */ /* 0x000362000c1e1900 */
[----:B------:R-:W-:Y:S01]  /*1120*/  ISETP.GE.AND P4, PT, R21, UR17, PT ;  /* 0x0000001115007c0c */ /* 0x000fe2000bf86270 */
[----:B------:R-:W-:Y:S01]  /*1130*/  IMAD.MOV.U32 R17, RZ, RZ, 0x7fffffff ;  /* 0x7fffffffff117424 */ /* 0x000fe200078e00ff */
[----:B------:R-:W-:Y:S01]  /*1140*/  MOV R14, 0x7fffffff ;  /* 0x7fffffff000e7802 */ /* 0x000fe20000000f00 */
[----:B------:R-:W-:Y:S02]  /*1150*/  IMAD.MOV.U32 R16, RZ, RZ, 0x7fffffff ;  /* 0x7fffffffff107424 */ /* 0x000fe400078e00ff */
[----:B------:R-:W-:Y:S02]  /*1160*/  IMAD.MOV.U32 R22, RZ, RZ, 0x7fffffff ;  /* 0x7fffffffff167424 */ /* 0x000fe400078e00ff */
        /* <DEDUP_REMOVED lines=8> */
.L_x_147:
[----:B01----:R-:W0:Y:S02]  /*11f0*/  LDC.64 R2, c[0x0][0x398] ;  /* 0x0000e600ff027b82 */ /* 0x003e240000000a00 */
[----:B0-----:R-:W-:-:S13]  /*1200*/  ISETP.GT.AND P0, PT, R3, R2, PT ;  /* 0x000000020300720c */ /* 0x001fda0003f04270 */
[----:B------:R-:W-:Y:S05]  /*1210*/  @!P0 BRA `(.L_x_148) ;  /* 0x0000000400788947 */ /* 0x000fea0003800000 */
[----:B------:R-:W0:Y:S01]  /*1220*/  S2UR UR15, SR_CgaCtaId ;  /* 0x00000000000f79c3 */ /* 0x000e220000008800 */
[----:B-----5:R-:W-:Y:S01]  /*1230*/  LOP3.LUT R15, R15, 0x80000000, RZ, 0x3c, !PT ;  /* 0x800000000f0f7812 */ /* 0x020fe200078e3cff */
[----:B------:R-:W-:Y:S01]  /*1240*/  UMOV UR4, 0x400 ;  /* 0x0000040000047882 */ /* 0x000fe20000000000 */
[----:B------:R-:W-:Y:S01]  /*1250*/  LOP3.LUT R14, R14, 0x80000000, RZ, 0x3c, !PT ;  /* 0x800000000e0e7812 */ /* 0x000fe200078e3cff */
[----:B------:R-:W1:Y:S01]  /*1260*/  LDCU UR16, c[0x0][0x398] ;  /* 0x00007300ff1077ac */ /* 0x000e620008000800 */
[----:B------:R-:W-:Y:S02]  /*1270*/  LOP3.LUT R13, R13, 0x80000000, RZ, 0x3c, !PT ;  /* 0x800000000d0d7812 */ /* 0x000fe400078e3cff */
[----:B------:R-:W-:Y:S02]  /*1280*/  LOP3.LUT R2, R22, 0x80000000, RZ, 0x3c, !PT ;  /* 0x8000000016027812 */ /* 0x000fe400078e3cff */
[----:B------:R-:W-:Y:S02]  /*1290*/  LOP3.LUT R16, R16, 0x80000000, RZ, 0x3c, !PT ;  /* 0x8000000010107812 */ /* 0x000fe400078e3cff */
[----:B------:R-:W-:-:S02]  /*12a0*/  LOP3.LUT R17, R17, 0x80000000, RZ, 0x3c, !PT ;  /* 0x8000000011117812 */ /* 0x000fc400078e3cff */
[----:B------:R-:W-:Y:S02]  /*12b0*/  LOP3.LUT R18, R18, 0x80000000, RZ, 0x3c, !PT ;  /* 0x8000000012127812 */ /* 0x000fe400078e3cff */
[----:B------:R-:W-:Y:S02]  /*12c0*/  LOP3.LUT R19, R19, 0x80000000, RZ, 0x3c, !PT ;  /* 0x8000000013137812 */ /* 0x000fe400078e3cff */
[----:B------:R-:W-:Y:S02]  /*12d0*/  LOP3.LUT R5, R5, 0x80000000, RZ, 0x3c, !PT ;  /* 0x8000000005057812 */ /* 0x000fe400078e3cff */
[----:B------:R-:W-:Y:S02]  /*12e0*/  LOP3.LUT R6, R6, 0x80000000, RZ, 0x3c, !PT ;  /* 0x8000000006067812 */ /* 0x000fe400078e3cff */
[----:B------:R-:W-:Y:S02]  /*12f0*/  LOP3.LUT R7, R7, 0x80000000, RZ, 0x3c, !PT ;  /* 0x8000000007077812 */ /* 0x000fe400078e3cff */
[----:B------:R-:W-:Y:S01]  /*1300*/  LOP3.LUT R8, R8, 0x80000000, RZ, 0x3c, !PT ;  /* 0x8000000008087812 */ /* 0x000fe200078e3cff */
[----:B0-----:R-:W-:Y:S01]  /*1310*/  ULEA UR15, UR15, UR4, 0x18 ;  /* 0x000000040f0f7291 */ /* 0x001fe2000f8ec0ff */
[----:B------:R-:W-:-:S02]  /*1320*/  LOP3.LUT R9, R9, 0x80000000, RZ, 0x3c, !PT ;  /* 0x8000000009097812 */ /* 0x000fc400078e3cff */
[----:B------:R-:W-:Y:S01]  /*1330*/  LOP3.LUT R10, R10, 0x80000000, RZ, 0x3c, !PT ;  /* 0x800000000a0a7812 */ /* 0x000fe200078e3cff */
[----:B------:R-:W-:Y:S01]  /*1340*/  UMOV UR4, URZ ;  /* 0x000000ff00047c82 */ /* 0x000fe20008000000 */
[----:B------:R-:W-:Y:S02]  /*1350*/  LOP3.LUT R11, R11, 0x80000000, RZ, 0x3c, !PT ;  /* 0x800000000b0b7812 */ /* 0x000fe400078e3cff */
[----:B-1----:R-:W-:-:S07]  /*1360*/  LOP3.LUT R12, R12, 0x80000000, RZ, 0x3c, !PT ;  /* 0x800000000c0c7812 */ /* 0x002fce00078e3cff */
.L_x_149:
[----:B------:R-:W-:Y:S01]  /*1370*/  IMAD R22, RZ, RZ, -UR16 ;  /* 0x80000010ff167e24 */ /* 0x000fe2000f8e02ff */
[----:B0-----:R-:W-:Y:S01]  /*1380*/  SHF.R.U32.HI R23, RZ, UR16, R12 ;  /* 0x00000010ff177c19 */ /* 0x001fe2000801160c */
[----:B------:R-:W-:Y:S01]  /*1390*/  IMAD.MOV.U32 R25, RZ, RZ, -0x1 ;  /* 0xffffffffff197424 */ /* 0x000fe200078e00ff */
[----:B------:R-:W-:Y:S01]  /*13a0*/  ULEA UR17, UR4, UR15, 0xa ;  /* 0x0000000f04117291 */ /* 0x000fe2000f8e50ff */
[----:B------:R-:W-:Y:S01]  /*13b0*/  SHF.R.U32.HI R27, RZ, UR16, R10 ;  /* 0x00000010ff1b7c19 */ /* 0x000fe2000801160a */
[----:B------:R-:W-:Y:S01]  /*13c0*/  UIADD3 UR4, UPT, UPT, UR4, 0x1, URZ ;  /* 0x0000000104047890 */ /* 0x000fe2000fffe0ff */
[----:B------:R-:W-:Y:S02]  /*13d0*/  VIADDMNMX R22, R22, R3, 0x8, PT ;  /* 0x0000000816167446 */ /* 0x000fe40003800103 */
[----:B------:R-:W-:Y:S02]  /*13e0*/  SHF.R.U32.HI R29, RZ, UR16, R9 ;  /* 0x00000010ff1d7c19 */ /* 0x000fe40008011609 */
[----:B------:R-:W-:-:S02]  /*13f0*/  SHF.L.U32 R22, R25, R22, RZ ;  /* 0x0000001619167219 */ /* 0x000fc400000006ff */
[----:B------:R-:W-:Y:S02]  /*1400*/  SHF.R.U32.HI R25, RZ, UR16, R11 ;  /* 0x00000010ff197c19 */ /* 0x000fe4000801160b */
[-C--:B------:R-:W-:Y:S02]  /*1410*/  LOP3.LUT R23, R23, R22.reuse, RZ, 0x30, !PT ;  /* 0x0000001617177212 */ /* 0x080fe400078e30ff */
[-C--:B------:R-:W-:Y:S02]  /*1420*/  LOP3.LUT R25, R25, R22.reuse, RZ, 0x30, !PT ;  /* 0x0000001619197212 */ /* 0x080fe400078e30ff */
[----:B------:R-:W-:Y:S02]  /*1430*/  LOP3.LUT R27, R27, R22, RZ, 0x30, !PT ;  /* 0x000000161b1b7212 */ /* 0x000fe400078e30ff */
[----:B------:R-:W-:Y:S02]  /*1440*/  LEA R23, R23, UR17, 0x2 ;  /* 0x0000001117177c11 */ /* 0x000fe4000f8e10ff */
[----:B------:R-:W-:-:S02]  /*1450*/  LEA R25, R25, UR17, 0x2 ;  /* 0x0000001119197c11 */ /* 0x000fc4000f8e10ff */
[----:B------:R-:W-:Y:S01]  /*1460*/  LEA R27, R27, UR17, 0x2 ;  /* 0x000000111b1b7c11 */ /* 0x000fe2000f8e10ff */
[----:B------:R0:W-:Y:S01]  /*1470*/  ATOMS.POPC.INC.32 RZ, [R23+URZ] ;  /* 0x0000000017ff7f8c */ /* 0x0001e2000d8000ff */
[----:B------:R-:W-:Y:S02]  /*1480*/  SHF.R.U32.HI R24, RZ, UR16, R8 ;  /* 0x00000010ff187c19 */ /* 0x000fe40008011608 */
[----:B------:R-:W-:Y:S01]  /*1490*/  SHF.R.U32.HI R26, RZ, UR16, R7 ;  /* 0x00000010ff1a7c19 */ /* 0x000fe20008011607 */
[----:B------:R1:W-:Y:S01]  /*14a0*/  ATOMS.POPC.INC.32 RZ, [R25+URZ] ;  /* 0x0000000019ff7f8c */ /* 0x0003e2000d8000ff */
[-C--:B------:R-:W-:Y:S02]  /*14b0*/  LOP3.LUT R29, R29, R22.reuse, RZ, 0x30, !PT ;  /* 0x000000161d1d7212 */ /* 0x080fe400078e30ff */
[----:B------:R-:W-:Y:S01]  /*14c0*/  LOP3.LUT R24, R24, R22, RZ, 0x30, !PT ;  /* 0x0000001618187212 */ /* 0x000fe200078e30ff */
[----:B------:R2:W-:Y:S01]  /*14d0*/  ATOMS.POPC.INC.32 RZ, [R27+URZ] ;  /* 0x000000001bff7f8c */ /* 0x0005e2000d8000ff */
[----:B0-----:R-:W-:-:S02]  /*14e0*/  SHF.R.U32.HI R23, RZ, UR16, R6 ;  /* 0x00000010ff177c19 */ /* 0x001fc40008011606 */
[-C--:B------:R-:W-:Y:S02]  /*14f0*/  LOP3.LUT R26, R26, R22.reuse, RZ, 0x30, !PT ;  /* 0x000000161a1a7212 */ /* 0x080fe400078e30ff */
[----:B-1----:R-:W-:Y:S02]  /*1500*/  SHF.R.U32.HI R25, RZ, UR16, R5 ;  /* 0x00000010ff197c19 */ /* 0x002fe40008011605 */
[-C--:B------:R-:W-:Y:S02]  /*1510*/  LOP3.LUT R23, R23, R22.reuse, RZ, 0x30, !PT ;  /* 0x0000001617177212 */ /* 0x080fe400078e30ff */
[----:B--2---:R-:W-:Y:S02]  /*1520*/  SHF.R.U32.HI R27, RZ, UR16, R19 ;  /* 0x00000010ff1b7c19 */ /* 0x004fe40008011613 */
[----:B------:R-:W-:Y:S02]  /*1530*/  LEA R29, R29, UR17, 0x2 ;  /* 0x000000111d1d7c11 */ /* 0x000fe4000f8e10ff */
[----:B------:R-:W-:-:S02]  /*1540*/  LOP3.LUT R25, R25, R22, RZ, 0x30, !PT ;  /* 0x0000001619197212 */ /* 0x000fc400078e30ff */
[----:B------:R-:W-:Y:S01]  /*1550*/  LEA R24, R24, UR17, 0x2 ;  /* 0x0000001118187c11 */ /* 0x000fe2000f8e10ff */
[----:B------:R0:W-:Y:S01]  /*1560*/  ATOMS.POPC.INC.32 RZ, [R29+URZ] ;  /* 0x000000001dff7f8c */ /* 0x0001e2000d8000ff */
[----:B------:R-:W-:Y:S02]  /*1570*/  LOP3.LUT R27, R27, R22, RZ, 0x30, !PT ;  /* 0x000000161b1b7212 */ /* 0x000fe400078e30ff */
[----:B------:R-:W-:Y:S01]  /*1580*/  LEA R26, R26, UR17, 0x2 ;  /* 0x000000111a1a7c11 */ /* 0x000fe2000f8e10ff */
[----:B------:R1:W-:Y:S01]  /*1590*/  ATOMS.POPC.INC.32 RZ, [R24+URZ] ;  /* 0x0000000018ff7f8c */ /* 0x0003e2000d8000ff */
[----:B------:R-:W-:Y:S02]  /*15a0*/  LEA R23, R23, UR17, 0x2 ;  /* 0x0000001117177c11 */ /* 0x000fe4000f8e10ff */
[----:B------:R-:W-:Y:S01]  /*15b0*/  LEA R25, R25, UR17, 0x2 ;  /* 0x0000001119197c11 */ /* 0x000fe2000f8e10ff */
[----:B------:R2:W-:Y:S01]  /*15c0*/  ATOMS.POPC.INC.32 RZ, [R26+URZ] ;  /* 0x000000001aff7f8c */ /* 0x0005e2000d8000ff */
[----:B------:R-:W-:-:S02]  /*15d0*/  LEA R27, R27, UR17, 0x2 ;  /* 0x000000111b1b7c11 */ /* 0x000fc4000f8e10ff */
[----:B0-----:R-:W-:Y:S01]  /*15e0*/  SHF.R.U32.HI R29, RZ, UR16, R18 ;  /* 0x00000010ff1d7c19 */ /* 0x001fe20008011612 */
[----:B------:R0:W-:Y:S01]  /*15f0*/  ATOMS.POPC.INC.32 RZ, [R23+URZ] ;  /* 0x0000000017ff7f8c */ /* 0x0001e2000d8000ff */
[----:B-1----:R-:W-:Y:S02]  /*1600*/  SHF.R.U32.HI R24, RZ, UR16, R17 ;  /* 0x00000010ff187c19 */ /* 0x002fe40008011611 */
[----:B------:R-:W-:Y:S01]  /*1610*/  SHF.R.U32.HI R28, RZ, UR16, R15 ;  /* 0x00000010ff1c7c19 */ /* 0x000fe2000801160f */
[----:B------:R1:W-:Y:S01]  /*1620*/  ATOMS.POPC.INC.32 RZ, [R25+URZ] ;  /* 0x0000000019ff7f8c */ /* 0x0003e2000d8000ff */
[----:B--2---:R-:W-:Y:S02]  /*1630*/  SHF.R.U32.HI R26, RZ, UR16, R16 ;  /* 0x00000010ff1a7c19 */ /* 0x004fe40008011610 */
[----:B------:R-:W-:Y:S01]  /*1640*/  LOP3.LUT R29, R29, R22, RZ, 0x30, !PT ;  /* 0x000000161d1d7212 */ /* 0x000fe200078e30ff */
[----:B------:R2:W-:Y:S01]  /*1650*/  ATOMS.POPC.INC.32 RZ, [R27+URZ] ;  /* 0x000000001bff7f8c */ /* 0x0005e2000d8000ff */
[----:B0-----:R-:W-:-:S02]  /*1660*/  SHF.R.U32.HI R23, RZ, UR16, R2 ;  /* 0x00000010ff177c19 */ /* 0x001fc40008011602 */
[-C--:B------:R-:W-:Y:S02]  /*1670*/  LOP3.LUT R24, R24, R22.reuse, RZ, 0x30, !PT ;  /* 0x0000001618187212 */ /* 0x080fe400078e30ff */
[----:B-1----:R-:W-:Y:S02]  /*1680*/  SHF.R.U32.HI R25, RZ, UR16, R13 ;  /* 0x00000010ff197c19 */ /* 0x002fe4000801160d */
[-C--:B------:R-:W-:Y:S02]  /*1690*/  LOP3.LUT R26, R26, R22.reuse, RZ, 0x30, !PT ;  /* 0x000000161a1a7212 */ /* 0x080fe400078e30ff */
[----:B--2---:R-:W-:Y:S01]  /*16a0*/  SHF.R.U32.HI R27, RZ, UR16, R14 ;  /* 0x00000010ff1b7c19 */ /* 0x004fe2000801160e */
[----:B------:R-:W-:Y:S01]  /*16b0*/  UIADD3 UR16, UPT, UPT, UR16, 0x8, URZ ;  /* 0x0000000810107890 */ /* 0x000fe2000fffe0ff */
[----:B------:R-:W-:Y:S02]  /*16c0*/  LOP3.LUT R23, R23, R22, RZ, 0x30, !PT ;  /* 0x0000001617177212 */ /* 0x000fe400078e30ff */
[----:B------:R-:W-:-:S02]  /*16d0*/  LEA R29, R29, UR17, 0x2 ;  /* 0x000000111d1d7c11 */ /* 0x000fc4000f8e10ff */
[-C--:B------:R-:W-:Y:S02]  /*16e0*/  LOP3.LUT R25, R25, R22.reuse, RZ, 0x30, !PT ;  /* 0x0000001619197212 */ /* 0x080fe400078e30ff */
[----:B------:R-:W-:Y:S01]  /*16f0*/  ISETP.LE.AND P0, PT, R3, UR16, PT ;  /* 0x0000001003007c0c */ /* 0x000fe2000bf03270 */
[----:B------:R0:W-:Y:S01]  /*1700*/  ATOMS.POPC.INC.32 RZ, [R29+URZ] ;  /* 0x000000001dff7f8c */ /* 0x0001e2000d8000ff */
[----:B------:R-:W-:Y:S02]  /*1710*/  LEA R24, R24, UR17, 0x2 ;  /* 0x0000001118187c11 */ /* 0x000fe4000f8e10ff */
[-C--:B------:R-:W-:Y:S02]  /*1720*/  LOP3.LUT R27, R27, R22.reuse, RZ, 0x30, !PT ;  /* 0x000000161b1b7212 */ /* 0x080fe400078e30ff */
[----:B------:R-:W-:Y:S01]  /*1730*/  LEA R26, R26, UR17, 0x2 ;  /* 0x000000111a1a7c11 */ /* 0x000fe2000f8e10ff */
[----:B------:R0:W-:Y:S01]  /*1740*/  ATOMS.POPC.INC.32 RZ, [R24+URZ] ;  /* 0x0000000018ff7f8c */ /* 0x0001e2000d8000ff */
[----:B------:R-:W-:-:S02]  /*1750*/  LOP3.LUT R28, R28, R22, RZ, 0x30, !PT ;  /* 0x000000161c1c7212 */ /* 0x000fc400078e30ff */
[----:B------:R-:W-:Y:S01]  /*1760*/  LEA R23, R23, UR17, 0x2 ;  /* 0x0000001117177c11 */ /* 0x000fe2000f8e10ff */
[----:B------:R0:W-:Y:S01]  /*1770*/  ATOMS.POPC.INC.32 RZ, [R26+URZ] ;  /* 0x000000001aff7f8c */ /* 0x0001e2000d8000ff */
[----:B------:R-:W-:Y:S02]  /*1780*/  LEA R25, R25, UR17, 0x2 ;  /* 0x0000001119197c11 */ /* 0x000fe4000f8e10ff */
[----:B------:R-:W-:Y:S01]  /*1790*/  LEA R27, R27, UR17, 0x2 ;  /* 0x000000111b1b7c11 */ /* 0x000fe2000f8e10ff */
[----:B------:R0:W-:Y:S01]  /*17a0*/  ATOMS.POPC.INC.32 RZ, [R23+URZ] ;  /* 0x0000000017ff7f8c */ /* 0x0001e2000d8000ff */
[----:B------:R-:W-:-:S03]  /*17b0*/  LEA R28, R28, UR17, 0x2 ;  /* 0x000000111c1c7c11 */ /* 0x000fc6000f8e10ff */
[----:B------:R0:W-:Y:S04]  /*17c0*/  ATOMS.POPC.INC.32 RZ, [R25+URZ] ;  /* 0x0000000019ff7f8c */ /* 0x0001e8000d8000ff */
[----:B------:R0:W-:Y:S04]  /*17d0*/  ATOMS.POPC.INC.32 RZ, [R27+URZ] ;  /* 0x000000001bff7f8c */ /* 0x0001e8000d8000ff */
[----:B------:R0:W-:Y:S01]  /*17e0*/  ATOMS.POPC.INC.32 RZ, [R28+URZ] ;  /* 0x000000001cff7f8c */ /* 0x0001e2000d8000ff */
[----:B------:R-:W-:Y:S05]  /*17f0*/  @!P0 BRA `(.L_x_149) ;  /* 0xfffffff800dc8947 */ /* 0x000fea000383ffff */
.L_x_148:
[----:B------:R-:W-:Y:S05]  /*1800*/  BRA.U !UP0, `(.L_x_150) ;  /* 0xfffffff108dc7547 */ /* 0x000fea000b83ffff */
.L_x_145:
[----:B------:R-:W-:Y:S01]  /*1810*/  BAR.SYNC.DEFER_BLOCKING 0x0 ;  /* 0x0000000000007b1d */ /* 0x000fe20000010000 */
[----:B------:R-:W-:-:S05]  /*1820*/  ISETP.NE.AND P0, PT, R20, RZ, PT ;  /* 0x000000ff1400720c */ /* 0x000fca0003f05270 */
[----:B------:R-:W-:Y:S08]  /*1830*/  BSSY.RECONVERGENT B0, `(.L_x_151) ;  /* 0x0000164000007945 */ /* 0x000ff00003800200 */
[----:B------:R-:W-:Y:S05]  /*1840*/  @P0 BRA `(.L_x_152) ;  /* 0x0000001400880947 */ /* 0x000fea0003800000 */
[----:B------:R-:W-:Y:S01]  /*1850*/  UISETP.GE.U32.AND UP0, UPT, UR22, 0x7, UPT ;  /* 0x000000071600788c */ /* 0x000fe2000bf06070 */
[----:B0-23--:R-:W-:-:S08]  /*1860*/  IMAD.MOV.U32 R3, RZ, RZ, RZ ;  /* 0x000000ffff037224 */ /* 0x00dfd000078e00ff */
[----:B------:R-:W-:Y:S05]  /*1870*/  BRA.U !UP0, `(.L_x_153) ;  /* 0x00000005085c7547 */ /* 0x000fea000b800000 */
[----:B----4-:R-:W0:Y:S01]  /*1880*/  LDC.64 R2, c[0x0][0x380] ;  /* 0x0000e000ff027b82 */ /* 0x010e220000000a00 */
[----:B-1---5:R-:W-:-:S07]  /*1890*/  IMAD.MOV.U32 R5, RZ, RZ, RZ ;  /* 0x000000ffff057224 */ /* 0x022fce00078e00ff */
.L_x_170:
[----:B----4-:R-:W-:Y:S01]  /*18a0*/  IMAD R7, R5, 0x400, R0 ;  /* 0x0000040005077824 */ /* 0x010fe200078e0200 */
[----:B------:R-:W-:Y:S04]  /*18b0*/  BSSY.RECONVERGENT B1, `(.L_x_154) ;  /* 0x000000f000017945 */ /* 0x000fe80003800200 */
[----:B01----:R-:W1:Y:S04]  /*18c0*/  LDS R18, [R7] ;  /* 0x0000000007127984 */ /* 0x003e680000000800 */
[----:B--23--:R2:W3:Y:S04]  /*18d0*/  LDS R9, [R7+0x400] ;  /* 0x0004000007097984 */ /* 0x00c4e80000000800 */
[----:B------:R2:W4:Y:S04]  /*18e0*/  LDS R22, [R7+0x800] ;  /* 0x0008000007167984 */ /* 0x0005280000000800 */
[----:B------:R2:W0:Y:S04]  /*18f0*/  LDS R14, [R7+0xc00] ;  /* 0x000c0000070e7984 */ /* 0x0004280000000800 */
[----:B------:R2:W0:Y:S04]  /*1900*/  LDS R12, [R7+0x1000] ;  /* 0x00100000070c7984 */ /* 0x0004280000000800 */
[----:B------:R2:W0:Y:S04]  /*1910*/  LDS R6, [R7+0x1400] ;  /* 0x0014000007067984 */ /* 0x0004280000000800 */
[----:B------:R2:W0:Y:S04]  /*1920*/  LDS R8, [R7+0x1800] ;  /* 0x0018000007087984 */ /* 0x0004280000000800 */
[----:B------:R2:W0:Y:S01]  /*1930*/  LDS R10, [R7+0x1c00] ;  /* 0x001c0000070a7984 */ /* 0x0004220000000800 */
[----:B-1----:R-:W-:-:S13]  /*1940*/  ISETP.NE.AND P0, PT, R18, RZ, PT ;  /* 0x000000ff1200720c */ /* 0x002fda0003f05270 */
[----:B--234-:R-:W-:Y:S05]  /*1950*/  @!P0 BRA `(.L_x_155) ;  /* 0x0000000000108947 */ /* 0x01cfea0003800000 */
[----:B------:R-:W-:Y:S01]  /*1960*/  LEA R17, R5, R4, 0x8 ;  /* 0x0000000405117211 */ /* 0x000fe200078e40ff */
[----:B------:R-:W-:-:S04]  /*1970*/  IMAD.MOV.U32 R19, RZ, RZ, RZ ;  /* 0x000000ffff137224 */ /* 0x000fc800078e00ff */
[----:B0-----:R-:W-:-:S05]  /*1980*/  IMAD.WIDE.U32 R16, R17, 0x8, R2 ;  /* 0x0000000811107825 */ /* 0x001fca00078e0002 */
[----:B------:R1:W-:Y:S02]  /*1990*/  REDG.E.ADD.64.STRONG.GPU desc[UR20][R16.64], R18 ;  /* 0x000000121000798e */ /* 0x0003e4000c12e514 */
.L_x_155:
[----:B------:R-:W-:Y:S05]  /*19a0*/  BSYNC.RECONVERGENT B1 ;  /* 0x0000000000017941 */ /* 0x000fea0003800200 */
.L_x_154:
[----:B------:R-:W-:Y:S01]  /*19b0*/  ISETP.NE.AND P6, PT, R9, RZ, PT ;  /* 0x000000ff0900720c */ /* 0x000fe20003fc5270 */
[----:B------:R-:W-:Y:S01]  /*19c0*/  BSSY.RECONVERGENT B1, `(.L_x_156) ;  /* 0x000000e000017945 */ /* 0x000fe20003800200 */
[----:B------:R-:W-:Y:S02]  /*19d0*/  ISETP.NE.AND P0, PT, R22, RZ, PT ;  /* 0x000000ff1600720c */ /* 0x000fe40003f05270 */
[----:B0-----:R-:W-:Y:S02]  /*19e0*/  ISETP.NE.AND P1, PT, R14, RZ, PT ;  /* 0x000000ff0e00720c */ /* 0x001fe40003f25270 */
[----:B------:R-:W-:Y:S02]  /*19f0*/  ISETP.NE.AND P2, PT, R12, RZ, PT ;  /* 0x000000ff0c00720c */ /* 0x000fe40003f45270 */
[----:B------:R-:W-:Y:S02]  /*1a00*/  ISETP.NE.AND P3, PT, R6, RZ, PT ;  /* 0x000000ff0600720c */ /* 0x000fe40003f65270 */
[----:B------:R-:W-:-:S02]  /*1a10*/  ISETP.NE.AND P4, PT, R8, RZ, PT ;  /* 0x000000ff0800720c */ /* 0x000fc40003f85270 */
[----:B------:R-:W-:Y:S01]  /*1a20*/  ISETP.NE.AND P5, PT, R10, RZ, PT ;  /* 0x000000ff0a00720c */ /* 0x000fe20003fa5270 */
[----:B------:R-:W-:-:S12]  /*1a30*/  @!P6 BRA `(.L_x_157) ;  /* 0x000000000018e947 */ /* 0x000fd80003800000 */
[----:B-1----:R-:W-:Y:S02]  /*1a40*/  IMAD R17, R5, 0x100, R4 ;  /* 0x0000010005117824 */ /* 0x002fe400078e0204 */
[----:B------:R-:W-:Y:S02]  /*1a50*/  IMAD.MOV.U32 R18, RZ, RZ, R9 ;  /* 0x000000ffff127224 */ /* 0x000fe400078e0009 */
[----:B------:R-:W-:Y:S02]  /*1a60*/  VIADD R17, R17, 0x100 ;  /* 0x0000010011117836 */ /* 0x000fe40000000000 */
[----:B------:R-:W-:Y:S02]  /*1a70*/  IMAD.MOV.U32 R19, RZ, RZ, RZ ;  /* 0x000000ffff137224 */ /* 0x000fe400078e00ff */
[----:B------:R-:W-:-:S05]  /*1a80*/  IMAD.WIDE.U32 R16, R17, 0x8, R2 ;  /* 0x0000000811107825 */ /* 0x000fca00078e0002 */
[----:B------:R0:W-:Y:S02]  /*1a90*/  REDG.E.ADD.64.STRONG.GPU desc[UR20][R16.64], R18 ;  /* 0x000000121000798e */ /* 0x0001e4000c12e514 */
.L_x_157:
[----:B------:R-:W-:Y:S05]  /*1aa0*/  BSYNC.RECONVERGENT B1 ;  /* 0x0000000000017941 */ /* 0x000fea0003800200 */
.L_x_156:
[----:B------:R-:W-:Y:S04]  /*1ab0*/  BSSY.RECONVERGENT B1, `(.L_x_158) ;  /* 0x0000007000017945 */ /* 0x000fe80003800200 */
[----:B------:R-:W-:Y:S05]  /*1ac0*/  @!P0 BRA `(.L_x_159) ;  /* 0x0000000000148947 */ /* 0x000fea0003800000 */
[----:B01----:R-:W-:Y:S02]  /*1ad0*/  IMAD R17, R5, 0x100, R4 ;  /* 0x0000010005117824 */ /* 0x003fe400078e0204 */
[----:B------:R-:W-:-:S03]  /*1ae0*/  IMAD.MOV.U32 R23, RZ, RZ, RZ ;  /* 0x000000ffff177224 */ /* 0x000fc600078e00ff */
[----:B------:R-:W-:-:S05]  /*1af0*/  IADD3 R17, PT, PT, R17, 0x200, RZ ;  /* 0x0000020011117810 */ /* 0x000fca0007ffe0ff */
[----:B------:R-:W-:-:S05]  /*1b00*/  IMAD.WIDE.U32 R16, R17, 0x8, R2 ;  /* 0x0000000811107825 */ /* 0x000fca00078e0002 */
[----:B------:R2:W-:Y:S02]  /*1b10*/  REDG.E.ADD.64.STRONG.GPU desc[UR20][R16.64], R22 ;  /* 0x000000161000798e */ /* 0x0005e4000c12e514 */
.L_x_159:
[----:B------:R-:W-:Y:S05]  /*1b20*/  BSYNC.RECONVERGENT B1 ;  /* 0x0000000000017941 */ /* 0x000fea0003800200 */
.L_x_158:
[----:B------:R-:W-:Y:S04]  /*1b30*/  BSSY.RECONVERGENT B1, `(.L_x_160) ;  /* 0x0000007000017945 */ /* 0x000fe80003800200 */
[----:B------:R-:W-:Y:S05]  /*1b40*/  @!P1 BRA `(.L_x_161) ;  /* 0x0000000000149947 */ /* 0x000fea0003800000 */
[----:B012---:R-:W-:Y:S02]  /*1b50*/  IMAD R17, R5, 0x100, R4 ;  /* 0x0000010005117824 */ /* 0x007fe400078e0204 */
[----:B------:R-:W-:Y:S02]  /*1b60*/  IMAD.MOV.U32 R15, RZ, RZ, RZ ;  /* 0x000000ffff0f7224 */ /* 0x000fe400078e00ff */
[----:B------:R-:W-:-:S04]  /*1b70*/  VIADD R17, R17, 0x300 ;  /* 0x0000030011117836 */ /* 0x000fc80000000000 */
[----:B------:R-:W-:-:S05]  /*1b80*/  IMAD.WIDE.U32 R16, R17, 0x8, R2 ;  /* 0x0000000811107825 */ /* 0x000fca00078e0002 */
[----:B------:R3:W-:Y:S02]  /*1b90*/  REDG.E.ADD.64.STRONG.GPU desc[UR20][R16.64], R14 ;  /* 0x0000000e1000798e */ /* 0x0007e4000c12e514 */
.L_x_161:
[----:B------:R-:W-:Y:S05]  /*1ba0*/  BSYNC.RECONVERGENT B1 ;  /* 0x0000000000017941 */ /* 0x000fea0003800200 */
.L_x_160:
[----:B------:R-:W-:Y:S04]  /*1bb0*/  BSSY.RECONVERGENT B1, `(.L_x_162) ;  /* 0x0000007000017945 */ /* 0x000fe80003800200 */
[----:B------:R-:W-:Y:S05]  /*1bc0*/  @!P2 BRA `(.L_x_163) ;  /* 0x000000000014a947 */ /* 0x000fea0003800000 */
[----:B---3--:R-:W-:Y:S02]  /*1bd0*/  IMAD R15, R5, 0x100, R4 ;  /* 0x00000100050f7824 */ /* 0x008fe400078e0204 */
[----:B------:R-:W-:Y:S02]  /*1be0*/  HFMA2 R13, -RZ, RZ, 0, 0 ;  /* 0x00000000ff0d7431 */ /* 0x000fe400000001ff */
[----:B------:R-:W-:-:S04]  /*1bf0*/  VIADD R15, R15, 0x400 ;  /* 0x000004000f0f7836 */ /* 0x000fc80000000000 */
[----:B------:R-:W-:-:S05]  /*1c00*/  IMAD.WIDE.U32 R14, R15, 0x8, R2 ;  /* 0x000000080f0e7825 */ /* 0x000fca00078e0002 */
[----:B------:R4:W-:Y:S02]  /*1c10*/  REDG.E.ADD.64.STRONG.GPU desc[UR20][R14.64], R12 ;  /* 0x0000000c0e00798e */ /* 0x0009e4000c12e514 */
.L_x_163:
[----:B------:R-:W-:Y:S05]  /*1c20*/  BSYNC.RECONVERGENT B1 ;  /* 0x0000000000017941 */ /* 0x000fea0003800200 */
.L_x_162:
[----:B------:R-:W-:Y:S04]  /*1c30*/  BSSY.RECONVERGENT B1, `(.L_x_164) ;  /* 0x0000007000017945 */ /* 0x000fe80003800200 */
[----:B------:R-:W-:Y:S05]  /*1c40*/  @!P3 BRA `(.L_x_165) ;  /* 0x000000000014b947 */ /* 0x000fea0003800000 */
[----:B----4-:R-:W-:Y:S02]  /*1c50*/  IMAD R13, R5, 0x100, R4 ;  /* 0x00000100050d7824 */ /* 0x010fe400078e0204 */
[----:B------:R-:W-:Y:S02]  /*1c60*/  IMAD.MOV.U32 R7, RZ, RZ, RZ ;  /* 0x000000ffff077224 */ /* 0x000fe400078e00ff */
[----:B------:R-:W-:-:S04]  /*1c70*/  VIADD R13, R13, 0x500 ;  /* 0x000005000d0d7836 */ /* 0x000fc80000000000 */
[----:B------:R-:W-:-:S05]  /*1c80*/  IMAD.WIDE.U32 R12, R13, 0x8, R2 ;  /* 0x000000080d0c7825 */ /* 0x000fca00078e0002 */
[----:B------:R4:W-:Y:S02]  /*1c90*/  REDG.E.ADD.64.STRONG.GPU desc[UR20][R12.64], R6 ;  /* 0x000000060c00798e */ /* 0x0009e4000c12e514 */
.L_x_165:
[----:B------:R-:W-:Y:S05]  /*1ca0*/  BSYNC.RECONVERGENT B1 ;  /* 0x0000000000017941 */ /* 0x000fea0003800200 */
.L_x_164:
[----:B------:R-:W-:Y:S04]  /*1cb0*/  BSSY.RECONVERGENT B1, `(.L_x_166) ;  /* 0x0000007000017945 */ /* 0x000fe80003800200 */
[----:B------:R-:W-:Y:S05]  /*1cc0*/  @!P4 BRA `(.L_x_167) ;  /* 0x000000000014c947 */ /* 0x000fea0003800000 */
[----:B----4-:R-:W-:Y:S02]  /*1cd0*/  IMAD R7, R5, 0x100, R4 ;  /* 0x0000010005077824 */ /* 0x010fe400078e0204 */
[----:B------:R-:W-:Y:S02]  /*1ce0*/  IMAD.MOV.U32 R9, RZ, RZ, RZ ;  /* 0x000000ffff097224 */ /* 0x000fe400078e00ff */
[----:B------:R-:W-:-:S04]  /*1cf0*/  VIADD R7, R7, 0x600 ;  /* 0x0000060007077836 */ /* 0x000fc80000000000 */
[----:B------:R-:W-:-:S05]  /*1d00*/  IMAD.WIDE.U32 R6, R7, 0x8, R2 ;  /* 0x0000000807067825 */ /* 0x000fca00078e0002 */
[----:B------:R4:W-:Y:S02]  /*1d10*/  REDG.E.ADD.64.STRONG.GPU desc[UR20][R6.64], R8 ;  /* 0x000000080600798e */ /* 0x0009e4000c12e514 */
.L_x_167:
[----:B------:R-:W-:Y:S05]  /*1d20*/  BSYNC.RECONVERGENT B1 ;  /* 0x0000000000017941 */ /* 0x000fea0003800200 */
.L_x_166:
[----:B------:R-:W-:Y:S04]  /*1d30*/  BSSY.RECONVERGENT B1, `(.L_x_168) ;  /* 0x0000007000017945 */ /* 0x000fe80003800200 */
[----:B------:R-:W-:Y:S05]  /*1d40*/  @!P5 BRA `(.L_x_169) ;  /* 0x000000000014d947 */ /* 0x000fea0003800000 */
[----:B----4-:R-:W-:Y:S01]  /*1d50*/  LEA R7, R5, R4, 0x8 ;  /* 0x0000000405077211 */ /* 0x010fe200078e40ff */
[----:B------:R-:W-:-:S04]  /*1d60*/  IMAD.MOV.U32 R11, RZ, RZ, RZ ;  /* 0x000000ffff0b7224 */ /* 0x000fc800078e00ff */
[----:B------:R-:W-:-:S04]  /*1d70*/  VIADD R7, R7, 0x700 ;  /* 0x0000070007077836 */ /* 0x000fc80000000000 */
[----:B------:R-:W-:-:S05]  /*1d80*/  IMAD.WIDE.U32 R6, R7, 0x8, R2 ;  /* 0x0000000807067825 */ /* 0x000fca00078e0002 */
[----:B------:R4:W-:Y:S02]  /*1d90*/  REDG.E.ADD.64.STRONG.GPU desc[UR20][R6.64], R10 ;  /* 0x0000000a0600798e */ /* 0x0009e4000c12e514 */
.L_x_169:
[----:B------:R-:W-:Y:S05]  /*1da0*/  BSYNC.RECONVERGENT B1 ;  /* 0x0000000000017941 */ /* 0x000fea0003800200 */
.L_x_168:
[----:B------:R-:W-:-:S05]  /*1db0*/  VIADD R5, R5, 0x8 ;  /* 0x0000000805057836 */ /* 0x000fca0000000000 */
[----:B------:R-:W-:-:S13]  /*1dc0*/  ISETP.NE.AND P0, PT, R5, UR27, PT ;  /* 0x0000001b05007c0c */ /* 0x000fda000bf05270 */
[----:B------:R-:W-:Y:S05]  /*1dd0*/  @P0 BRA `(.L_x_170) ;  /* 0xfffffff800b00947 */ /* 0x000fea000383ffff */
[----:B------:R-:W-:-:S07]  /*1de0*/  IMAD.U32 R3, RZ, RZ, UR27 ;  /* 0x0000001bff037e24 */ /* 0x000fce000f8e00ff */
.L_x_153:
[----:B------:R-:W-:Y:S02]  /*1df0*/  UISETP.NE.AND UP0, UPT, UR24, URZ, UPT ;  /* 0x000000ff1800728c */ /* 0x000fe4000bf05270 */
[----:B----45:R-:W-:Y:S02]  /*1e00*/  IMAD.U32 R8, RZ, RZ, UR24 ;  /* 0x00000018ff087e24 */ /* 0x030fe4000f8e00ff */
[----:B-1----:R-:W-:-:S03]  /*1e10*/  IMAD.U32 R5, RZ, RZ, UR25 ;  /* 0x00000019ff057e24 */ /* 0x002fc6000f8e00ff */
[----:B------:R-:W-:Y:S01]  /*1e20*/  IADD3 R8, PT, PT, R8, -0x1, RZ ;  /* 0xffffffff08087810 */ /* 0x000fe20007ffe0ff */
[----:B------:R-:W-:Y:S01]  /*1e30*/  VIADD R5, R5, 0xffffffff ;  /* 0xffffffff05057836 */ /* 0x000fe20000000000 */
[----:B------:R-:W-:Y:S06]  /*1e40*/  BRA.U !UP0, `(.L_x_171) ;  /* 0x0000000508707547 */ /* 0x000fec000b800000 */
[----:B------:R-:W-:-:S13]  /*1e50*/  ISETP.GE.U32.AND P0, PT, R8, 0x3, PT ;  /* 0x000000030800780c */ /* 0x000fda0003f06070 */
[----:B------:R-:W-:Y:S05]  /*1e60*/  @!P0 BRA `(.L_x_172) ;  /* 0x0000000000bc8947 */ /* 0x000fea0003800000 */
[----:B------:R-:W-:Y:S01]  /*1e70*/  IMAD R7, R3, 0x400, R0 ;  /* 0x0000040003077824 */ /* 0x000fe200078e0200 */
[----:B------:R-:W-:Y:S04]  /*1e80*/  BSSY.RECONVERGENT B1, `(.L_x_173) ;  /* 0x000000f000017945 */ /* 0x000fe80003800200 */
[----:B------:R-:W1:Y:S04]  /*1e90*/  LDS R12, [R7] ;  /* 0x00000000070c7984 */ /* 0x000e680000000800 */
[----:B------:R-:W4:Y:S04]  /*1ea0*/  LDS R9, [R7+0x400] ;  /* 0x0004000007097984 */ /* 0x000f280000000800 */
[----:B------:R-:W5:Y:S04]  /*1eb0*/  LDS R6, [R7+0x800] ;  /* 0x0008000007067984 */ /* 0x000f680000000800 */
[----:B------:R-:W0:Y:S01]  /*1ec0*/  LDS R2, [R7+0xc00] ;  /* 0x000c000007027984 */ /* 0x000e220000000800 */
[----:B-1----:R-:W-:-:S02]  /*1ed0*/  ISETP.NE.AND P0, PT, R12, RZ, PT ;  /* 0x000000ff0c00720c */ /* 0x002fc40003f05270 */
[----:B----4-:R-:W-:Y:S02]  /*1ee0*/  ISETP.NE.AND P1, PT, R9, RZ, PT ;  /* 0x000000ff0900720c */ /* 0x010fe40003f25270 */
[----:B-----5:R-:W-:Y:S02]  /*1ef0*/  ISETP.NE.AND P2, PT, R6, RZ, PT ;  /* 0x000000ff0600720c */ /* 0x020fe40003f45270 */
[----:B0-----:R-:W-:-:S07]  /*1f00*/  ISETP.NE.AND P3, PT, R2, RZ, PT ;  /* 0x000000ff0200720c */ /* 0x001fce0003f65270 */
[----:B------:R-:W-:Y:S06]  /*1f10*/  @!P0 BRA `(.L_x_174) ;  /* 0x0000000000148947 */ /* 0x000fec0003800000 */
[----:B------:R-:W0:Y:S01]  /*1f20*/  LDC.64 R10, c[0x0][0x380] ;  /* 0x0000e000ff0a7b82 */ /* 0x000e220000000a00 */
[----:B------:R-:W-:Y:S02]  /*1f30*/  IMAD R7, R3, 0x100, R4 ;  /* 0x0000010003077824 */ /* 0x000fe400078e0204 */
[----:B------:R-:W-:Y:S02]  /*1f40*/  IMAD.MOV.U32 R13, RZ, RZ, RZ ;  /* 0x000000ffff0d7224 */ /* 0x000fe400078e00ff */
[----:B0-----:R-:W-:-:S05]  /*1f50*/  IMAD.WIDE.U32 R10, R7, 0x8, R10 ;  /* 0x00000008070a7825 */ /* 0x001fca00078e000a */
[----:B------:R0:W-:Y:S02]  /*1f60*/  REDG.E.ADD.64.STRONG.GPU desc[UR20][R10.64], R12 ;  /* 0x0000000c0a00798e */ /* 0x0001e4000c12e514 */
.L_x_174:
[----:B------:R-:W-:Y:S05]  /*1f70*/  BSYNC.RECONVERGENT B1 ;  /* 0x0000000000017941 */ /* 0x000fea0003800200 */
.L_x_173:
[----:B------:R-:W-:Y:S04]  /*1f80*/  BSSY.RECONVERGENT B1, `(.L_x_175) ;  /* 0x0000009000017945 */ /* 0x000fe80003800200 */
[----:B------:R-:W-:Y:S05]  /*1f90*/  @!P1 BRA `(.L_x_176) ;  /* 0x00000000001c9947 */ /* 0x000fea0003800000 */
[----:B0-----:R-:W0:Y:S01]  /*1fa0*/  LDC.64 R10, c[0x0][0x380] ;  /* 0x0000e000ff0a7b82 */ /* 0x001e220000000a00 */
[----:B------:R-:W-:Y:S01]  /*1fb0*/  IMAD R7, R3, 0x100, R4 ;  /* 0x0000010003077824 */ /* 0x000fe200078e0204 */
[----:B------:R-:W-:Y:S01]  /*1fc0*/  MOV R12, R9 ;  /* 0x00000009000c7202 */ /* 0x000fe20000000f00 */
[----:B------:R-:W-:Y:S02]  /*1fd0*/  IMAD.MOV.U32 R13, RZ, RZ, RZ ;  /* 0x000000ffff0d7224 */ /* 0x000fe400078e00ff */
[----:B------:R-:W-:-:S04]  /*1fe0*/  VIADD R7, R7, 0x100 ;  /* 0x0000010007077836 */ /* 0x000fc80000000000 */
[----:B0-----:R-:W-:-:S05]  /*1ff0*/  IMAD.WIDE.U32 R10, R7, 0x8, R10 ;  /* 0x00000008070a7825 */ /* 0x001fca00078e000a */
[----:B------:R1:W-:Y:S02]  /*2000*/  REDG.E.ADD.64.STRONG.GPU desc[UR20][R10.64], R12 ;  /* 0x0000000c0a00798e */ /* 0x0003e4000c12e514 */
.L_x_176:
[----:B------:R-:W-:Y:S05]  /*2010*/  BSYNC.RECONVERGENT B1 ;  /* 0x0000000000017941 */ /* 0x000fea0003800200 */
.L_x_175:
[----:B------:R-:W-:Y:S04]  /*2020*/  BSSY.RECONVERGENT B1, `(.L_x_177) ;  /* 0x0000008000017945 */ /* 0x000fe80003800200 */
[----:B------:R-:W-:Y:S05]  /*2030*/  @!P2 BRA `(.L_x_178) ;  /* 0x000000000018a947 */ /* 0x000fea0003800000 */
[----:B01----:R-:W0:Y:S01]  /*2040*/  LDC.64 R10, c[0x0][0x380] ;  /* 0x0000e000ff0a7b82 */ /* 0x003e220000000a00 */
[----:B------:R-:W-:-:S04]  /*2050*/  IMAD R7, R3, 0x100, R4 ;  /* 0x0000010003077824 */ /* 0x000fc800078e0204 */
[----:B------:R-:W-:-:S04]  /*2060*/  VIADD R7, R7, 0x200 ;  /* 0x0000020007077836 */ /* 0x000fc80000000000 */
[----:B0-----:R-:W-:-:S04]  /*2070*/  IMAD.WIDE.U32 R10, R7, 0x8, R10 ;  /* 0x00000008070a7825 */ /* 0x001fc800078e000a */
[----:B------:R-:W-:-:S05]  /*2080*/  IMAD.MOV.U32 R7, RZ, RZ, RZ ;  /* 0x000000ffff077224 */ /* 0x000fca00078e00ff */
[----:B------:R4:W-:Y:S02]  /*2090*/  REDG.E.ADD.64.STRONG.GPU desc[UR20][R10.64], R6 ;  /* 0x000000060a00798e */ /* 0x0009e4000c12e514 */
.L_x_178:
[----:B------:R-:W-:Y:S05]  /*20a0*/  BSYNC.RECONVERGENT B1 ;  /* 0x0000000000017941 */ /* 0x000fea0003800200 */
.L_x_177:
[----:B------:R-:W-:Y:S04]  /*20b0*/  BSSY.RECONVERGENT B1, `(.L_x_179) ;  /* 0x0000009000017945 */ /* 0x000fe80003800200 */
[----:B------:R-:W-:Y:S05]  /*20c0*/  @!P3 BRA `(.L_x_180) ;  /* 0x00000000001cb947 */ /* 0x000fea0003800000 */
[----:B----4-:R-:W4:Y:S01]  /*20d0*/  LDC.64 R6, c[0x0][0x380] ;  /* 0x0000e000ff067b82 */ /* 0x010f220000000a00 */
[----:B------:R-:W-:Y:S01]  /*20e0*/  IMAD R9, R3, 0x100, R4 ;  /* 0x0000010003097824 */ /* 0x000fe200078e0204 */
[----:B01----:R-:W-:Y:S01]  /*20f0*/  MOV R10, R2 ;  /* 0x00000002000a7202 */ /* 0x003fe20000000f00 */
[----:B------:R-:W-:Y:S02]  /*2100*/  IMAD.MOV.U32 R11, RZ, RZ, RZ ;  /* 0x000000ffff0b7224 */ /* 0x000fe400078e00ff */
[----:B------:R-:W-:-:S04]  /*2110*/  VIADD R9, R9, 0x300 ;  /* 0x0000030009097836 */ /* 0x000fc80000000000 */
[----:B----4-:R-:W-:-:S05]  /*2120*/  IMAD.WIDE.U32 R6, R9, 0x8, R6 ;  /* 0x0000000809067825 */ /* 0x010fca00078e0006 */
[----:B------:R0:W-:Y:S02]  /*2130*/  REDG.E.ADD.64.STRONG.GPU desc[UR20][R6.64], R10 ;  /* 0x0000000a0600798e */ /* 0x0001e4000c12e514 */
.L_x_180:
[----:B------:R-:W-:Y:S05]  /*2140*/  BSYNC.RECONVERGENT B1 ;  /* 0x0000000000017941 */ /* 0x000fea0003800200 */
.L_x_179:
[----:B------:R-:W-:-:S07]  /*2150*/  VIADD R3, R3, 0x4 ;  /* 0x0000000403037836 */ /* 0x000fce0000000000 */
.L_x_172:
[----:B------:R-:W-:Y:S01]  /*2160*/  UISETP.NE.AND UP0, UPT, UR25, URZ, UPT ;  /* 0x000000ff1900728c */ /* 0x000fe2000bf05270 */
[----:B------:R-:W-:Y:S08]  /*2170*/  BSSY.RECONVERGENT B1, `(.L_x_171) ;  /* 0x0000029000017945 */ /* 0x000ff00003800200 */
[----:B------:R-:W-:Y:S05]  /*2180*/  BRA.U !UP0, `(.L_x_181) ;  /* 0x00000001089c7547 */ /* 0x000fea000b800000 */
[----:B------:R-:W-:-:S13]  /*2190*/  ISETP.NE.AND P0, PT, R5, RZ, PT ;  /* 0x000000ff0500720c */ /* 0x000fda0003f05270 */
[----:B------:R-:W-:Y:S05]  /*21a0*/  @!P0 BRA `(.L_x_182) ;  /* 0x0000000000648947 */ /* 0x000fea0003800000 */
[----:B0---4-:R-:W-:Y:S01]  /*21b0*/  IMAD R6, R3, 0x400, R0 ;  /* 0x0000040003067824 */ /* 0x011fe200078e0200 */
[----:B------:R-:W-:Y:S04]  /*21c0*/  BSSY.RECONVERGENT B2, `(.L_x_183) ;  /* 0x000000c000027945 */ /* 0x000fe80003800200 */
[----:B------:R-:W0:Y:S04]  /*21d0*/  LDS R2, [R6] ;  /* 0x0000000006027984 */ /* 0x000e280000000800 */
[----:B------:R-:W4:Y:S01]  /*21e0*/  LDS R9, [R6+0x400] ;  /* 0x0004000006097984 */ /* 0x000f220000000800 */
[----:B0-----:R-:W-:-:S02]  /*21f0*/  ISETP.NE.AND P0, PT, R2, RZ, PT ;  /* 0x000000ff0200720c */ /* 0x001fc40003f05270 */
[----:B----4-:R-:W-:-:S11]  /*2200*/  ISETP.NE.AND P1, PT, R9, RZ, PT ;  /* 0x000000ff0900720c */ /* 0x010fd60003f25270 */
[----:B------:R-:W-:Y:S05]  /*2210*/  @!P0 BRA `(.L_x_184) ;  /* 0x0000000000188947 */ /* 0x000fea0003800000 */
[----:B------:R-:W0:Y:S01]  /*2220*/  LDC.64 R6, c[0x0][0x380] ;  /* 0x0000e000ff067b82 */ /* 0x000e220000000a00 */
[----:B-1----:R-:W-:-:S04]  /*2230*/  IMAD R11, R3, 0x100, R4 ;  /* 0x00000100030b7824 */ /* 0x002fc800078e0204 */
[----:B0-----:R-:W-:-:S04]  /*2240*/  IMAD.WIDE.U32 R10, R11, 0x8, R6 ;  /* 0x000000080b0a7825 */ /* 0x001fc800078e0006 */
[----:B------:R-:W-:Y:S02]  /*2250*/  IMAD.MOV.U32 R6, RZ, RZ, R2 ;  /* 0x000000ffff067224 */ /* 0x000fe400078e0002 */
[----:B------:R-:W-:-:S05]  /*2260*/  IMAD.MOV.U32 R7, RZ, RZ, RZ ;  /* 0x000000ffff077224 */ /* 0x000fca00078e00ff */
[----:B------:R0:W-:Y:S02]  /*2270*/  REDG.E.ADD.64.STRONG.GPU desc[UR20][R10.64], R6 ;  /* 0x000000060a00798e */ /* 0x0001e4000c12e514 */
.L_x_184:
[----:B------:R-:W-:Y:S05]  /*2280*/  BSYNC.RECONVERGENT B2 ;  /* 0x0000000000027941 */ /* 0x000fea0003800200 */
.L_x_183:
[----:B------:R-:W-:Y:S04]  /*2290*/  BSSY.RECONVERGENT B2, `(.L_x_185) ;  /* 0x0000009000027945 */ /* 0x000fe80003800200 */
[----:B------:R-:W-:Y:S05]  /*22a0*/  @!P1 BRA `(.L_x_186) ;  /* 0x00000000001c9947 */ /* 0x000fea0003800000 */
[----:B0-----:R-:W0:Y:S01]  /*22b0*/  LDC.64 R6, c[0x0][0x380] ;  /* 0x0000e000ff067b82 */ /* 0x001e220000000a00 */
[----:B------:R-:W-:-:S05]  /*22c0*/  LEA R2, R3, R4, 0x8 ;  /* 0x0000000403027211 */ /* 0x000fca00078e40ff */
[----:B-1----:R-:W-:-:S04]  /*22d0*/  VIADD R11, R2, 0x100 ;  /* 0x00000100020b7836 */ /* 0x002fc80000000000 */
[----:B0-----:R-:W-:-:S04]  /*22e0*/  IMAD.WIDE.U32 R10, R11, 0x8, R6 ;  /* 0x000000080b0a7825 */ /* 0x001fc800078e0006 */
[----:B------:R-:W-:Y:S02]  /*22f0*/  IMAD.MOV.U32 R6, RZ, RZ, R9 ;  /* 0x000000ffff067224 */ /* 0x000fe400078e0009 */
[----:B------:R-:W-:-:S05]  /*2300*/  IMAD.MOV.U32 R7, RZ, RZ, RZ ;  /* 0x000000ffff077224 */ /* 0x000fca00078e00ff */
[----:B------:R4:W-:Y:S02]  /*2310*/  REDG.E.ADD.64.STRONG.GPU desc[UR20][R10.64], R6 ;  /* 0x000000060a00798e */ /* 0x0009e4000c12e514 */
.L_x_186:
[----:B------:R-:W-:Y:S05]  /*2320*/  BSYNC.RECONVERGENT B2 ;  /* 0x0000000000027941 */ /* 0x000fea0003800200 */
.L_x_185:
[----:B------:R-:W-:-:S07]  /*2330*/  VIADD R3, R3, 0x2 ;  /* 0x0000000203037836 */ /* 0x000fce0000000000 */
.L_x_182:
[----:B------:R-:W-:-:S09]  /*2340*/  UISETP.NE.AND UP0, UPT, UR9, URZ, UPT ;  /* 0x000000ff0900728c */ /* 0x000fd2000bf05270 */
[----:B------:R-:W-:Y:S05]  /*2350*/  BRA.U !UP0, `(.L_x_181) ;  /* 0x0000000108287547 */ /* 0x000fea000b800000 */
[----:B------:R-:W-:-:S05]  /*2360*/  IMAD R2, R3, 0x400, R0 ;  /* 0x0000040003027824 */ /* 0x000fca00078e0200 */
[----:B------:R-:W5:Y:S02]  /*2370*/  LDS R9, [R2] ;  /* 0x0000000002097984 */ /* 0x000f640000000800 */
[----:B-----5:R-:W-:-:S13]  /*2380*/  ISETP.NE.AND P0, PT, R9, RZ, PT ;  /* 0x000000ff0900720c */ /* 0x020fda0003f05270 */
[----:B------:R-:W-:Y:S05]  /*2390*/  @!P0 BRA `(.L_x_181) ;  /* 0x0000000000188947 */ /* 0x000fea0003800000 */
[----:B0---4-:R-:W0:Y:S01]  /*23a0*/  LDC.64 R6, c[0x0][0x380] ;  /* 0x0000e000ff067b82 */ /* 0x011e220000000a00 */
[----:B------:R-:W-:-:S04]  /*23b0*/  IMAD R3, R3, 0x100, R4 ;  /* 0x0000010003037824 */ /* 0x000fc800078e0204 */
[----:B0-----:R-:W-:Y:S01]  /*23c0*/  IMAD.WIDE.U32 R2, R3, 0x8, R6 ;  /* 0x0000000803027825 */ /* 0x001fe200078e0006 */
[----:B------:R-:W-:-:S03]  /*23d0*/  MOV R6, R9 ;  /* 0x0000000900067202 */ /* 0x000fc60000000f00 */
[----:B------:R-:W-:-:S05]  /*23e0*/  IMAD.MOV.U32 R7, RZ, RZ, RZ ;  /* 0x000000ffff077224 */ /* 0x000fca00078e00ff */
[----:B------:R0:W-:Y:S02]  /*23f0*/  REDG.E.ADD.64.STRONG.GPU desc[UR20][R2.64], R6 ;  /* 0x000000060200798e */ /* 0x0001e4000c12e514 */
.L_x_181:
[----:B------:R-:W-:Y:S05]  /*2400*/  BSYNC.RECONVERGENT B1 ;  /* 0x0000000000017941 */ /* 0x000fea0003800200 */
.L_x_171:
[----:B------:R-:W-:-:S13]  /*2410*/  ISETP.GT.U32.AND P0, PT, R4, 0x7f, PT ;  /* 0x0000007f0400780c */ /* 0x000fda0003f04070 */
[----:B------:R-:W-:Y:S05]  /*2420*/  @P0 BRA `(.L_x_152) ;  /* 0x0000000800900947 */ /* 0x000fea0003800000 */
[----:B------:R-:W-:Y:S01]  /*2430*/  UISETP.GE.U32.AND UP0, UPT, UR22, 0x7, UPT ;  /* 0x000000071600788c */ /* 0x000fe2000bf06070 */
[----:B0-----:R-:W-:-:S08]  /*2440*/  IMAD.MOV.U32 R3, RZ, RZ, RZ ;  /* 0x000000ffff037224 */ /* 0x001fd000078e00ff */
[----:B------:R-:W-:Y:S05]  /*2450*/  BRA.U !UP0, `(.L_x_187) ;  /* 0x0000000508147547 */ /* 0x000fea000b800000 */
[----:B------:R-:W0:Y:S01]  /*2460*/  LDC.64 R2, c[0x0][0x380] ;  /* 0x0000e000ff027b82 */ /* 0x000e220000000a00 */
[----:B------:R-:W-:-:S07]  /*2470*/  IMAD.MOV.U32 R9, RZ, RZ, RZ ;  /* 0x000000ffff097224 */ /* 0x000fce00078e00ff */
.L_x_204:
[C---:B01--4-:R-:W-:Y:S01]  /*2480*/  IMAD R11, R9.reuse, 0x400, R0 ;  /* 0x00000400090b7824 */ /* 0x053fe200078e0200 */
[----:B------:R-:W-:Y:S01]  /*2490*/  BSSY.RECONVERGENT B1, `(.L_x_188) ;  /* 0x0000011000017945 */ /* 0x000fe20003800200 */
[C---:B--23--:R-:W-:Y:S02]  /*24a0*/  IMAD R7, R9.reuse, 0x100, R4 ;  /* 0x0000010009077824 */ /* 0x04cfe400078e0204 */
[----:B------:R-:W-:Y:S01]  /*24b0*/  VIADD R9, R9, 0x8 ;  /* 0x0000000809097836 */ /* 0x000fe20000000000 */
[----:B---3--:R-:W1:Y:S01]  /*24c0*/  LDS R14, [R11+0x200] ;  /* 0x000200000b0e7984 */ /* 0x008e620000000800 */
[----:B0-----:R-:W-:-:S03]  /*24d0*/  IMAD.WIDE.U32 R6, R7, 0x8, R2 ;  /* 0x0000000807067825 */ /* 0x001fc600078e0002 */
[----:B------:R-:W0:Y:S04]  /*24e0*/  LDS R13, [R11+0x600] ;  /* 0x000600000b0d7984 */ /* 0x000e280000000800 */
[----:B--2---:R2:W3:Y:S04]  /*24f0*/  LDS R17, [R11+0xa00] ;  /* 0x000a00000b117984 */ /* 0x0044e80000000800 */
[----:B------:R2:W4:Y:S04]  /*2500*/  LDS R18, [R11+0xe00] ;  /* 0x000e00000b127984 */ /* 0x0005280000000800 */
[----:B------:R2:W2:Y:S04]  /*2510*/  LDS R19, [R11+0x1200] ;  /* 0x001200000b137984 */ /* 0x0004a80000000800 */
[----:B------:R0:W2:Y:S04]  /*2520*/  LDS R16, [R11+0x1600] ;  /* 0x001600000b107984 */ /* 0x0000a80000000800 */
[----:B------:R0:W2:Y:S04]  /*2530*/  LDS R12, [R11+0x1a00] ;  /* 0x001a00000b0c7984 */ /* 0x0000a80000000800 */
[----:B------:R0:W2:Y:S01]  /*2540*/  LDS R10, [R11+0x1e00] ;  /* 0x001e00000b0a7984 */ /* 0x0000a20000000800 */
[----:B-1----:R-:W-:-:S02]  /*2550*/  ISETP.NE.AND P0, PT, R14, RZ, PT ;  /* 0x000000ff0e00720c */ /* 0x002fc40003f05270 */
[----:B0-----:R-:W-:-:S11]  /*2560*/  ISETP.NE.AND P1, PT, R13, RZ, PT ;  /* 0x000000ff0d00720c */ /* 0x001fd60003f25270 */
[----:B---34-:R-:W-:Y:S05]  /*2570*/  @!P0 BRA `(.L_x_189) ;  /* 0x0000000000088947 */ /* 0x018fea0003800000 */
[----:B------:R-:W-:-:S05]  /*2580*/  HFMA2 R15, -RZ, RZ, 0, 0 ;  /* 0x00000000ff0f7431 */ /* 0x000fca00000001ff */
[----:B------:R0:W-:Y:S02]  /*2590*/  REDG.E.ADD.64.STRONG.GPU desc[UR20][R6.64+0x400], R14 ;  /* 0x0004000e0600798e */ /* 0x0001e4000c12e514 */
.L_x_189:
[----:B------:R-:W-:Y:S05]  /*25a0*/  BSYNC.RECONVERGENT B1 ;  /* 0x0000000000017941 */ /* 0x000fea0003800200 */
.L_x_188:
[----:B------:R-:W-:Y:S04]  /*25b0*/  BSSY.RECONVERGENT B1, `(.L_x_190) ;  /* 0x0000005000017945 */ /* 0x000fe80003800200 */
[----:B------:R-:W-:Y:S05]  /*25c0*/  @!P1 BRA `(.L_x_191) ;  /* 0x00000000000c9947 */ /* 0x000fea0003800000 */
[----:B0-----:R-:W-:Y:S02]  /*25d0*/  IMAD.MOV.U32 R14, RZ, RZ, R13 ;  /* 0x000000ffff0e7224 */ /* 0x001fe400078e000d */
[----:B------:R-:W-:-:S05]  /*25e0*/  IMAD.MOV.U32 R15, RZ, RZ, RZ ;  /* 0x000000ffff0f7224 */ /* 0x000fca00078e00ff */
[----:B------:R1:W-:Y:S02]  /*25f0*/  REDG.E.ADD.64.STRONG.GPU desc[UR20][R6.64+0xc00], R14 ;  /* 0x000c000e0600798e */ /* 0x0003e4000c12e514 */
.L_x_191:
[----:B------:R-:W-:Y:S05]  /*2600*/  BSYNC.RECONVERGENT B1 ;  /* 0x0000000000017941 */ /* 0x000fea0003800200 */
.L_x_190:
[----:B------:R-:W-:Y:S01]  /*2610*/  ISETP.NE.AND P6, PT, R17, RZ, PT ;  /* 0x000000ff1100720c */ /* 0x000fe20003fc5270 */
[----:B------:R-:W-:Y:S01]  /*2620*/  BSSY.RECONVERGENT B1, `(.L_x_192) ;  /* 0x000000b000017945 */ /* 0x000fe20003800200 */
[----:B------:R-:W-:Y:S02]  /*2630*/  ISETP.NE.AND P0, PT, R9, UR27, PT ;  /* 0x0000001b09007c0c */ /* 0x000fe4000bf05270 */
[----:B------:R-:W-:Y:S02]  /*2640*/  ISETP.NE.AND P1, PT, R18, RZ, PT ;  /* 0x000000ff1200720c */ /* 0x000fe40003f25270 */
[----:B--2---:R-:W-:Y:S02]  /*2650*/  ISETP.NE.AND P2, PT, R19, RZ, PT ;  /* 0x000000ff1300720c */ /* 0x004fe40003f45270 */
[----:B------:R-:W-:Y:S02]  /*2660*/  ISETP.NE.AND P3, PT, R16, RZ, PT ;  /* 0x000000ff1000720c */ /* 0x000fe40003f65270 */
[----:B------:R-:W-:-:S02]  /*2670*/  ISETP.NE.AND P4, PT, R12, RZ, PT ;  /* 0x000000ff0c00720c */ /* 0x000fc40003f85270 */
[----:B------:R-:W-:Y:S01]  /*2680*/  ISETP.NE.AND P5, PT, R10, RZ, PT ;  /* 0x000000ff0a00720c */ /* 0x000fe20003fa5270 */
[----:B------:R-:W-:-:S12]  /*2690*/  @!P6 BRA `(.L_x_193) ;  /* 0x00000000000ce947 */ /* 0x000fd80003800000 */
[----:B01----:R-:W-:Y:S02]  /*26a0*/  IMAD.MOV.U32 R14, RZ, RZ, R17 ;  /* 0x000000ffff0e7224 */ /* 0x003fe400078e0011 */
[----:B------:R-:W-:-:S05]  /*26b0*/  IMAD.MOV.U32 R15, RZ, RZ, RZ ;  /* 0x000000ffff0f7224 */ /* 0x000fca00078e00ff */
[----:B------:R2:W-:Y:S02]  /*26c0*/  REDG.E.ADD.64.STRONG.GPU desc[UR20][R6.64+0x1400], R14 ;  /* 0x0014000e0600798e */ /* 0x0005e4000c12e514 */
.L_x_193:
[----:B------:R-:W-:Y:S05]  /*26d0*/  BSYNC.RECONVERGENT B1 ;  /* 0x0000000000017941 */ /* 0x000fea0003800200 */
.L_x_192:
[----:B------:R-:W-:Y:S04]  /*26e0*/  BSSY.RECONVERGENT B1, `(.L_x_194) ;  /* 0x0000005000017945 */ /* 0x000fe80003800200 */
[----:B------:R-:W-:Y:S05]  /*26f0*/  @!P1 BRA `(.L_x_195) ;  /* 0x00000000000c9947 */ /* 0x000fea0003800000 */
[----:B012---:R-:W-:Y:S02]  /*2700*/  IMAD.MOV.U32 R14, RZ, RZ, R18 ;  /* 0x000000ffff0e7224 */ /* 0x007fe400078e0012 */
[----:B------:R-:W-:-:S05]  /*2710*/  IMAD.MOV.U32 R15, RZ, RZ, RZ ;  /* 0x000000ffff0f7224 */ /* 0x000fca00078e00ff */
[----:B------:R3:W-:Y:S02]  /*2720*/  REDG.E.ADD.64.STRONG.GPU desc[UR20][R6.64+0x1c00], R14 ;  /* 0x001c000e0600798e */ /* 0x0007e4000c12e514 */
.L_x_195:
[----:B------:R-:W-:Y:S05]  /*2730*/  BSYNC.RECONVERGENT B1 ;  /* 0x0000000000017941 */ /* 0x000fea0003800200 */
.L_x_194:
[----:B------:R-:W-:Y:S04]  /*2740*/  BSSY.RECONVERGENT B1, `(.L_x_196) ;  /* 0x0000005000017945 */ /* 0x000fe80003800200 */
[----:B------:R-:W-:Y:S05]  /*2750*/  @!P2 BRA `(.L_x_197) ;  /* 0x00000000000ca947 */ /* 0x000fea0003800000 */
[----:B0123--:R-:W-:Y:S01]  /*2760*/  MOV R14, R19 ;  /* 0x00000013000e7202 */ /* 0x00ffe20000000f00 */
[----:B------:R-:W-:-:S05]  /*2770*/  IMAD.MOV.U32 R15, RZ, RZ, RZ ;  /* 0x000000ffff0f7224 */ /* 0x000fca00078e00ff */
[----:B------:R4:W-:Y:S02]  /*2780*/  REDG.E.ADD.64.STRONG.GPU desc[UR20][R6.64+0x2400], R14 ;  /* 0x0024000e0600798e */ /* 0x0009e4000c12e514 */
.L_x_197:
[----:B------:R-:W-:Y:S05]  /*2790*/  BSYNC.RECONVERGENT B1 ;  /* 0x0000000000017941 */ /* 0x000fea0003800200 */
.L_x_196:
[----:B------:R-:W-:Y:S04]  /*27a0*/  BSSY.RECONVERGENT B1, `(.L_x_198) ;  /* 0x0000004000017945 */ /* 0x000fe80003800200 */
[----:B------:R-:W-:Y:S05]  /*27b0*/  @!P3 BRA `(.L_x_199) ;  /* 0x000000000008b947 */ /* 0x000fea0003800000 */
[----:B------:R-:W-:-:S05]  /*27c0*/  IMAD.MOV.U32 R17, RZ, RZ, RZ ;  /* 0x000000ffff117224 */ /* 0x000fca00078e00ff */
[----:B------:R0:W-:Y:S02]  /*27d0*/  REDG.E.ADD.64.STRONG.GPU desc[UR20][R6.64+0x2c00], R16 ;  /* 0x002c00100600798e */ /* 0x0001e4000c12e514 */
.L_x_199:
[----:B------:R-:W-:Y:S05]  /*27e0*/  BSYNC.RECONVERGENT B1 ;  /* 0x0000000000017941 */ /* 0x000fea0003800200 */
.L_x_198:
[----:B------:R-:W-:Y:S04]  /*27f0*/  BSSY.RECONVERGENT B1, `(.L_x_200) ;  /* 0x0000004000017945 */ /* 0x000fe80003800200 */
[----:B------:R-:W-:Y:S05]  /*2800*/  @!P4 BRA `(.L_x_201) ;  /* 0x000000000008c947 */ /* 0x000fea0003800000 */
[----:B------:R-:W-:-:S05]  /*2810*/  IMAD.MOV.U32 R13, RZ, RZ, RZ ;  /* 0x000000ffff0d7224 */ /* 0x000fca00078e00ff */
[----:B------:R0:W-:Y:S02]  /*2820*/  REDG.E.ADD.64.STRONG.GPU desc[UR20][R6.64+0x3400], R12 ;  /* 0x0034000c0600798e */ /* 0x0001e4000c12e514 */
.L_x_201:
[----:B------:R-:W-:Y:S05]  /*2830*/  BSYNC.RECONVERGENT B1 ;  /* 0x0000000000017941 */ /* 0x000fea0003800200 */
.L_x_200:
[----:B------:R-:W-:Y:S04]  /*2840*/  BSSY.RECONVERGENT B1, `(.L_x_202) ;  /* 0x0000004000017945 */ /* 0x000fe80003800200 */
[----:B------:R-:W-:Y:S05]  /*2850*/  @!P5 BRA `(.L_x_203) ;  /* 0x000000000008d947 */ /* 0x000fea0003800000 */
[----:B------:R-:W-:-:S05]  /*2860*/  IMAD.MOV.U32 R11, RZ, RZ, RZ ;  /* 0x000000ffff0b7224 */ /* 0x000fca00078e00ff */
[----:B------:R0:W-:Y:S02]  /*2870*/  REDG.E.ADD.64.STRONG.GPU desc[UR20][R6.64+0x3c00], R10 ;  /* 0x003c000a0600798e */ /* 0x0001e4000c12e514 */
.L_x_203:
[----:B------:R-:W-:Y:S05]  /*2880*/  BSYNC.RECONVERGENT B1 ;  /* 0x0000000000017941 */ /* 0x000fea0003800200 */
.L_x_202:
[----:B------:R-:W-:Y:S05]  /*2890*/  @P0 BRA `(.L_x_204) ;  /* 0xfffffff800f80947 */ /* 0x000fea000383ffff */
[----:B------:R-:W-:-:S07]  /*28a0*/  IMAD.U32 R3, RZ, RZ, UR27 ;  /* 0x0000001bff037e24 */ /* 0x000fce000f8e00ff */
.L_x_187:
[----:B------:R-:W-:-:S09]  /*28b0*/  UISETP.NE.AND UP0, UPT, UR24, URZ, UPT ;  /* 0x000000ff1800728c */ /* 0x000fd2000bf05270 */
[----:B------:R-:W-:Y:S05]  /*28c0*/  BRA.U !UP0, `(.L_x_152) ;  /* 0x0000000508687547 */ /* 0x000fea000b800000 */
[----:B------:R-:W-:-:S13]  /*28d0*/  ISETP.GE.U32.AND P0, PT, R8, 0x3, PT ;  /* 0x000000030800780c */ /* 0x000fda0003f06070 */
[----:B------:R-:W-:Y:S05]  /*28e0*/  @!P0 BRA `(.L_x_205) ;  /* 0x0000000000bc8947 */ /* 0x000fea0003800000 */
[----:B01234-:R-:W-:Y:S01]  /*28f0*/  IMAD R7, R3, 0x400, R0 ;  /* 0x0000040003077824 */ /* 0x01ffe200078e0200 */
[----:B------:R-:W-:Y:S04]  /*2900*/  BSSY.RECONVERGENT B1, `(.L_x_206) ;  /* 0x000000f000017945 */ /* 0x000fe80003800200 */
[----:B------:R-:W0:Y:S04]  /*2910*/  LDS R10, [R7+0x200] ;  /* 0x00020000070a7984 */ /* 0x000e280000000800 */
[----:B------:R-:W1:Y:S04]  /*2920*/  LDS R12, [R7+0x600] ;  /* 0x00060000070c7984 */ /* 0x000e680000000800 */
[----:B------:R-:W2:Y:S04]  /*2930*/  LDS R6, [R7+0xa00] ;  /* 0x000a000007067984 */ /* 0x000ea80000000800 */
[----:B------:R-:W3:Y:S01]  /*2940*/  LDS R2, [R7+0xe00] ;  /* 0x000e000007027984 */ /* 0x000ee20000000800 */
[----:B0-----:R-:W-:-:S02]  /*2950*/  ISETP.NE.AND P0, PT, R10, RZ, PT ;  /* 0x000000ff0a00720c */ /* 0x001fc40003f05270 */
[----:B-1----:R-:W-:Y:S02]  /*2960*/  ISETP.NE.AND P1, PT, R12, RZ, PT ;  /* 0x000000ff0c00720c */ /* 0x002fe40003f25270 */
[----:B--2---:R-:W-:Y:S02]  /*2970*/  ISETP.NE.AND P2, PT, R6, RZ, PT ;  /* 0x000000ff0600720c */ /* 0x004fe40003f45270 */
[----:B---3--:R-:W-:-:S07]  /*2980*/  ISETP.NE.AND P3, PT, R2, RZ, PT ;  /* 0x000000ff0200720c */ /* 0x008fce0003f65270 */
[----:B------:R-:W-:Y:S06]  /*2990*/  @!P0 BRA `(.L_x_207) ;  /* 0x0000000000148947 */ /* 0x000fec0003800000 */
[----:B------:R-:W0:Y:S01]  /*29a0*/  LDC.64 R8, c[0x0][0x380] ;  /* 0x0000e000ff087b82 */ /* 0x000e220000000a00 */
[----:B------:R-:W-:Y:S01]  /*29b0*/  LEA R7, R3, R4, 0x8 ;  /* 0x0000000403077211 */ /* 0x000fe200078e40ff */
[----:B------:R-:W-:-:S04]  /*29c0*/  IMAD.MOV.U32 R11, RZ, RZ, RZ ;  /* 0x000000ffff0b7224 */ /* 0x000fc800078e00ff */
[----:B0-----:R-:W-:-:S05]  /*29d0*/  IMAD.WIDE.U32 R8, R7, 0x8, R8 ;  /* 0x0000000807087825 */ /* 0x001fca00078e0008 */
[----:B------:R0:W-:Y:S02]  /*29e0*/  REDG.E.ADD.64.STRONG.GPU desc[UR20][R8.64+0x400], R10 ;  /* 0x0004000a0800798e */ /* 0x0001e4000c12e514 */
.L_x_207:
[----:B------:R-:W-:Y:S05]  /*29f0*/  BSYNC.RECONVERGENT B1 ;  /* 0x0000000000017941 */ /* 0x000fea0003800200 */
.L_x_206:
[----:B------:R-:W-:Y:S04]  /*2a00*/  BSSY.RECONVERGENT B1, `(.L_x_208) ;  /* 0x0000009000017945 */ /* 0x000fe80003800200 */
[----:B------:R-:W-:Y:S05]  /*2a10*/  @!P1 BRA `(.L_x_209) ;  /* 0x00000000001c9947 */ /* 0x000fea0003800000 */
[----:B0-----:R-:W0:Y:S01]  /*2a20*/  LDC.64 R8, c[0x0][0x380] ;  /* 0x0000e000ff087b82 */ /* 0x001e220000000a00 */
[----:B------:R-:W-:Y:S02]  /*2a30*/  IMAD R7, R3, 0x100, R4 ;  /* 0x0000010003077824 */ /* 0x000fe400078e0204 */
[----:B------:R-:W-:Y:S02]  /*2a40*/  IMAD.MOV.U32 R10, RZ, RZ, R12 ;  /* 0x000000ffff0a7224 */ /* 0x000fe400078e000c */
[----:B------:R-:W-:Y:S02]  /*2a50*/  VIADD R7, R7, 0x100 ;  /* 0x0000010007077836 */ /* 0x000fe40000000000 */
[----:B------:R-:W-:Y:S02]  /*2a60*/  IMAD.MOV.U32 R11, RZ, RZ, RZ ;  /* 0x000000ffff0b7224 */ /* 0x000fe400078e00ff */
[----:B0-----:R-:W-:-:S05]  /*2a70*/  IMAD.WIDE.U32 R8, R7, 0x8, R8 ;  /* 0x0000000807087825 */ /* 0x001fca00078e0008 */
[----:B------:R1:W-:Y:S02]  /*2a80*/  REDG.E.ADD.64.STRONG.GPU desc[UR20][R8.64+0x400], R10 ;  /* 0x0004000a0800798e */ /* 0x0003e4000c12e514 */
.L_x_209:
[----:B------:R-:W-:Y:S05]  /*2a90*/  BSYNC.RECONVERGENT B1 ;  /* 0x0000000000017941 */ /* 0x000fea0003800200 */
.L_x_208:
[----:B------:R-:W-:Y:S04]  /*2aa0*/  BSSY.RECONVERGENT B1, `(.L_x_210) ;  /* 0x0000008000017945 */ /* 0x000fe80003800200 */
[----:B------:R-:W-:Y:S05]  /*2ab0*/  @!P2 BRA `(.L_x_211) ;  /* 0x000000000018a947 */ /* 0x000fea0003800000 */
[----:B01----:R-:W0:Y:S01]  /*2ac0*/  LDC.64 R8, c[0x0][0x380] ;  /* 0x0000e000ff087b82 */ /* 0x003e220000000a00 */
[----:B------:R-:W-:-:S05]  /*2ad0*/  IMAD R7, R3, 0x100, R4 ;  /* 0x0000010003077824 */ /* 0x000fca00078e0204 */
[----:B------:R-:W-:-:S05]  /*2ae0*/  IADD3 R7, PT, PT, R7, 0x200, RZ ;  /* 0x0000020007077810 */ /* 0x000fca0007ffe0ff */
[----:B0-----:R-:W-:-:S04]  /*2af0*/  IMAD.WIDE.U32 R8, R7, 0x8, R8 ;  /* 0x0000000807087825 */ /* 0x001fc800078e0008 */
[----:B------:R-:W-:-:S05]  /*2b00*/  IMAD.MOV.U32 R7, RZ, RZ, RZ ;  /* 0x000000ffff077224 */ /* 0x000fca00078e00ff */
[----:B------:R2:W-:Y:S02]  /*2b10*/  REDG.E.ADD.64.STRONG.GPU desc[UR20][R8.64+0x400], R6 ;  /* 0x000400060800798e */ /* 0x0005e4000c12e514 */
.L_x_211:
[----:B------:R-:W-:Y:S05]  /*2b20*/  BSYNC.RECONVERGENT B1 ;  /* 0x0000000000017941 */ /* 0x000fea0003800200 */
.L_x_210:
[----:B------:R-:W-:Y:S04]  /*2b30*/  BSSY.RECONVERGENT B1, `(.L_x_212) ;  /* 0x0000009000017945 */ /* 0x000fe80003800200 */
[----:B------:R-:W-:Y:S05]  /*2b40*/  @!P3 BRA `(.L_x_213) ;  /* 0x00000000001cb947 */ /* 0x000fea0003800000 */
[----:B--2---:R-:W2:Y:S01]  /*2b50*/  LDC.64 R6, c[0x0][0x380] ;  /* 0x0000e000ff067b82 */ /* 0x004ea20000000a00 */
[----:B01----:R-:W-:Y:S02]  /*2b60*/  IMAD R9, R3, 0x100, R4 ;  /* 0x0000010003097824 */ /* 0x003fe400078e0204 */
[----:B------:R-:W-:Y:S02]  /*2b70*/  IMAD.MOV.U32 R8, RZ, RZ, R2 ;  /* 0x000000ffff087224 */ /* 0x000fe400078e0002 */
[----:B------:R-:W-:-:S04]  /*2b80*/  VIADD R9, R9, 0x300 ;  /* 0x0000030009097836 */ /* 0x000fc80000000000 */
[----:B--2---:R-:W-:-:S04]  /*2b90*/  IMAD.WIDE.U32 R6, R9, 0x8, R6 ;  /* 0x0000000809067825 */ /* 0x004fc800078e0006 */
[----:B------:R-:W-:-:S05]  /*2ba0*/  IMAD.MOV.U32 R9, RZ, RZ, RZ ;  /* 0x000000ffff097224 */ /* 0x000fca00078e00ff */
[----:B------:R3:W-:Y:S02]  /*2bb0*/  REDG.E.ADD.64.STRONG.GPU desc[UR20][R6.64+0x400], R8 ;  /* 0x000400080600798e */ /* 0x0007e4000c12e514 */
.L_x_213:
[----:B------:R-:W-:Y:S05]  /*2bc0*/  BSYNC.RECONVERGENT B1 ;  /* 0x0000000000017941 */ /* 0x000fea0003800200 */
.L_x_212:
[----:B------:R-:W-:-:S07]  /*2bd0*/  VIADD R3, R3, 0x4 ;  /* 0x0000000403037836 */ /* 0x000fce0000000000 */
.L_x_205:
[----:B------:R-:W-:-:S09]  /*2be0*/  UISETP.NE.AND UP0, UPT, UR25, URZ, UPT ;  /* 0x000000ff1900728c */ /* 0x000fd2000bf05270 */
[----:B------:R-:W-:Y:S05]  /*2bf0*/  BRA.U !UP0, `(.L_x_152) ;  /* 0x00000001089c7547 */ /* 0x000fea000b800000 */
[----:B------:R-:W-:-:S13]  /*2c00*/  ISETP.NE.AND P0, PT, R5, RZ, PT ;  /* 0x000000ff0500720c */ /* 0x000fda0003f05270 */
[----:B------:R-:W-:Y:S05]  /*2c10*/  @!P0 BRA `(.L_x_214) ;  /* 0x0000000000648947 */ /* 0x000fea0003800000 */
[----:B01234-:R-:W-:Y:S01]  /*2c20*/  LEA R6, R3, R0, 0xa ;  /* 0x0000000003067211 */ /* 0x01ffe200078e50ff */
[----:B------:R-:W-:Y:S04]  /*2c30*/  BSSY.RECONVERGENT B1, `(.L_x_215) ;  /* 0x000000c000017945 */ /* 0x000fe80003800200 */
[----:B------:R-:W0:Y:S04]  /*2c40*/  LDS R2, [R6+0x200] ;  /* 0x0002000006027984 */ /* 0x000e280000000800 */
[----:B------:R-:W1:Y:S01]  /*2c50*/  LDS R5, [R6+0x600] ;  /* 0x0006000006057984 */ /* 0x000e620000000800 */
[----:B0-----:R-:W-:-:S02]  /*2c60*/  ISETP.NE.AND P0, PT, R2, RZ, PT ;  /* 0x000000ff0200720c */ /* 0x001fc40003f05270 */
[----:B-1----:R-:W-:-:S11]  /*2c70*/  ISETP.NE.AND P1, PT, R5, RZ, PT ;  /* 0x000000ff0500720c */ /* 0x002fd60003f25270 */
[----:B------:R-:W-:Y:S05]  /*2c80*/  @!P0 BRA `(.L_x_216) ;  /* 0x0000000000188947 */ /* 0x000fea0003800000 */
[----:B------:R-:W0:Y:S01]  /*2c90*/  LDC.64 R6, c[0x0][0x380] ;  /* 0x0000e000ff067b82 */ /* 0x000e220000000a00 */
[----:B------:R-:W-:-:S04]  /*2ca0*/  IMAD R9, R3, 0x100, R4 ;  /* 0x0000010003097824 */ /* 0x000fc800078e0204 */
[----:B0-----:R-:W-:-:S04]  /*2cb0*/  IMAD.WIDE.U32 R8, R9, 0x8, R6 ;  /* 0x0000000809087825 */ /* 0x001fc800078e0006 */
[----:B------:R-:W-:Y:S02]  /*2cc0*/  IMAD.MOV.U32 R6, RZ, RZ, R2 ;  /* 0x000000ffff067224 */ /* 0x000fe400078e0002 */
[----:B------:R-:W-:-:S05]  /*2cd0*/  IMAD.MOV.U32 R7, RZ, RZ, RZ ;  /* 0x000000ffff077224 */ /* 0x000fca00078e00ff */
[----:B------:R0:W-:Y:S02]  /*2ce0*/  REDG.E.ADD.64.STRONG.GPU desc[UR20][R8.64+0x400], R6 ;  /* 0x000400060800798e */ /* 0x0001e4000c12e514 */
.L_x_216:
[----:B------:R-:W-:Y:S05]  /*2cf0*/  BSYNC.RECONVERGENT B1 ;  /* 0x0000000000017941 */ /* 0x000fea0003800200 */
.L_x_215:
[----:B------:R-:W-:Y:S04]  /*2d00*/  BSSY.RECONVERGENT B1, `(.L_x_217) ;  /* 0x0000009000017945 */ /* 0x000fe80003800200 */
[----:B------:R-:W-:Y:S05]  /*2d10*/  @!P1 BRA `(.L_x_218) ;  /* 0x00000000001c9947 */ /* 0x000fea0003800000 */
[----:B0-----:R-:W0:Y:S01]  /*2d20*/  LDC.64 R6, c[0x0][0x380] ;  /* 0x0000e000ff067b82 */ /* 0x001e220000000a00 */
[----:B------:R-:W-:-:S04]  /*2d30*/  IMAD R2, R3, 0x100, R4 ;  /* 0x0000010003027824 */ /* 0x000fc800078e0204 */
[----:B------:R-:W-:-:S04]  /*2d40*/  VIADD R9, R2, 0x100 ;  /* 0x0000010002097836 */ /* 0x000fc80000000000 */
[----:B0-----:R-:W-:-:S04]  /*2d50*/  IMAD.WIDE.U32 R8, R9, 0x8, R6 ;  /* 0x0000000809087825 */ /* 0x001fc800078e0006 */
[----:B------:R-:W-:Y:S02]  /*2d60*/  HFMA2 R7, -RZ, RZ, 0, 0 ;  /* 0x00000000ff077431 */ /* 0x000fe400000001ff */
[----:B------:R-:W-:-:S05]  /*2d70*/  IMAD.MOV.U32 R6, RZ, RZ, R5 ;  /* 0x000000ffff067224 */ /* 0x000fca00078e0005 */
[----:B------:R1:W-:Y:S02]  /*2d80*/  REDG.E.ADD.64.STRONG.GPU desc[UR20][R8.64+0x400], R6 ;  /* 0x000400060800798e */ /* 0x0003e4000c12e514 */
.L_x_218:
[----:B------:R-:W-:Y:S05]  /*2d90*/  BSYNC.RECONVERGENT B1 ;  /* 0x0000000000017941 */ /* 0x000fea0003800200 */
.L_x_217:
[----:B------:R-:W-:-:S07]  /*2da0*/  VIADD R3, R3, 0x2 ;  /* 0x0000000203037836 */ /* 0x000fce0000000000 */
.L_x_214:
[----:B------:R-:W-:-:S09]  /*2db0*/  UISETP.NE.AND UP0, UPT, UR9, URZ, UPT ;  /* 0x000000ff0900728c */ /* 0x000fd2000bf05270 */
[----:B------:R-:W-:Y:S05]  /*2dc0*/  BRA.U !UP0, `(.L_x_152) ;  /* 0x0000000108287547 */ /* 0x000fea000b800000 */
[----:B------:R-:W-:-:S05]  /*2dd0*/  IMAD R2, R3, 0x400, R0 ;  /* 0x0000040003027824 */ /* 0x000fca00078e0200 */
[----:B------:R-:W5:Y:S02]  /*2de0*/  LDS R5, [R2+0x200] ;  /* 0x0002000002057984 */ /* 0x000f640000000800 */
[----:B-----5:R-:W-:-:S13]  /*2df0*/  ISETP.NE.AND P0, PT, R5, RZ, PT ;  /* 0x000000ff0500720c */ /* 0x020fda0003f05270 */
[----:B------:R-:W-:Y:S05]  /*2e00*/  @!P0 BRA `(.L_x_152) ;  /* 0x0000000000188947 */ /* 0x000fea0003800000 */
[----:B01234-:R-:W0:Y:S01]  /*2e10*/  LDC.64 R6, c[0x0][0x380] ;  /* 0x0000e000ff067b82 */ /* 0x01fe220000000a00 */
[----:B------:R-:W-:-:S04]  /*2e20*/  IMAD R3, R3, 0x100, R4 ;  /* 0x0000010003037824 */ /* 0x000fc800078e0204 */
[----:B0-----:R-:W-:-:S04]  /*2e30*/  IMAD.WIDE.U32 R2, R3, 0x8, R6 ;  /* 0x0000000803027825 */ /* 0x001fc800078e0006 */
[----:B------:R-:W-:Y:S02]  /*2e40*/  IMAD.MOV.U32 R6, RZ, RZ, R5 ;  /* 0x000000ffff067224 */ /* 0x000fe400078e0005 */
[----:B------:R-:W-:-:S05]  /*2e50*/  IMAD.MOV.U32 R7, RZ, RZ, RZ ;  /* 0x000000ffff077224 */ /* 0x000fca00078e00ff */
[----:B------:R0:W-:Y:S02]  /*2e60*/  REDG.E.ADD.64.STRONG.GPU desc[UR20][R2.64+0x400], R6 ;  /* 0x000400060200798e */ /* 0x0001e4000c12e514 */
.L_x_152:
[----:B------:R-:W-:Y:S05]  /*2e70*/  BSYNC.RECONVERGENT B0 ;  /* 0x0000000000007941 */ /* 0x000fea0003800200 */
.L_x_151:
[----:B------:R-:W-:Y:S01]  /*2e80*/  BAR.SYNC.DEFER_BLOCKING 0x0 ;  /* 0x0000000000007b1d */ /* 0x000fe20000010000 */
[----:B------:R-:W-:-:S04]  /*2e90*/  UIADD3 UR6, UP0, UPT, UR6, 0x1, URZ ;  /* 0x0000000106067890 */ /* 0x000fc8000ff1e0ff */
[----:B------:R-:W-:Y:S02]  /*2ea0*/  UIADD3.X UR7, UPT, UPT, URZ, UR7, URZ, UP0, !UPT ;  /* 0x00000007ff077290 */ /* 0x000fe400087fe4ff */
[----:B------:R-:W-:-:S04]  /*2eb0*/  UISETP.NE.U32.AND UP0, UPT, UR6, UR11, UPT ;  /* 0x0000000b0600728c */ /* 0x000fc8000bf05070 */
[----:B------:R-:W-:-:S09]  /*2ec0*/  UISETP.NE.AND.EX UP0, UPT, UR7, UR12, UPT, UP0 ;  /* 0x0000000c0700728c */ /* 0x000fd2000bf05300 */
[----:B------:R-:W-:Y:S05]  /*2ed0*/  BRA.U UP0, `(.L_x_219) ;  /* 0xffffffd100f07547 */ /* 0x000fea000b83ffff */
[----:B------:R-:W-:Y:S05]  /*2ee0*/  EXIT ;  /* 0x000000000000794d */ /* 0x000fea0003800000 */
.L_x_220:
        /* <DEDUP_REMOVED lines=9> */
.L_x_1724:


//--------------------- .text._ZN3cub18CUB_300001_SM_10006detail10radix_sort31DeviceRadixSortSingleTileKernelINS1_5radix10policy_hubIiiyE10Policy1000ELNS0_9SortOrderE0EiiyNS1_21identity_decomposer_tEEEvPKT1_PSA_PKT2_PSE_T3_iiT4_ --------------------------
	.section	.text._ZN3cub18CUB_300001_SM_10006detail10radix_sort31DeviceRadixSortSingleTileKernelINS1_5radix10policy_hubIiiyE10Policy1000ELNS0_9SortOrderE0EiiyNS1_21identity_decomposer_tEEEvPKT1_PSA_PKT2_PSE_T3_iiT4_,"ax",@progbits
	.align	128
        .global         _ZN3cub18CUB_300001_SM_10006detail10radix_sort31DeviceRadixSortSingleTileKernelINS1_5radix10policy_hubIiiyE10Policy1000ELNS0_9SortOrderE0EiiyNS1_21identity_decomposer_tEEEvPKT1_PSA_PKT2_PSE_T3_iiT4_
        .type           _ZN3cub18CUB_300001_SM_10006detail10radix_sort31DeviceRadixSortSingleTileKernelINS1_5radix10policy_hubIiiyE10Policy1000ELNS0_9SortOrderE0EiiyNS1_21identity_decomposer_tEEEvPKT1_PSA_PKT2_PSE_T3_iiT4_,@function
        .size           _ZN3cub18CUB_300001_SM_10006detail10radix_sort31DeviceRadixSortSingleTileKernelINS1_5radix10policy_hubIiiyE10Policy1000ELNS0_9SortOrderE0EiiyNS1_21identity_decomposer_tEEEvPKT1_PSA_PKT2_PSE_T3_iiT4_,(.L_x_1725 - _ZN3cub18CUB_300001_SM_10006detail10radix_sort31DeviceRadixSortSingleTileKernelINS1_5radix10policy_hubIiiyE10Policy1000ELNS0_9SortOrderE0EiiyNS1_21identity_decomposer_tEEEvPKT1_PSA_PKT2_PSE_T3_iiT4_)
        .other          _ZN3cub18CUB_300001_SM_10006detail10radix_sort31DeviceRadixSortSingleTileKernelINS1_5radix10policy_hubIiiyE10Policy1000ELNS0_9SortOrderE0EiiyNS1_21identity_decomposer_tEEEvPKT1_PSA_PKT2_PSE_T3_iiT4_,@"STO_CUDA_ENTRY STV_DEFAULT"
_ZN3cub18CUB_300001_SM_10006detail10radix_sort31DeviceRadixSortSingleTileKernelINS1_5radix10policy_hubIiiyE10Policy1000ELNS0_9SortOrderE0EiiyNS1_21identity_decomposer_tEEEvPKT1_PSA_PKT2_PSE_T3_iiT4_:
.text._ZN3cub18CUB_300001_SM_10006detail10radix_sort31DeviceRadixSortSingleTileKernelINS1_5radix10policy_hubIiiyE10Policy1000ELNS0_9SortOrderE0EiiyNS1_21identity_decomposer_tEEEvPKT1_PSA_PKT2_PSE_T3_iiT4_:
[----:B------:R-:W-:Y:S01]  /*0000*/  LDC R1, c[0x0][0x37c] ;  /* 0x0000df00ff017b82 */ /* 0x000fe20000000800 */
[----:B------:R-:W0:Y:S01]  /*0010*/  S2R R0, SR_TID.X ;  /* 0x0000000000007919 */ /* 0x000e220000002100 */
[----:B------:R-:W1:Y:S06]  /*0020*/  LDCU UR4, c[0x0][0x3a0] ;  /* 0x00007400ff0477ac */ /* 0x000e6c0008000800 */
[----:B------:R-:W2:Y:S01]  /*0030*/  LDC.64 R6, c[0x0][0x380] ;  /* 0x0000e000ff067b82 */ /* 0x000ea20000000a00 */
[----:B------:R-:W3:Y:S01]  /*0040*/  LDCU.64 UR8, c[0x0][0x358] ;  /* 0x00006b00ff0877ac */ /* 0x000ee20008000a00 */
[----:B------:R-:W4:Y:S01]  /*0050*/  LDCU UR10, c[0x0][0x3ac] ;  /* 0x00007580ff0a77ac */ /* 0x000f220008000800 */
[----:B0-----:R-:W-:-:S04]  /*0060*/  IMAD R9, R0, 0x13, RZ ;  /* 0x0000001300097824 */ /* 0x001fc800078e02ff */
[C---:B------:R-:W-:Y:S01]  /*0070*/  VIADD R4, R9.reuse, 0x1 ;  /* 0x0000000109047836 */ /* 0x040fe20000000000 */
[C---:B-1----:R-:W-:Y:S01]  /*0080*/  ISETP.GE.AND P6, PT, R9.reuse, UR4, PT ;  /* 0x0000000409007c0c */ /* 0x042fe2000bfc6270 */
[C---:B------:R-:W-:Y:S02]  /*0090*/  VIADD R8, R9.reuse, 0x5 ;  /* 0x0000000509087836 */ /* 0x040fe40000000000 */
[C---:B--2---:R-:W-:Y:S01]  /*00a0*/  IMAD.WIDE.U32 R6, R9.reuse, 0x4, R6 ;  /* 0x0000000409067825 */ /* 0x044fe200078e0006 */
[----:B------:R-:W-:Y:S02]  /*00b0*/  ISETP.GE.AND P5, PT, R4, UR4, PT ;  /* 0x0000000404007c0c */ /* 0x000fe4000bfa6270 */
[----:B------:R-:W-:Y:S01]  /*00c0*/  ISETP.GE.AND P1, PT, R8, UR4, PT ;  /* 0x0000000408007c0c */ /* 0x000fe2000bf26270 */
[C---:B------:R-:W-:Y:S01]  /*00d0*/  VIADD R5, R9.reuse, 0x2 ;  /* 0x0000000209057836 */ /* 0x040fe20000000000 */
[----:B------:R-:W-:Y:S01]  /*00e0*/  P2R R46, PR, RZ, 0x20 ;  /* 0x00000020ff2e7803 */ /* 0x000fe20000000000 */
[C---:B------:R-:W-:Y:S01]  /*00f0*/  VIADD R10, R9.reuse, 0x6 ;  /* 0x00000006090a7836 */ /* 0x040fe20000000000 */
[----:B------:R-:W-:Y:S01]  /*0100*/  P2R R49, PR, RZ, 0x2 ;  /* 0x00000002ff317803 */ /* 0x000fe20000000000 */
[----:B------:R-:W-:Y:S01]  /*0110*/  VIADD R4, R9, 0x3 ;  /* 0x0000000309047836 */ /* 0x000fe20000000000 */
[----:B------:R-:W-:Y:S01]  /*0120*/  ISETP.GE.AND P4, PT, R5, UR4, PT ;  /* 0x0000000405007c0c */ /* 0x000fe2000bf86270 */
[C---:B------:R-:W-:Y:S01]  /*0130*/  VIADD R5, R9.reuse, 0x4 ;  /* 0x0000000409057836 */ /* 0x040fe20000000000 */
[----:B------:R-:W-:Y:S01]  /*0140*/  ISETP.GE.AND P0, PT, R10, UR4, PT ;  /* 0x000000040a007c0c */ /* 0x000fe2000bf06270 */
[----:B------:R-:W-:Y:S01]  /*0150*/  VIADD R29, R9, 0x9 ;  /* 0x00000009091d7836 */ /* 0x000fe20000000000 */
[----:B------:R-:W-:Y:S01]  /*0160*/  ISETP.GE.AND P3, PT, R4, UR4, PT ;  /* 0x0000000404007c0c */ /* 0x000fe2000bf66270 */
[----:B---3--:R-:W2:Y:S01]  /*0170*/  @!P5 LDG.E R8, desc[UR8][R6.64+0x4] ;  /* 0x000004080608d981 */ /* 0x008ea2000c1e1900 */
[----:B------:R-:W-:Y:S01]  /*0180*/  ISETP.GE.AND P2, PT, R5, UR4, PT ;  /* 0x0000000405007c0c */ /* 0x000fe2000bf46270 */
[C---:B------:R-:W-:Y:S01]  /*0190*/  VIADD R4, R9.reuse, 0x7 ;  /* 0x0000000709047836 */ /* 0x040fe20000000000 */
[----:B------:R-:W-:Y:S01]  /*01a0*/  P2R R50, PR, RZ, 0x1 ;  /* 0x00000001ff327803 */ /* 0x000fe20000000000 */
[----:B------:R-:W3:Y:S01]  /*01b0*/  @!P1 LDG.E R35, desc[UR8][R6.64+0x14] ;  /* 0x0000140806239981 */ /* 0x000ee2000c1e1900 */
[C---:B------:R-:W-:Y:S01]  /*01c0*/  VIADD R5, R9.reuse, 0x8 ;  /* 0x0000000809057836 */ /* 0x040fe20000000000 */
[----:B------:R-:W-:Y:S01]  /*01d0*/  P2R R47, PR, RZ, 0x8 ;  /* 0x00000008ff2f7803 */ /* 0x000fe20000000000 */
[C---:B------:R-:W-:Y:S01]  /*01e0*/  VIADD R30, R9.reuse, 0xa ;  /* 0x0000000a091e7836 */ /* 0x040fe20000000000 */
[----:B------:R-:W4:Y:S01]  /*01f0*/  @!P4 LDG.E R10, desc[UR8][R6.64+0x8] ;  /* 0x00000808060ac981 */ /* 0x000f22000c1e1900 */
[C---:B------:R-:W-:Y:S01]  /*0200*/  VIADD R31, R9.reuse, 0xb ;  /* 0x0000000b091f7836 */ /* 0x040fe20000000000 */
[----:B------:R-:W-:Y:S01]  /*0210*/  P2R R48, PR, RZ, 0x4 ;  /* 0x00000004ff307803 */ /* 0x000fe20000000000 */
[C---:B------:R-:W-:Y:S01]  /*0220*/  VIADD R32, R9.reuse, 0xc ;  /* 0x0000000c09207836 */ /* 0x040fe20000000000 */
[----:B------:R-:W3:Y:S01]  /*0230*/  @!P3 LDG.E R11, desc[UR8][R6.64+0xc] ;  /* 0x00000c08060bb981 */ /* 0x000ee2000c1e1900 */
[----:B------:R-:W-:Y:S01]  /*0240*/  VIADD R33, R9, 0x10 ;  /* 0x0000001009217836 */ /* 0x000fe20000000000 */
[----:B------:R-:W-:-:S02]  /*0250*/  P2R R45, PR, RZ, 0x10 ;  /* 0x00000010ff2d7803 */ /* 0x000fc40000000000 */
[----:B------:R-:W3:Y:S04]  /*0260*/  @!P2 LDG.E R34, desc[UR8][R6.64+0x10] ;  /* 0x000010080622a981 */ /* 0x000ee8000c1e1900 */
[----:B------:R-:W3:Y:S01]  /*0270*/  @!P0 LDG.E R36, desc[UR8][R6.64+0x18] ;  /* 0x0000180806248981 */ /* 0x000ee2000c1e1900 */
[----:B------:R-:W-:-:S03]  /*0280*/  ISETP.GE.AND P0, PT, R4, UR4, PT ;  /* 0x0000000404007c0c */ /* 0x000fc6000bf06270 */
[----:B------:R-:W3:Y:S01]  /*0290*/  @!P6 LDG.E R61, desc[UR8][R6.64] ;  /* 0x00000008063de981 */ /* 0x000ee2000c1e1900 */
[----:B------:R-:W-:-:S09]  /*02a0*/  P2R R51, PR, RZ, 0x1 ;  /* 0x00000001ff337803 */ /* 0x000fd20000000000 */
[----:B------:R-:W3:Y:S01]  /*02b0*/  @!P0 LDG.E R37, desc[UR8][R6.64+0x1c] ;  /* 0x00001c0806258981 */ /* 0x000ee2000c1e1900 */
[----:B------:R-:W-:Y:S02]  /*02c0*/  ISETP.GE.AND P0, PT, R5, UR4, PT ;  /* 0x0000000405007c0c */ /* 0x000fe4000bf06270 */
[----:B------:R-:W0:Y:S02]  /*02d0*/  LDC.64 R4, c[0x0][0x390] ;  /* 0x0000e400ff047b82 */ /* 0x000e240000000a00 */
[----:B------:R-:W-:-:S09]  /*02e0*/  P2R R52, PR, RZ, 0x1 ;  /* 0x00000001ff347803 */ /* 0x000fd20000000000 */
[----:B------:R-:W3:Y:S01]  /*02f0*/  @!P0 LDG.E R38, desc[UR8][R6.64+0x20] ;  /* 0x0000200806268981 */ /* 0x000ee2000c1e1900 */
[----:B------:R-:W-:-:S04]  /*0300*/  ISETP.GE.AND P0, PT, R29, UR4, PT ;  /* 0x000000041d007c0c */ /* 0x000fc8000bf06270 */
[----:B------:R-:W-:-:S09]  /*0310*/  P2R R53, PR, RZ, 0x1 ;  /* 0x00000001ff357803 */ /* 0x000fd20000000000 */
[----:B------:R-:W3:Y:S01]  /*0320*/  @!P0 LDG.E R39, desc[UR8][R6.64+0x24] ;  /* 0x0000240806278981 */ /* 0x000ee2000c1e1900 */
[----:B------:R-:W-:Y:S01]  /*0330*/  ISETP.GE.AND P0, PT, R30, UR4, PT ;  /* 0x000000041e007c0c */ /* 0x000fe2000bf06270 */
[----:B------:R-:W-:-:S05]  /*0340*/  VIADD R30, R9, 0xd ;  /* 0x0000000d091e7836 */ /* 0x000fca0000000000 */
[----:B------:R-:W-:Y:S02]  /*0350*/  ISETP.GE.AND P1, PT, R30, UR4, PT ;  /* 0x000000041e007c0c */ /* 0x000fe4000bf26270 */
[----:B------:R-:W-:Y:S02]  /*0360*/  P2R R54, PR, RZ, 0x1 ;  /* 0x00000001ff367803 */ /* 0x000fe40000000000 */
[----:B------:R-:W-:-:S03]  /*0370*/  P2R R58, PR, RZ, 0x2 ;  /* 0x00000002ff3a7803 */ /* 0x000fc60000000000 */
[----:B------:R-:W3:Y:S01]  /*0380*/  @!P0 LDG.E R40, desc[UR8][R6.64+0x28] ;  /* 0x0000280806288981 */ /* 0x000ee2000c1e1900 */
[----:B------:R-:W-:-:S05]  /*0390*/  ISETP.GE.AND P0, PT, R31, UR4, PT ;  /* 0x000000041f007c0c */ /* 0x000fca000bf06270 */
[----:B------:R-:W3:Y:S01]  /*03a0*/  @!P1 LDG.E R62, desc[UR8][R6.64+0x34] ;  /* 0x00003408063e9981 */ /* 0x000ee2000c1e1900 */
[----:B------:R-:W-:-:S04]  /*03b0*/  ISETP.NE.AND P1, PT, R54, RZ, PT ;  /* 0x000000ff3600720c */ /* 0x000fc80003f25270 */
[----:B------:R-:W-:Y:S02]  /*03c0*/  P2R R57, PR, RZ, 0x2 ;  /* 0x00000002ff397803 */ /* 0x000fe40000000000 */
[----:B------:R-:W-:Y:S01]  /*03d0*/  ISETP.NE.AND P1, PT, R53, RZ, PT ;  /* 0x000000ff3500720c */ /* 0x000fe20003f25270 */
[----:B------:R-:W3:Y:S03]  /*03e0*/  @!P0 LDG.E R41, desc[UR8][R6.64+0x2c] ;  /* 0x00002c0806298981 */ /* 0x000ee6000c1e1900 */
[----:B------:R-:W-:Y:S02]  /*03f0*/  P2R R56, PR, RZ, 0x2 ;  /* 0x00000002ff387803 */ /* 0x000fe40000000000 */
[----:B------:R-:W-:Y:S02]  /*0400*/  ISETP.NE.AND P1, PT, R52, RZ, PT ;  /* 0x000000ff3400720c */ /* 0x000fe40003f25270 */
[----:B------:R-:W-:-:S02]  /*0410*/  P2R R60, PR, RZ, 0x1 ;  /* 0x00000001ff3c7803 */ /* 0x000fc40000000000 */
[----:B------:R-:W-:Y:S02]  /*0420*/  P2R R55, PR, RZ, 0x2 ;  /* 0x00000002ff377803 */ /* 0x000fe40000000000 */
[----:B------:R-:W-:Y:S02]  /*0430*/  ISETP.GE.AND P0, PT, R32, UR4, PT ;  /* 0x0000000420007c0c */ /* 0x000fe4000bf06270 */
[----:B------:R-:W-:Y:S01]  /*0440*/  ISETP.NE.AND P1, PT, R51, RZ, PT ;  /* 0x000000ff3300720c */ /* 0x000fe20003f25270 */
[----:B------:R-:W-:-:S03]  /*0450*/  VIADD R32, R9, 0xf ;  /* 0x0000000f09207836 */ /* 0x000fc60000000000 */
[----:B------:R-:W-:Y:S02]  /*0460*/  P2R R54, PR, RZ, 0x2 ;  /* 0x00000002ff367803 */ /* 0x000fe40000000000 */
[----:B------:R-:W-:Y:S02]  /*0470*/  ISETP.NE.AND P1, PT, R50, RZ, PT ;  /* 0x000000ff3200720c */ /* 0x000fe40003f25270 */
[----:B------:R-:W-:Y:S02]  /*0480*/  ISETP.GE.AND P3, PT, R32, UR4, PT ;  /* 0x0000000420007c0c */ /* 0x000fe4000bf66270 */
[----:B------:R-:W-:Y:S01]  /*0490*/  P2R R53, PR, RZ, 0x2 ;  /* 0x00000002ff357803 */ /* 0x000fe20000000000 */
[----:B------:R-:W3:Y:S01]  /*04a0*/  @!P0 LDG.E R42, desc[UR8][R6.64+0x30] ;  /* 0x00003008062a8981 */ /* 0x000ee2000c1e1900 */
[----:B------:R-:W-:Y:S01]  /*04b0*/  ISETP.NE.AND P1, PT, R49, RZ, PT ;  /* 0x000000ff3100720c */ /* 0x000fe20003f25270 */
[----:B------:R-:W-:-:S03]  /*04c0*/  VIADD R31, R9, 0xe ;  /* 0x0000000e091f7836 */ /* 0x000fc60000000000 */
[----:B------:R-:W-:Y:S01]  /*04d0*/  P2R R51, PR, RZ, 0x2 ;  /* 0x00000002ff337803 */ /* 0x000fe20000000000 */
[C---:B------:R-:W-:Y:S01]  /*04e0*/  VIADD R43, R9.reuse, 0x11 ;  /* 0x00000011092b7836 */ /* 0x040fe20000000000 */
[----:B------:R-:W-:Y:S01]  /*04f0*/  ISETP.NE.AND P1, PT, R48, RZ, PT ;  /* 0x000000ff3000720c */ /* 0x000fe20003f25270 */
[----:B------:R-:W-:Y:S01]  /*0500*/  VIADD R44, R9, 0x12 ;  /* 0x00000012092c7836 */ /* 0x000fe20000000000 */
[----:B------:R-:W-:Y:S02]  /*0510*/  ISETP.GE.AND P2, PT, R31, UR4, PT ;  /* 0x000000041f007c0c */ /* 0x000fe4000bf46270 */
[----:B------:R-:W-:Y:S02]  /*0520*/  P2R R49, PR, RZ, 0x2 ;  /* 0x00000002ff317803 */ /* 0x000fe40000000000 */
[----:B------:R-:W-:Y:S02]  /*0530*/  ISETP.NE.AND P1, PT, R47, RZ, PT ;  /* 0x000000ff2f00720c */ /* 0x000fe40003f25270 */
[----:B------:R-:W-:Y:S01]  /*0540*/  ISETP.GE.AND P4, PT, R33, UR4, PT ;  /* 0x0000000421007c0c */ /* 0x000fe2000bf86270 */
[----:B------:R-:W3:Y:S01]  /*0550*/  @!P3 LDG.E R47, desc[UR8][R6.64+0x3c] ;  /* 0x00003c08062fb981 */ /* 0x000ee2000c1e1900 */
[----:B------:R-:W-:-:S02]  /*0560*/  ISETP.GE.AND P5, PT, R43, UR4, PT ;  /* 0x000000042b007c0c */ /* 0x000fc4000bfa6270 */
[----:B------:R-:W-:Y:S02]  /*0570*/  ISETP.GE.AND P6, PT, R44, UR4, PT ;  /* 0x000000042c007c0c */ /* 0x000fe4000bfc6270 */
[----:B------:R-:W-:Y:S02]  /*0580*/  P2R R48, PR, RZ, 0x2 ;  /* 0x00000002ff307803 */ /* 0x000fe40000000000 */
[----:B------:R-:W-:-:S04]  /*0590*/  ISETP.NE.AND P1, PT, R45, RZ, PT ;  /* 0x000000ff2d00720c */ /* 0x000fc80003f25270 */
[----:B------:R-:W-:Y:S01]  /*05a0*/  P2R R45, PR, RZ, 0x2 ;  /* 0x00000002ff2d7803 */ /* 0x000fe20000000000 */
[----:B0-----:R-:W-:Y:S01]  /*05b0*/  IMAD.WIDE.U32 R4, R9, 0x4, R4 ;  /* 0x0000000409047825 */ /* 0x001fe200078e0004 */
[----:B------:R-:W-:Y:S01]  /*05c0*/  ISETP.NE.AND P1, PT, R46, RZ, PT ;  /* 0x000000ff2e00720c */ /* 0x000fe20003f25270 */
[----:B------:R-:W3:Y:S01]  /*05d0*/  @!P4 LDG.E R50, desc[UR8][R6.64+0x40] ;  /* 0x000040080632c981 */ /* 0x000ee2000c1e1900 */
[----:B------:R-:W-:-:S03]  /*05e0*/  P2R R59, PR, RZ, 0x1 ;  /* 0x00000001ff3b7803 */ /* 0x000fc60000000000 */
[----:B------:R-:W3:Y:S01]  /*05f0*/  @!P2 LDG.E R46, desc[UR8][R6.64+0x38] ;  /* 0x00003808062ea981 */ /* 0x000ee2000c1e1900 */
[----:B------:R-:W-:Y:S01]  /*0600*/  ISETP.GE.AND P0, PT, R9, UR4, PT ;  /* 0x0000000409007c0c */ /* 0x000fe2000bf06270 */
[----:B------:R-:W-:Y:S01]  /*0610*/  IMAD.MOV.U32 R30, RZ, RZ, -0x1 ;  /* 0xffffffffff1e7424 */ /* 0x000fe200078e00ff */
[----:B------:R-:W0:Y:S01]  /*0620*/  S2UR UR6, SR_CgaCtaId ;  /* 0x00000000000679c3 */ /* 0x000e220000008800 */
[----:B------:R-:W3:Y:S01]  /*0630*/  @!P5 LDG.E R9, desc[UR8][R6.64+0x44] ;  /* 0x000044080609d981 */ /* 0x000ee2000c1e1900 */
[----:B------:R-:W-:Y:S01]  /*0640*/  IMAD.MOV.U32 R31, RZ, RZ, -0x1 ;  /* 0xffffffffff1f7424 */ /* 0x000fe200078e00ff */
[----:B------:R-:W1:Y:S02]  /*0650*/  LDCU.64 UR4, c[0x0][0x3a8] ;  /* 0x00007500ff0477ac */ /* 0x000e640008000a00 */
[----:B------:R-:W3:Y:S03]  /*0660*/  @!P6 LDG.E R52, desc[UR8][R6.64+0x48] ;  /* 0x000048080634e981 */ /* 0x000ee6000c1e1900 */
[----:B------:R-:W-:Y:S06]  /*0670*/  BAR.SYNC.DEFER_BLOCKING 0x0 ;  /* 0x0000000000007b1d */ /* 0x000fec0000010000 */
[----:B------:R0:W5:Y:S01]  /*0680*/  @!P1 LDG.E R3, desc[UR8][R4.64+0x4] ;  /* 0x0000040804039981 */ /* 0x000162000c1e1900 */
[----:B------:R-:W-:-:S02]  /*0690*/  IMAD.MOV.U32 R32, RZ, RZ, -0x1 ;  /* 0xffffffffff207424 */ /* 0x000fc400078e00ff */
[----:B------:R-:W-:Y:S01]  /*06a0*/  IMAD.MOV.U32 R33, RZ, RZ, -0x1 ;  /* 0xffffffffff217424 */ /* 0x000fe200078e00ff */
[----:B------:R0:W5:Y:S01]  /*06b0*/  @!P0 LDG.E R2, desc[UR8][R4.64] ;  /* 0x0000000804028981 */ /* 0x000162000c1e1900 */
[----:B--2---:R-:W-:Y:S01]  /*06c0*/  @!P1 LOP3.LUT R30, R8, 0x80000000, RZ, 0x3c, !PT ;  /* 0x80000000081e9812 */ /* 0x004fe200078e3cff */
[----:B------:R-:W-:Y:S01]  /*06d0*/  IMAD.MOV.U32 R29, RZ, RZ, -0x1 ;  /* 0xffffffffff1d7424 */ /* 0x000fe200078e00ff */
[----:B------:R-:W-:Y:S01]  /*06e0*/  ISETP.NE.AND P1, PT, R45, RZ, PT ;  /* 0x000000ff2d00720c */ /* 0x000fe20003f25270 */
[----:B------:R2:W5:Y:S01]  /*06f0*/  @!P2 LDG.E R24, desc[UR8][R4.64+0x38] ;  /* 0x000038080418a981 */ /* 0x000562000c1e1900 */
[----:B-1----:R-:W-:-:S03]  /*0700*/  UIADD3 UR7, UPT, UPT, UR4, 0x6, URZ ;  /* 0x0000000604077890 */ /* 0x002fc6000fffe0ff */
[----:B------:R2:W5:Y:S01]  /*0710*/  @!P3 LDG.E R25, desc[UR8][R4.64+0x3c] ;  /* 0x00003c080419b981 */ /* 0x000562000c1e1900 */
[----:B------:R-:W-:-:S03]  /*0720*/  UIADD3 UR5, UPT, UPT, -UR4, UR5, URZ ;  /* 0x0000000504057290 */ /* 0x000fc6000fffe1ff */
[----:B------:R2:W5:Y:S04]  /*0730*/  @!P4 LDG.E R26, desc[UR8][R4.64+0x40] ;  /* 0x00004008041ac981 */ /* 0x000568000c1e1900 */
[----:B----4-:R-:W-:Y:S01]  /*0740*/  @!P1 LOP3.LUT R31, R10, 0x80000000, RZ, 0x3c, !PT ;  /* 0x800000000a1f9812 */ /* 0x010fe200078e3cff */
[----:B------:R2:W5:Y:S01]  /*0750*/  @!P1 LDG.E R12, desc[UR8][R4.64+0x8] ;  /* 0x00000808040c9981 */ /* 0x000562000c1e1900 */
[----:B------:R-:W-:-:S03]  /*0760*/  ISETP.NE.AND P1, PT, R48, RZ, PT ;  /* 0x000000ff3000720c */ /* 0x000fc60003f25270 */
[----:B------:R2:W5:Y:S04]  /*0770*/  @!P5 LDG.E R27, desc[UR8][R4.64+0x44] ;  /* 0x00004408041bd981 */ /* 0x000568000c1e1900 */
[----:B------:R2:W5:Y:S06]  /*0780*/  @!P6 LDG.E R28, desc[UR8][R4.64+0x48] ;  /* 0x00004808041ce981 */ /* 0x00056c000c1e1900 */
[----:B---3--:R-:W-:Y:S01]  /*0790*/  @!P1 LOP3.LUT R32, R11, 0x80000000, RZ, 0x3c, !PT ;  /* 0x800000000b209812 */ /* 0x008fe200078e3cff */
[----:B------:R2:W5:Y:S01]  /*07a0*/  @!P1 LDG.E R13, desc[UR8][R4.64+0xc] ;  /* 0x00000c08040d9981 */ /* 0x000562000c1e1900 */
[----:B------:R-:W-:-:S13]  /*07b0*/  ISETP.NE.AND P1, PT, R49, RZ, PT ;  /* 0x000000ff3100720c */ /* 0x000fda0003f25270 */
[----:B------:R-:W-:Y:S01]  /*07c0*/  @!P1 LOP3.LUT R33, R34, 0x80000000, RZ, 0x3c, !PT ;  /* 0x8000000022219812 */ /* 0x000fe200078e3cff */
[----:B------:R2:W5:Y:S01]  /*07d0*/  @!P1 LDG.E R14, desc[UR8][R4.64+0x10] ;  /* 0x00001008040e9981 */ /* 0x000562000c1e1900 */
[----:B------:R-:W-:Y:S01]  /*07e0*/  ISETP.NE.AND P1, PT, R51, RZ, PT ;  /* 0x000000ff3300720c */ /* 0x000fe20003f25270 */
[----:B------:R-:W-:-:S12]  /*07f0*/  IMAD.MOV.U32 R34, RZ, RZ, -0x1 ;  /* 0xffffffffff227424 */ /* 0x000fd800078e00ff */
        /* <DEDUP_REMOVED lines=15> */
[----:B------:R-:W-:Y:S01]  /*08f0*/  IMAD.MOV.U32 R38, RZ, RZ, -0x1 ;  /* 0xffffffffff267424 */ /* 0x000fe200078e00ff */
[----:B------:R-:W-:Y:S02]  /*0900*/  @!P0 LOP3.LUT R29, R61, 0x80000000, RZ, 0x3c, !PT ;  /* 0x800000003d1d8812 */ /* 0x000fe400078e3cff */
[----:B------:R-:W-:-:S09]  /*0910*/  ISETP.NE.AND P0, PT, R60, RZ, PT ;  /* 0x000000ff3c00720c */ /* 0x000fd20003f05270 */
[----:B------:R-:W-:Y:S01]  /*0920*/  @!P1 LOP3.LUT R38, R39, 0x80000000, RZ, 0x3c, !PT ;  /* 0x8000000027269812 */ /* 0x000fe200078e3cff */
[----:B------:R2:W5:Y:S01]  /*0930*/  @!P1 LDG.E R19, desc[UR8][R4.64+0x24] ;  /* 0x0000240804139981 */ /* 0x000562000c1e1900 */
[----:B------:R-:W-:Y:S01]  /*0940*/  ISETP.NE.AND P1, PT, R57, RZ, PT ;  /* 0x000000ff3900720c */ /* 0x000fe20003f25270 */
[----:B------:R-:W-:Y:S02]  /*0950*/  IMAD.MOV.U32 R39, RZ, RZ, -0x1 ;  /* 0xffffffffff277424 */ /* 0x000fe400078e00ff */
[----:B------:R2:W5:Y:S10]  /*0960*/  @!P0 LDG.E R21, desc[UR8][R4.64+0x2c] ;  /* 0x00002c0804158981 */ /* 0x000574000c1e1900 */
[----:B------:R-:W-:Y:S01]  /*0970*/  @!P1 LOP3.LUT R39, R40, 0x80000000, RZ, 0x3c, !PT ;  /* 0x8000000028279812 */ /* 0x000fe200078e3cff */
[----:B------:R-:W-:Y:S01]  /*0980*/  IMAD.MOV.U32 R40, RZ, RZ, -0x1 ;  /* 0xffffffffff287424 */ /* 0x000fe200078e00ff */
[----:B------:R2:W5:Y:S01]  /*0990*/  @!P1 LDG.E R20, desc[UR8][R4.64+0x28] ;  /* 0x0000280804149981 */ /* 0x000562000c1e1900 */
[----:B------:R-:W-:-:S02]  /*09a0*/  @!P0 LOP3.LUT R40, R41, 0x80000000, RZ, 0x3c, !PT ;  /* 0x8000000029288812 */ /* 0x000fc400078e3cff */
[----:B------:R-:W-:Y:S02]  /*09b0*/  ISETP.NE.AND P1, PT, R58, RZ, PT ;  /* 0x000000ff3a00720c */ /* 0x000fe40003f25270 */
[----:B------:R-:W-:Y:S01]  /*09c0*/  ISETP.NE.AND P0, PT, R59, RZ, PT ;  /* 0x000000ff3b00720c */ /* 0x000fe20003f05270 */
[----:B------:R-:W-:Y:S01]  /*09d0*/  IMAD.MOV.U32 R41, RZ, RZ, -0x1 ;  /* 0xffffffffff297424 */ /* 0x000fe200078e00ff */
[----:B------:R-:W-:Y:S02]  /*09e0*/  UMOV UR4, 0x400 ;  /* 0x0000040000047882 */ /* 0x000fe40000000000 */
[----:B0-----:R-:W-:-:S07]  /*09f0*/  ULEA UR4, UR6, UR4, 0x18 ;  /* 0x0000000406047291 */ /* 0x001fce000f8ec0ff */
[----:B------:R2:W5:Y:S02]  /*0a00*/  @!P1 LDG.E R23, desc[UR8][R4.64+0x34] ;  /* 0x0000340804179981 */ /* 0x000564000c1e1900 */
[----:B------:R-:W-:Y:S02]  /*0a10*/  @!P0 LOP3.LUT R41, R42, 0x80000000, RZ, 0x3c, !PT ;  /* 0x800000002a298812 */ /* 0x000fe400078e3cff */
[----:B------:R2:W5:Y:S01]  /*0a20*/  @!P0 LDG.E R22, desc[UR8][R4.64+0x30] ;  /* 0x0000300804168981 */ /* 0x000562000c1e1900 */
[----:B------:R-:W0:Y:S01]  /*0a30*/  S2R R42, SR_LANEID ;  /* 0x00000000002a7919 */ /* 0x000e220000000000 */
[----:B------:R-:W-:Y:S01]  /*0a40*/  IMAD.MOV.U32 R45, RZ, RZ, -0x1 ;  /* 0xffffffffff2d7424 */ /* 0x000fe200078e00ff */
[----:B------:R-:W-:Y:S02]  /*0a50*/  @!P3 LOP3.LUT R45, R47, 0x80000000, RZ, 0x3c, !PT ;  /* 0x800000002f2db812 */ /* 0x000fe400078e3cff */
[----:B------:R-:W-:Y:S01]  /*0a60*/  LEA R47, R0, UR4, 0x2 ;  /* 0x00000004002f7c11 */ /* 0x000fe2000f8e10ff */
[----:B------:R-:W-:Y:S01]  /*0a70*/  IMAD.MOV.U32 R44, RZ, RZ, -0x1 ;  /* 0xffffffffff2c7424 */ /* 0x000fe200078e00ff */
[----:B------:R-:W-:-:S02]  /*0a80*/  SHF.R.U32.HI R124, RZ, 0x5, R0 ;  /* 0x00000005ff7c7819 */ /* 0x000fc40000011600 */
[----:B------:R-:W-:Y:S01]  /*0a90*/  @!P2 LOP3.LUT R44, R46, 0x80000000, RZ, 0x3c, !PT ;  /* 0x800000002e2ca812 */ /* 0x000fe200078e3cff */
[----:B------:R-:W-:Y:S02]  /*0aa0*/  IMAD R51, R0, 0x80, R47 ;  /* 0x0000008000337824 */ /* 0x000fe400078e022f */
[----:B------:R-:W-:Y:S01]  /*0ab0*/  IMAD.MOV.U32 R46, RZ, RZ, -0x1 ;  /* 0xffffffffff2e7424 */ /* 0x000fe200078e00ff */
[----:B------:R-:W-:Y:S01]  /*0ac0*/  @!P4 LOP3.LUT R46, R50, 0x80000000, RZ, 0x3c, !PT ;  /* 0x80000000322ec812 */ /* 0x000fe200078e3cff */
[----:B------:R-:W-:Y:S01]  /*0ad0*/  IMAD.MOV.U32 R43, RZ, RZ, -0x1 ;  /* 0xffffffffff2b7424 */ /* 0x000fe200078e00ff */
[----:B------:R-:W-:Y:S01]  /*0ae0*/  @!P1 LOP3.LUT R43, R62, 0x80000000, RZ, 0x3c, !PT ;  /* 0x800000003e2b9812 */ /* 0x000fe200078e3cff */
[----:B------:R-:W-:Y:S01]  /*0af0*/  IMAD.MOV.U32 R48, RZ, RZ, -0x1 ;  /* 0xffffffffff307424 */ /* 0x000fe200078e00ff */
[----:B------:R-:W-:Y:S01]  /*0b00*/  @!P5 LOP3.LUT R48, R9, 0x80000000, RZ, 0x3c, !PT ;  /* 0x800000000930d812 */ /* 0x000fe200078e3cff */
[----:B------:R-:W-:Y:S01]  /*0b10*/  IMAD.MOV.U32 R49, RZ, RZ, -0x1 ;  /* 0xffffffffff317424 */ /* 0x000fe200078e00ff */
[----:B------:R-:W-:Y:S01]  /*0b20*/  @!P6 LOP3.LUT R49, R52, 0x80000000, RZ, 0x3c, !PT ;  /* 0x800000003431e812 */ /* 0x000fe200078e3cff */
[----:B------:R-:W-:Y:S01]  /*0b30*/  IMAD R53, R0, -0x38, R51 ;  /* 0xffffffc800357824 */ /* 0x000fe200078e0233 */
[----:B------:R-:W-:Y:S01]  /*0b40*/  LEA R50, R124, UR4, 0x2 ;  /* 0x000000047c327c11 */ /* 0x000fe2000f8e10ff */
[----:B--2---:R-:W-:Y:S06]  /*0b50*/  BAR.SYNC.DEFER_BLOCKING 0x0 ;  /* 0x0000000000007b1d */ /* 0x004fec0000010000 */
.L_x_222:
[----:B------:R-:W-:Y:S01]  /*0b60*/  UISETP.LT.AND UP0, UPT, UR5, 0x6, UPT ;  /* 0x000000060500788c */ /* 0x000fe2000bf01270 */
[----:B------:R-:W-:Y:S01]  /*0b70*/  STS [R47], RZ ;  /* 0x000000ff2f007388 */ /* 0x000fe20000000800 */
[----:B------:R-:W-:Y:S01]  /*0b80*/  UIADD3 UR6, UPT, UPT, UR7, -0x6, URZ ;  /* 0xfffffffa07067890 */ /* 0x000fe2000fffe0ff */
[----:B0-----:R-:W-:Y:S01]  /*0b90*/  ISETP.NE.AND P1, PT, R42, 0x1f, PT ;  /* 0x0000001f2a00780c */ /* 0x001fe20003f25270 */
[----:B------:R-:W-:Y:S01]  /*0ba0*/  USEL UR4, UR5, 0x6, UP0 ;  /* 0x0000000605047887 */ /* 0x000fe20008000000 */
[----:B------:R-:W-:Y:S01]  /*0bb0*/  STS [R47+0x400], RZ ;  /* 0x000400ff2f007388 */ /* 0x000fe20000000800 */
[C---:B------:R-:W-:Y:S01]  /*0bc0*/  ISETP.NE.AND P2, PT, R124.reuse, 0x6, PT ;  /* 0x000000067c00780c */ /* 0x040fe20003f45270 */
[----:B------:R-:W-:Y:S01]  /*0bd0*/  UISETP.GE.AND UP0, UPT, UR7, UR10, UPT ;  /* 0x0000000a0700728c */ /* 0x000fe2000bf06270 */
[----:B-1----:R-:W-:Y:S01]  /*0be0*/  SHF.R.U32.HI R4, RZ, UR6, R29 ;  /* 0x00000006ff047c19 */ /* 0x002fe2000801161d */
[----:B------:R-:W-:Y:S01]  /*0bf0*/  UBMSK UR4, URZ, UR4 ;  /* 0x00000004ff04729b */ /* 0x000fe20008000000 */
[----:B------:R-:W-:Y:S01]  /*0c00*/  STS [R47+0x800], RZ ;  /* 0x000800ff2f007388 */ /* 0x000fe20000000800 */
[----:B------:R-:W-:-:S03]  /*0c10*/  ISETP.NE.AND P3, PT, R124, 0x7, PT ;  /* 0x000000077c00780c */ /* 0x000fc60003f65270 */
[----:B------:R-:W-:Y:S01]  /*0c20*/  STS [R47+0xc00], RZ ;  /* 0x000c00ff2f007388 */ /* 0x000fe20000000800 */
[----:B------:R-:W-:-:S03]  /*0c30*/  LOP3.LUT R4, R4, UR4, RZ, 0xc0, !PT ;  /* 0x0000000404047c12 */ /* 0x000fc6000f8ec0ff */
[----:B------:R-:W-:Y:S02]  /*0c40*/  STS [R47+0x1000], RZ ;  /* 0x001000ff2f007388 */ /* 0x000fe40000000800 */
[----:B------:R-:W-:Y:S01]  /*0c50*/  IMAD.SHL.U32 R5, R4, 0x400, RZ ;  /* 0x0000040004057824 */ /* 0x000fe200078e00ff */
[----:B------:R-:W-:Y:S01]  /*0c60*/  SHF.R.U32.HI R4, RZ, 0x4, R4 ;  /* 0x00000004ff047819 */ /* 0x000fe20000011604 */
[----:B------:R-:W-:Y:S03]  /*0c70*/  STS [R47+0x1400], RZ ;  /* 0x001400ff2f007388 */ /* 0x000fe60000000800 */
[----:B------:R-:W-:Y:S01]  /*0c80*/  LOP3.LUT R54, R5, 0x7c00, RZ, 0xc0, !PT ;  /* 0x00007c0005367812 */ /* 0x000fe200078ec0ff */
[----:B------:R-:W-:Y:S01]  /*0c90*/  STS [R47+0x1800], RZ ;  /* 0x001800ff2f007388 */ /* 0x000fe20000000800 */
[----:B------:R-:W-:-:S03]  /*0ca0*/  LOP3.LUT R4, R4, 0xffffffe, RZ, 0xc0, !PT ;  /* 0x0ffffffe04047812 */ /* 0x000fc600078ec0ff */
[----:B------:R-:W-:Y:S01]  /*0cb0*/  STS [R47+0x1c00], RZ ;  /* 0x001c00ff2f007388 */ /* 0x000fe20000000800 */
[----:B------:R-:W-:Y:S02]  /*0cc0*/  IADD3 R54, PT, PT, R4, R47, R54 ;  /* 0x0000002f04367210 */ /* 0x000fe40007ffe036 */
[----:B------:R-:W-:Y:S01]  /*0cd0*/  SHF.R.U32.HI R4, RZ, UR6, R30 ;  /* 0x00000006ff047c19 */ /* 0x000fe2000801161e */
[----:B------:R-:W-:Y:S03]  /*0ce0*/  STS [R47+0x2000], RZ ;  /* 0x002000ff2f007388 */ /* 0x000fe60000000800 */
[----:B------:R-:W-:Y:S01]  /*0cf0*/  LOP3.LUT R4, R4, UR4, RZ, 0xc0, !PT ;  /* 0x0000000404047c12 */ /* 0x000fe2000f8ec0ff */
[----:B------:R-:W-:Y:S04]  /*0d00*/  STS [R47+0x2400], RZ ;  /* 0x002400ff2f007388 */ /* 0x000fe80000000800 */
[----:B------:R-:W-:Y:S01]  /*0d10*/  STS [R47+0x2800], RZ ;  /* 0x002800ff2f007388 */ /* 0x000fe20000000800 */
[----:B------:R-:W-:Y:S01]  /*0d20*/  IMAD.SHL.U32 R5, R4, 0x400, RZ ;  /* 0x0000040004057824 */ /* 0x000fe200078e00ff */
[----:B------:R-:W-:-:S02]  /*0d30*/  SHF.R.U32.HI R4, RZ, 0x4, R4 ;  /* 0x00000004ff047819 */ /* 0x000fc40000011604 */
[----:B------:R-:W-:Y:S02]  /*0d40*/  STS [R47+0x2c00], RZ ;  /* 0x002c00ff2f007388 */ /* 0x000fe40000000800 */
[----:B------:R-:W-:Y:S02]  /*0d50*/  LOP3.LUT R56, R5, 0x7c00, RZ, 0xc0, !PT ;  /* 0x00007c0005387812 */ /* 0x000fe400078ec0ff */
        /* <DEDUP_REMOVED lines=32> */
[----:B------:R-:W0:Y:S02]  /*0f60*/  LDS.U16 R52, [R54] ;  /* 0x0000000036347984 */ /* 0x000e240000000400 */
[----:B0-----:R-:W-:-:S05]  /*0f70*/  VIADD R5, R52, 0x1 ;  /* 0x0000000134057836 */ /* 0x001fca0000000000 */
[----:B------:R0:W-:Y:S04]  /*0f80*/  STS.U16 [R54], R5 ;  /* 0x0000000536007388 */ /* 0x0001e80000000400 */
[----:B------:R-:W1:Y:S01]  /*0f90*/  LDS.U16 R57, [R56] ;  /* 0x0000000038397984 */ /* 0x000e620000000400 */
[----:B0-----:R-:W-:Y:S01]  /*0fa0*/  IMAD.SHL.U32 R5, R4, 0x400, RZ ;  /* 0x0000040004057824 */ /* 0x001fe200078e00ff */
[----:B------:R-:W-:-:S04]  /*0fb0*/  SHF.R.U32.HI R4, RZ, 0x4, R4 ;  /* 0x00000004ff047819 */ /* 0x000fc80000011604 */
[----:B------:R-:W-:Y:S02]  /*0fc0*/  LOP3.LUT R60, R5, 0x7c00, RZ, 0xc0, !PT ;  /* 0x00007c00053c7812 */ /* 0x000fe400078ec0ff */
[----:B------:R-:W-:-:S04]  /*0fd0*/  LOP3.LUT R4, R4, 0xffffffe, RZ, 0xc0, !PT ;  /* 0x0ffffffe04047812 */ /* 0x000fc800078ec0ff */
[----:B------:R-:W-:Y:S02]  /*0fe0*/  IADD3 R60, PT, PT, R4, R47, R60 ;  /* 0x0000002f043c7210 */ /* 0x000fe40007ffe03c */
[----:B------:R-:W-:-:S04]  /*0ff0*/  SHF.R.U32.HI R4, RZ, UR6, R33 ;  /* 0x00000006ff047c19 */ /* 0x000fc80008011621 */
[----:B------:R-:W-:-:S05]  /*1000*/  LOP3.LUT R4, R4, UR4, RZ, 0xc0, !PT ;  /* 0x0000000404047c12 */ /* 0x000fca000f8ec0ff */
[----:B------:R-:W-:Y:S01]  /*1010*/  IMAD.SHL.U32 R6, R4, 0x400, RZ ;  /* 0x0000040004067824 */ /* 0x000fe200078e00ff */
[----:B------:R-:W-:-:S04]  /*1020*/  SHF.R.U32.HI R4, RZ, 0x4, R4 ;  /* 0x00000004ff047819 */ /* 0x000fc80000011604 */
[----:B------:R-:W-:Y:S02]  /*1030*/  LOP3.LUT R6, R6, 0x7c00, RZ, 0xc0, !PT ;  /* 0x00007c0006067812 */ /* 0x000fe400078ec0ff */
[----:B------:R-:W-:-:S04]  /*1040*/  LOP3.LUT R4, R4, 0xffffffe, RZ, 0xc0, !PT ;  /* 0x0ffffffe04047812 */ /* 0x000fc800078ec0ff */
[----:B------:R-:W-:Y:S01]  /*1050*/  IADD3 R62, PT, PT, R4, R47, R6 ;  /* 0x0000002f043e7210 */ /* 0x000fe20007ffe006 */
[----:B-1----:R-:W-:Y:S01]  /*1060*/  VIADD R7, R57, 0x1 ;  /* 0x0000000139077836 */ /* 0x002fe20000000000 */
[----:B------:R-:W-:-:S04]  /*1070*/  SHF.R.U32.HI R4, RZ, UR6, R34 ;  /* 0x00000006ff047c19 */ /* 0x000fc80008011622 */
[----:B------:R-:W-:Y:S01]  /*1080*/  STS.U16 [R56], R7 ;  /* 0x0000000738007388 */ /* 0x000fe20000000400 */
[----:B------:R-:W-:-:S03]  /*1090*/  LOP3.LUT R4, R4, UR4, RZ, 0xc0, !PT ;  /* 0x0000000404047c12 */ /* 0x000fc6000f8ec0ff */
        /* <DEDUP_REMOVED lines=129> */
[----:B------:R-:W-:Y:S01]  /*18b0*/  SHF.R.U32.HI R4, RZ, UR6, R49 ;  /* 0x00000006ff047c19 */ /* 0x000fe20008011631 */
[----:B------:R-:W0:Y:S03]  /*18c0*/  S2UR UR6, SR_CgaCtaId ;  /* 0x00000000000679c3 */ /* 0x000e260000008800 */
[----:B------:R-:W-:Y:S01]  /*18d0*/  LOP3.LUT R4, R4, UR4, RZ, 0xc0, !PT ;  /* 0x0000000404047c12 */ /* 0x000fe2000f8ec0ff */
[----:B------:R-:W-:-:S04]  /*18e0*/  UMOV UR4, 0x400 ;  /* 0x0000040000047882 */ /* 0x000fc80000000000 */
[----:B------:R-:W-:Y:S01]  /*18f0*/  IMAD.SHL.U32 R6, R4, 0x400, RZ ;  /* 0x0000040004067824 */ /* 0x000fe200078e00ff */
[----:B------:R-:W-:-:S04]  /*1900*/  SHF.R.U32.HI R4, RZ, 0x4, R4 ;  /* 0x00000004ff047819 */ /* 0x000fc80000011604 */
[----:B------:R-:W-:Y:S02]  /*1910*/  LOP3.LUT R6, R6, 0x7c00, RZ, 0xc0, !PT ;  /* 0x00007c0006067812 */ /* 0x000fe400078ec0ff */
[----:B------:R-:W-:-:S04]  /*1920*/  LOP3.LUT R4, R4, 0xffffffe, RZ, 0xc0, !PT ;  /* 0x0ffffffe04047812 */ /* 0x000fc800078ec0ff */
[----:B------:R-:W-:Y:S01]  /*1930*/  IADD3 R90, PT, PT, R4, R47, R6 ;  /* 0x0000002f045a7210 */ /* 0x000fe20007ffe006 */
[----:B-1----:R-:W-:Y:S01]  /*1940*/  VIADD R7, R85, 0x1 ;  /* 0x0000000155077836 */ /* 0x002fe20000000000 */
[----:B0-----:R-:W-:-:S04]  /*1950*/  ULEA UR4, UR6, UR4, 0x18 ;  /* 0x0000000406047291 */ /* 0x001fc8000f8ec0ff */
[----:B------:R-:W-:Y:S04]  /*1960*/  STS.U16 [R84], R7 ;  /* 0x0000000754007388 */ /* 0x000fe80000000400 */
[----:B------:R-:W0:Y:S02]  /*1970*/  LDS.U16 R87, [R86] ;  /* 0x0000000056577984 */ /* 0x000e240000000400 */
[----:B0-----:R-:W-:-:S05]  /*1980*/  VIADD R5, R87, 0x1 ;  /* 0x0000000157057836 */ /* 0x001fca0000000000 */
[----:B------:R-:W-:Y:S04]  /*1990*/  STS.U16 [R86], R5 ;  /* 0x0000000556007388 */ /* 0x000fe80000000400 */
[----:B------:R-:W0:Y:S02]  /*19a0*/  LDS.U16 R89, [R88] ;  /* 0x0000000058597984 */ /* 0x000e240000000400 */
[----:B0-----:R-:W-:-:S05]  /*19b0*/  VIADD R7, R89, 0x1 ;  /* 0x0000000159077836 */ /* 0x001fca0000000000 */
[----:B------:R-:W-:Y:S04]  /*19c0*/  STS.U16 [R88], R7 ;  /* 0x0000000758007388 */ /* 0x000fe80000000400 */
[----:B------:R-:W0:Y:S02]  /*19d0*/  LDS.U16 R91, [R90] ;  /* 0x000000005a5b7984 */ /* 0x000e240000000400 */
[----:B0-----:R-:W-:-:S05]  /*19e0*/  VIADD R5, R91, 0x1 ;  /* 0x000000015b057836 */ /* 0x001fca0000000000 */
[----:B------:R-:W-:Y:S01]  /*19f0*/  STS.U16 [R90], R5 ;  /* 0x000000055a007388 */ /* 0x000fe20000000400 */
[----:B------:R-:W-:Y:S06]  /*1a00*/  BAR.SYNC.DEFER_BLOCKING 0x0 ;  /* 0x0000000000007b1d */ /* 0x000fec0000010000 */
[----:B------:R-:W-:Y:S04]  /*1a10*/  LDS R92, [R51] ;  /* 0x00000000335c7984 */ /* 0x000fe80000000800 */
[----:B------:R-:W0:Y:S04]  /*1a20*/  LDS R93, [R51+0x4] ;  /* 0x00000400335d7984 */ /* 0x000e280000000800 */
[----:B------:R-:W1:Y:S04]  /*1a30*/  LDS R94, [R51+0x8] ;  /* 0x00000800335e7984 */ /* 0x000e680000000800 */
[----:B------:R-:W2:Y:S04]  /*1a40*/  LDS R95, [R51+0xc] ;  /* 0x00000c00335f7984 */ /* 0x000ea80000000800 */
[----:B------:R-:W3:Y:S04]  /*1a50*/  LDS R96, [R51+0x10] ;  /* 0x0000100033607984 */ /* 0x000ee80000000800 */
[----:B------:R-:W4:Y:S04]  /*1a60*/  LDS R97, [R51+0x14] ;  /* 0x0000140033617984 */ /* 0x000f280000000800 */
[----:B------:R-:W4:Y:S04]  /*1a70*/  LDS R98, [R51+0x18] ;  /* 0x0000180033627984 */ /* 0x000f280000000800 */
[----:B------:R-:W4:Y:S04]  /*1a80*/  LDS R99, [R51+0x1c] ;  /* 0x00001c0033637984 */ /* 0x000f280000000800 */
[----:B------:R-:W4:Y:S04]  /*1a90*/  LDS R100, [R51+0x20] ;  /* 0x0000200033647984 */ /* 0x000f280000000800 */
[----:B------:R-:W4:Y:S04]  /*1aa0*/  LDS R101, [R51+0x24] ;  /* 0x0000240033657984 */ /* 0x000f280000000800 */
[----:B------:R-:W4:Y:S04]  /*1ab0*/  LDS R102, [R51+0x28] ;  /* 0x0000280033667984 */ /* 0x000f280000000800 */
[----:B------:R-:W4:Y:S01]  /*1ac0*/  LDS R103, [R51+0x2c] ;  /* 0x00002c0033677984 */ /* 0x000f220000000800 */
[----:B0-----:R-:W-:-:S03]  /*1ad0*/  IMAD.IADD R93, R92, 0x1, R93 ;  /* 0x000000015c5d7824 */ /* 0x001fc600078e025d */
[----:B------:R-:W0:Y:S01]  /*1ae0*/  LDS R104, [R51+0x30] ;  /* 0x0000300033687984 */ /* 0x000e220000000800 */
[----:B-1----:R-:W-:-:S03]  /*1af0*/  IMAD.IADD R94, R94, 0x1, R93 ;  /* 0x000000015e5e7824 */ /* 0x002fc600078e025d */
[----:B------:R-:W1:Y:S01]  /*1b00*/  LDS R105, [R51+0x34] ;  /* 0x0000340033697984 */ /* 0x000e620000000800 */
[----:B--2---:R-:W-:-:S03]  /*1b10*/  IMAD.IADD R95, R95, 0x1, R94 ;  /* 0x000000015f5f7824 */ /* 0x004fc600078e025e */
[----:B------:R-:W2:Y:S01]  /*1b20*/  LDS R106, [R51+0x38] ;  /* 0x00003800336a7984 */ /* 0x000ea20000000800 */
[----:B---3--:R-:W-:-:S03]  /*1b30*/  IMAD.IADD R96, R96, 0x1, R95 ;  /* 0x0000000160607824 */ /* 0x008fc600078e025f */
[----:B------:R-:W3:Y:S01]  /*1b40*/  LDS R107, [R51+0x3c] ;  /* 0x00003c00336b7984 */ /* 0x000ee20000000800 */
[----:B----4-:R-:W-:-:S03]  /*1b50*/  IMAD.IADD R97, R97, 0x1, R96 ;  /* 0x0000000161617824 */ /* 0x010fc600078e0260 */
[----:B------:R-:W4:Y:S01]  /*1b60*/  LDS R108, [R51+0x40] ;  /* 0x00004000336c7984 */ /* 0x000f220000000800 */
[----:B------:R-:W-:-:S03]  /*1b70*/  IMAD.IADD R98, R98, 0x1, R97 ;  /* 0x0000000162627824 */ /* 0x000fc600078e0261 */
        /* <DEDUP_REMOVED lines=31> */
[----:B------:R-:W-:-:S04]  /*1d70*/  IMAD.IADD R114, R114, 0x1, R113 ;  /* 0x0000000172727824 */ /* 0x000fc800078e0271 */
[----:B0-----:R-:W-:-:S04]  /*1d80*/  IMAD.IADD R115, R115, 0x1, R114 ;  /* 0x0000000173737824 */ /* 0x001fc800078e0272 */
[----:B-1----:R-:W-:-:S04]  /*1d90*/  IMAD.IADD R116, R116, 0x1, R115 ;  /* 0x0000000174747824 */ /* 0x002fc800078e0273 */
[----:B--2---:R-:W-:-:S04]  /*1da0*/  IMAD.IADD R117, R117, 0x1, R116 ;  /* 0x0000000175757824 */ /* 0x004fc800078e0274 */
[----:B---3--:R-:W-:-:S04]  /*1db0*/  IMAD.IADD R118, R118, 0x1, R117 ;  /* 0x0000000176767824 */ /* 0x008fc800078e0275 */
[----:B----4-:R-:W-:-:S04]  /*1dc0*/  IMAD.IADD R119, R119, 0x1, R118 ;  /* 0x0000000177777824 */ /* 0x010fc800078e0276 */
[----:B------:R-:W-:-:S04]  /*1dd0*/  IMAD.IADD R120, R120, 0x1, R119 ;  /* 0x0000000178787824 */ /* 0x000fc800078e0277 */
[----:B------:R-:W-:-:S04]  /*1de0*/  IMAD.IADD R121, R121, 0x1, R120 ;  /* 0x0000000179797824 */ /* 0x000fc800078e0278 */
[----:B------:R-:W-:-:S04]  /*1df0*/  IMAD.IADD R122, R122, 0x1, R121 ;  /* 0x000000017a7a7824 */ /* 0x000fc800078e0279 */
[----:B------:R-:W-:-:S04]  /*1e00*/  IMAD.IADD R123, R123, 0x1, R122 ;  /* 0x000000017b7b7824 */ /* 0x000fc800078e027a */
[----:B------:R-:W-:-:S05]  /*1e10*/  IMAD.IADD R125, R4, 0x1, R123 ;  /* 0x00000001047d7824 */ /* 0x000fca00078e027b */
        /* <DEDUP_REMOVED lines=8> */
[----:B------:R-:W0:Y:S02]  /*1ea0*/  SHFL.UP P0, R126, R127, 0x10, RZ ;  /* 0x060000007f7e7989 */ /* 0x000e2400000000ff */
[----:B0-----:R-:W-:Y:S01]  /*1eb0*/  @P0 IMAD.IADD R126, R127, 0x1, R126 ;  /* 0x000000017f7e0824 */ /* 0x001fe200078e027e */
[----:B------:R-:W-:-:S03]  /*1ec0*/  ISETP.NE.AND P0, PT, R124, 0x1, PT ;  /* 0x000000017c00780c */ /* 0x000fc60003f05270 */
[----:B------:R-:W-:Y:S01]  /*1ed0*/  IMAD.IADD R125, R126, 0x1, -R125 ;  /* 0x000000017e7d7824 */ /* 0x000fe200078e0a7d */
[----:B------:R-:W-:Y:S01]  /*1ee0*/  @!P1 STS [R50+0x8400], R126 ;  /* 0x0084007e32009388 */ /* 0x000fe20000000800 */
[----:B------:R-:W-:Y:S01]  /*1ef0*/  BAR.SYNC.DEFER_BLOCKING 0x0 ;  /* 0x0000000000007b1d */ /* 0x000fe20000010000 */
[----:B------:R-:W-:-:S05]  /*1f00*/  ISETP.NE.AND P1, PT, R124, 0x4, PT ;  /* 0x000000047c00780c */ /* 0x000fca0003f25270 */
[----:B------:R-:W0:Y:S04]  /*1f10*/  LDS.128 R4, [UR4+0x8400] ;  /* 0x00840004ff047984 */ /* 0x000e280008000c00 */
[----:B------:R-:W1:Y:S01]  /*1f20*/  LDS.128 R8, [UR4+0x8410] ;  /* 0x00841004ff087984 */ /* 0x000e620008000c00 */
[C---:B0-----:R-:W-:Y:S01]  /*1f30*/  SEL R55, R4.reuse, R55, !P0 ;  /* 0x0000003704377207 */ /* 0x041fe20004000000 */
[----:B------:R-:W-:Y:S01]  /*1f40*/  IMAD.IADD R5, R4, 0x1, R5 ;  /* 0x0000000104057824 */ /* 0x000fe200078e0205 */
[----:B------:R-:W-:-:S03]  /*1f50*/  ISETP.NE.AND P0, PT, R124, 0x2, PT ;  /* 0x000000027c00780c */ /* 0x000fc60003f05270 */
[----:B------:R-:W-:Y:S01]  /*1f60*/  IMAD.IADD R6, R6, 0x1, R5 ;  /* 0x0000000106067824 */ /* 0x000fe200078e0205 */
[----:B------:R-:W-:Y:S02]  /*1f70*/  SEL R55, R5, R55, !P0 ;  /* 0x0000003705377207 */ /* 0x000fe40004000000 */
[----:B------:R-:W-:Y:S01]  /*1f80*/  ISETP.NE.AND P0, PT, R124, 0x3, PT ;  /* 0x000000037c00780c */ /* 0x000fe20003f05270 */
[----:B------:R-:W-:-:S03]  /*1f90*/  IMAD.IADD R7, R7, 0x1, R6 ;  /* 0x0000000107077824 */ /* 0x000fc600078e0206 */
[----:B------:R-:W-:Y:S01]  /*1fa0*/  SEL R55, R6, R55, !P0 ;  /* 0x0000003706377207 */ /* 0x000fe20004000000 */
[C---:B-1----:R-:W-:Y:S01]  /*1fb0*/  IMAD.IADD R8, R7.reuse, 0x1, R8 ;  /* 0x0000000107087824 */ /* 0x042fe200078e0208 */
[----:B------:R-:W-:Y:S02]  /*1fc0*/  ISETP.NE.AND P0, PT, R124, 0x5, PT ;  /* 0x000000057c00780c */ /* 0x000fe40003f05270 */
[----:B------:R-:W-:Y:S01]  /*1fd0*/  SEL R55, R7, R55, !P1 ;  /* 0x0000003707377207 */ /* 0x000fe20004800000 */
[----:B------:R-:W-:Y:S01]  /*1fe0*/  IMAD.IADD R9, R9, 0x1, R8 ;  /* 0x0000000109097824 */ /* 0x000fe200078e0208 */
[----:B------:R-:W-:Y:S02]  /*1ff0*/  ISETP.NE.AND P1, PT, R42, RZ, PT ;  /* 0x000000ff2a00720c */ /* 0x000fe40003f25270 */
[----:B------:R-:W-:Y:S01]  /*2000*/  SEL R55, R8, R55, !P0 ;  /* 0x0000003708377207 */ /* 0x000fe20004000000 */
[----:B------:R-:W-:Y:S01]  /*2010*/  IMAD.IADD R10, R10, 0x1, R9 ;  /* 0x000000010a0a7824 */ /* 0x000fe200078e0209 */
[----:B------:R-:W-:-:S02]  /*2020*/  ISETP.GT.U32.AND P0, PT, R0, 0x1f, PT ;  /* 0x0000001f0000780c */ /* 0x000fc40003f04070 */
[----:B------:R-:W-:Y:S01]  /*2030*/  SEL R55, R9, R55, !P2 ;  /* 0x0000003709377207 */ /* 0x000fe20005000000 */
[----:B------:R-:W-:Y:S01]  /*2040*/  IMAD.IADD R11, R11, 0x1, R10 ;  /* 0x000000010b0b7824 */ /* 0x000fe200078e020a */
[----:B------:R-:W-:Y:S02]  /*2050*/  ISETP.GT.U32.OR P2, PT, R0, 0x1f, P1 ;  /* 0x0000001f0000780c */ /* 0x000fe40000f44470 */
[----:B------:R-:W-:Y:S02]  /*2060*/  SEL R4, R125, RZ, P1 ;  /* 0x000000ff7d047207 */ /* 0x000fe40000800000 */
[----:B------:R-:W-:-:S05]  /*2070*/  SEL R55, R10, R55, !P3 ;  /* 0x000000370a377207 */ /* 0x000fca0005800000 */
[----:B------:R-:W-:Y:S01]  /*2080*/  @P0 IMAD.IADD R125, R55, 0x1, R4 ;  /* 0x00000001377d0824 */ /* 0x000fe200078e0204 */
[----:B------:R-:W-:-:S03]  /*2090*/  ISETP.NE.AND P0, PT, R0, RZ, PT ;  /* 0x000000ff0000720c */ /* 0x000fc60003f05270 */
[----:B------:R-:W-:-:S05]  /*20a0*/  @!P2 IMAD.U32 R125, R11, 0x10000, RZ ;  /* 0x000100000b7da824 */ /* 0x000fca00078e00ff */
[----:B------:R-:W-:Y:S01]  /*20b0*/  @!P2 STS [UR4+0x8428], R125 ;  /* 0x0084287dff00a988 */ /* 0x000fe20008000804 */
[----:B------:R-:W-:Y:S06]  /*20c0*/  BAR.SYNC.DEFER_BLOCKING 0x0 ;  /* 0x0000000000007b1d */ /* 0x000fec0000010000 */
[----:B------:R-:W0:Y:S02]  /*20d0*/  LDS R4, [UR4+0x8428] ;  /* 0x00842804ff047984 */ /* 0x000e240008000800 */
[----:B0-----:R-:W-:-:S05]  /*20e0*/  SEL R4, R4, RZ, P0 ;  /* 0x000000ff04047207 */ /* 0x001fca0000000000 */
[----:B------:R-:W-:-:S04]  /*20f0*/  IMAD.IADD R4, R4, 0x1, R125 ;  /* 0x0000000104047824 */ /* 0x000fc800078e027d */
[--C-:B------:R-:W-:Y:S01]  /*2100*/  IMAD.IADD R92, R92, 0x1, R4.reuse ;  /* 0x000000015c5c7824 */ /* 0x100fe200078e0204 */
[----:B------:R-:W-:Y:S01]  /*2110*/  STS [R51], R4 ;  /* 0x0000000433007388 */ /* 0x000fe20000000800 */
[--C-:B------:R-:W-:Y:S02]  /*2120*/  IMAD.IADD R6, R93, 0x1, R4.reuse ;  /* 0x000000015d067824 */ /* 0x100fe400078e0204 */
[--C-:B------:R-:W-:Y:S01]  /*2130*/  IMAD.IADD R94, R94, 0x1, R4.reuse ;  /* 0x000000015e5e7824 */ /* 0x100fe200078e0204 */
[----:B------:R-:W-:Y:S01]  /*2140*/  STS [R51+0x4], R92 ;  /* 0x0000045c33007388 */ /* 0x000fe20000000800 */
[--C-:B------:R-:W-:Y:S02]  /*2150*/  IMAD.IADD R8, R95, 0x1, R4.reuse ;  /* 0x000000015f087824 */ /* 0x100fe400078e0204 */
[--C-:B------:R-:W-:Y:S01]  /*2160*/  IMAD.IADD R96, R96, 0x1, R4.reuse ;  /* 0x0000000160607824 */ /* 0x100fe200078e0204 */
[----:B------:R-:W-:Y:S01]  /*2170*/  STS [R51+0x8], R6 ;  /* 0x0000080633007388 */ /* 0x000fe20000000800 */
[----:B------:R-:W-:-:S02]  /*2180*/  IMAD.IADD R10, R97, 0x1, R4 ;  /* 0x00000001610a7824 */ /* 0x000fc400078e0204 */
[--C-:B------:R-:W-:Y:S01]  /*2190*/  IMAD.IADD R98, R98, 0x1, R4.reuse ;  /* 0x0000000162627824 */ /* 0x100fe200078e0204 */
[----:B------:R-:W-:Y:S01]  /*21a0*/  STS [R51+0xc], R94 ;  /* 0x00000c5e33007388 */ /* 0x000fe20000000800 */
        /* <DEDUP_REMOVED lines=36> */
[----:B------:R-:W-:-:S03]  /*23f0*/  IMAD.IADD R150, R123, 0x1, R4 ;  /* 0x000000017b967824 */ /* 0x000fc600078e0204 */
[----:B------:R-:W-:Y:S04]  /*2400*/  STS [R51+0x40], R134 ;  /* 0x0000408633007388 */ /* 0x000fe80000000800 */
        /* <DEDUP_REMOVED lines=15> */
[----:B------:R-:W-:Y:S01]  /*2500*/  STS [R51+0x80], R150 ;  /* 0x0000809633007388 */ /* 0x000fe20000000800 */
[----:B------:R-:W-:Y:S06]  /*2510*/  BAR.SYNC.DEFER_BLOCKING 0x0 ;  /* 0x0000000000007b1d */ /* 0x000fec0000010000 */
[----:B------:R-:W0:Y:S04]  /*2520*/  LDS.U16 R5, [R54] ;  /* 0x0000000036057984 */ /* 0x000e280000000400 */
[----:B------:R-:W1:Y:S04]  /*2530*/  LDS.U16 R56, [R56] ;  /* 0x0000000038387984 */ /* 0x000e680000000400 */
[----:B------:R-:W2:Y:S04]  /*2540*/  LDS.U16 R58, [R58] ;  /* 0x000000003a3a7984 */ /* 0x000ea80000000400 */
[----:B------:R-:W3:Y:S04]  /*2550*/  LDS.U16 R60, [R60] ;  /* 0x000000003c3c7984 */ /* 0x000ee80000000400 */
[----:B------:R-:W4:Y:S04]  /*2560*/  LDS.U16 R62, [R62] ;  /* 0x000000003e3e7984 */ /* 0x000f280000000400 */
[----:B------:R-:W4:Y:S04]  /*2570*/  LDS.U16 R64, [R64] ;  /* 0x0000000040407984 */ /* 0x000f280000000400 */
[----:B------:R-:W4:Y:S04]  /*2580*/  LDS.U16 R66, [R66] ;  /* 0x0000000042427984 */ /* 0x000f280000000400 */
[----:B------:R-:W4:Y:S04]  /*2590*/  LDS.U16 R68, [R68] ;  /* 0x0000000044447984 */ /* 0x000f280000000400 */
[----:B------:R-:W4:Y:S04]  /*25a0*/  LDS.U16 R70, [R70] ;  /* 0x0000000046467984 */ /* 0x000f280000000400 */
[----:B------:R-:W4:Y:S04]  /*25b0*/  LDS.U16 R72, [R72] ;  /* 0x0000000048487984 */ /* 0x000f280000000400 */
[----:B------:R-:W4:Y:S01]  /*25c0*/  LDS.U16 R74, [R74] ;  /* 0x000000004a4a7984 */ /* 0x000f220000000400 */
[----:B0-----:R-:W-:-:S03]  /*25d0*/  IMAD.IADD R5, R52, 0x1, R5 ;  /* 0x0000000134057824 */ /* 0x001fc600078e0205 */
[----:B------:R-:W0:Y:S01]  /*25e0*/  LDS.U16 R76, [R76] ;  /* 0x000000004c4c7984 */ /* 0x000e220000000400 */
[----:B-1----:R-:W-:-:S03]  /*25f0*/  IMAD.IADD R56, R57, 0x1, R56 ;  /* 0x0000000139387824 */ /* 0x002fc600078e0238 */
[----:B------:R-:W1:Y:S01]  /*2600*/  LDS.U16 R78, [R78] ;  /* 0x000000004e4e7984 */ /* 0x000e620000000400 */
[----:B--2---:R-:W-:-:S03]  /*2610*/  IMAD.IADD R58, R59, 0x1, R58 ;  /* 0x000000013b3a7824 */ /* 0x004fc600078e023a */
[----:B------:R-:W2:Y:S01]  /*2620*/  LDS.U16 R80, [R80] ;  /* 0x0000000050507984 */ /* 0x000ea20000000400 */
[----:B---3--:R-:W-:-:S03]  /*2630*/  IMAD.IADD R60, R61, 0x1, R60 ;  /* 0x000000013d3c7824 */ /* 0x008fc600078e023c */
[----:B------:R-:W3:Y:S01]  /*2640*/  LDS.U16 R82, [R82] ;  /* 0x0000000052527984 */ /* 0x000ee20000000400 */
[----:B----4-:R-:W-:-:S03]  /*2650*/  IMAD.IADD R62, R63, 0x1, R62 ;  /* 0x000000013f3e7824 */ /* 0x010fc600078e023e */
[----:B------:R-:W4:Y:S01]  /*2660*/  LDS.U16 R84, [R84] ;  /* 0x0000000054547984 */ /* 0x000f220000000400 */
[----:B------:R-:W-:-:S03]  /*2670*/  IMAD.IADD R64, R65, 0x1, R64 ;  /* 0x0000000141407824 */ /* 0x000fc600078e0240 */
[----:B------:R-:W4:Y:S01]  /*2680*/  LDS.U16 R86, [R86] ;  /* 0x0000000056567984 */ /* 0x000f220000000400 */
[----:B------:R-:W-:-:S03]  /*2690*/  IMAD.IADD R66, R67, 0x1, R66 ;  /* 0x0000000143427824 */ /* 0x000fc600078e0242 */
[----:B------:R-:W4:Y:S01]  /*26a0*/  LDS.U16 R88, [R88] ;  /* 0x0000000058587984 */ /* 0x000f220000000400 */
[----:B------:R-:W-:-:S03]  /*26b0*/  IMAD.IADD R68, R69, 0x1, R68 ;  /* 0x0000000145447824 */ /* 0x000fc600078e0244 */
[----:B------:R-:W4:Y:S01]  /*26c0*/  LDS.U16 R90, [R90] ;  /* 0x000000005a5a7984 */ /* 0x000f220000000400 */
[----:B------:R-:W-:Y:S02]  /*26d0*/  IMAD.IADD R70, R71, 0x1, R70 ;  /* 0x0000000147467824 */ /* 0x000fe400078e0246 */
[----:B------:R-:W-:Y:S02]  /*26e0*/  IMAD.IADD R72, R73, 0x1, R72 ;  /* 0x0000000149487824 */ /* 0x000fe400078e0248 */
[----:B------:R-:W-:Y:S02]  /*26f0*/  IMAD.IADD R74, R75, 0x1, R74 ;  /* 0x000000014b4a7824 */ /* 0x000fe400078e024a */
[----:B0-----:R-:W-:Y:S02]  /*2700*/  IMAD.IADD R76, R77, 0x1, R76 ;  /* 0x000000014d4c7824 */ /* 0x001fe400078e024c */
[----:B-1----:R-:W-:Y:S02]  /*2710*/  IMAD.IADD R78, R79, 0x1, R78 ;  /* 0x000000014f4e7824 */ /* 0x002fe400078e024e */
[----:B--2---:R-:W-:-:S02]  /*2720*/  IMAD.IADD R80, R81, 0x1, R80 ;  /* 0x0000000151507824 */ /* 0x004fc400078e0250 */
[----:B---3--:R-:W-:Y:S02]  /*2730*/  IMAD.IADD R82, R83, 0x1, R82 ;  /* 0x0000000153527824 */ /* 0x008fe400078e0252 */
[----:B----4-:R-:W-:Y:S02]  /*2740*/  IMAD.IADD R84, R85, 0x1, R84 ;  /* 0x0000000155547824 */ /* 0x010fe400078e0254 */
[----:B------:R-:W-:Y:S02]  /*2750*/  IMAD.IADD R86, R87, 0x1, R86 ;  /* 0x0000000157567824 */ /* 0x000fe400078e0256 */
[----:B------:R-:W-:Y:S02]  /*2760*/  IMAD.IADD R88, R89, 0x1, R88 ;  /* 0x0000000159587824 */ /* 0x000fe400078e0258 */
[----:B------:R-:W-:Y:S01]  /*2770*/  IMAD.IADD R90, R91, 0x1, R90 ;  /* 0x000000015b5a7824 */ /* 0x000fe200078e025a */
[----:B------:R-:W-:Y:S06]  /*2780*/  BAR.SYNC.DEFER_BLOCKING 0x0 ;  /* 0x0000000000007b1d */ /* 0x000fec0000010000 */
[----:B------:R-:W-:Y:S05]  /*2790*/  BRA.U UP0, `(.L_x_221) ;  /* 0x0000000500987547 */ /* 0x000fea000b800000 */
[----:B------:R-:W-:Y:S01]  /*27a0*/  LEA R4, R5, UR4, 0x2 ;  /* 0x0000000405047c11 */ /* 0x000fe2000f8e10ff */
[----:B------:R-:W-:Y:S01]  /*27b0*/  UIADD3 UR7, UPT, UPT, UR7, 0x6, URZ ;  /* 0x0000000607077890 */ /* 0x000fe2000fffe0ff */
[----:B------:R-:W-:Y:S01]  /*27c0*/  LEA R5, R56, UR4, 0x2 ;  /* 0x0000000438057c11 */ /* 0x000fe2000f8e10ff */
[----:B------:R-:W-:Y:S01]  /*27d0*/  UIADD3 UR5, UPT, UPT, UR5, -0x6, URZ ;  /* 0xfffffffa05057890 */ /* 0x000fe2000fffe0ff */
[----:B------:R-:W-:Y:S01]  /*27e0*/  LEA R6, R58, UR4, 0x2 ;  /* 0x000000043a067c11 */ /* 0x000fe2000f8e10ff */
[----:B------:R1:W-:Y:S01]  /*27f0*/  STS [R4], R29 ;  /* 0x0000001d04007388 */ /* 0x0003e20000000800 */
[----:B------:R-:W-:Y:S02]  /*2800*/  LEA R7, R60, UR4, 0x2 ;  /* 0x000000043c077c11 */ /* 0x000fe4000f8e10ff */
[----:B------:R-:W-:Y:S01]  /*2810*/  LEA R8, R62, UR4, 0x2 ;  /* 0x000000043e087c11 */ /* 0x000fe2000f8e10ff */
[----:B------:R1:W-:Y:S01]  /*2820*/  STS [R5], R30 ;  /* 0x0000001e05007388 */ /* 0x0003e20000000800 */
[----:B------:R-:W-:-:S02]  /*2830*/  LEA R9, R64, UR4, 0x2 ;  /* 0x0000000440097c11 */ /* 0x000fc4000f8e10ff */
[----:B------:R-:W-:Y:S01]  /*2840*/  LEA R10, R66, UR4, 0x2 ;  /* 0x00000004420a7c11 */ /* 0x000fe2000f8e10ff */
[----:B------:R1:W-:Y:S01]  /*2850*/  STS [R6], R31 ;  /* 0x0000001f06007388 */ /* 0x0003e20000000800 */
[----:B------:R-:W-:Y:S02]  /*2860*/  LEA R11, R68, UR4, 0x2 ;  /* 0x00000004440b7c11 */ /* 0x000fe4000f8e10ff */
        /* <DEDUP_REMOVED lines=16> */
[----:B------:R1:W-:Y:S04]  /*2970*/  STS [R52], R37 ;  /* 0x0000002534007388 */ /* 0x0003e80000000800 */
        /* <DEDUP_REMOVED lines=9> */
[----:B------:R1:W-:Y:S01]  /*2a10*/  STS [R64], R49 ;  /* 0x0000003140007388 */ /* 0x0003e20000000800 */
[----:B------:R-:W-:Y:S06]  /*2a20*/  BAR.SYNC.DEFER_BLOCKING 0x0 ;  /* 0x0000000000007b1d */ /* 0x000fec0000010000 */
[----:B------:R1:W2:Y:S04]  /*2a30*/  LDS R29, [R53] ;  /* 0x00000000351d7984 */ /* 0x0002a80000000800 */
[----:B------:R1:W3:Y:S04]  /*2a40*/  LDS R30, [R53+0x4] ;  /* 0x00000400351e7984 */ /* 0x0002e80000000800 */
[----:B------:R1:W4:Y:S04]  /*2a50*/  LDS R31, [R53+0x8] ;  /* 0x00000800351f7984 */ /* 0x0003280000000800 */
[----:B------:R1:W0:Y:S04]  /*2a60*/  LDS R32, [R53+0xc] ;  /* 0x00000c0035207984 */ /* 0x0002280000000800 */
        /* <DEDUP_REMOVED lines=14> */
[----:B------:R1:W0:Y:S01]  /*2b50*/  LDS R49, [R53+0x48] ;  /* 0x0000480035317984 */ /* 0x0002220000000800 */
[----:B------:R-:W-:Y:S06]  /*2b60*/  BAR.SYNC.DEFER_BLOCKING 0x0 ;  /* 0x0000000000007b1d */ /* 0x000fec0000010000 */
[----:B-----5:R1:W-:Y:S04]  /*2b70*/  STS [R4], R2 ;  /* 0x0000000204007388 */ /* 0x0203e80000000800 */
        /* <DEDUP_REMOVED lines=19> */
[----:B------:R1:W0:Y:S04]  /*2cb0*/  LDS R2, [R53] ;  /* 0x0000000035027984 */ /* 0x0002280000000800 */
        /* <DEDUP_REMOVED lines=19> */
[----:B--234-:R-:W-:Y:S05]  /*2df0*/  BRA `(.L_x_222) ;  /* 0xffffffdc00587947 */ /* 0x01cfea000383ffff */
.L_x_221:
[----:B------:R-:W-:Y:S01]  /*2e00*/  LEA R5, R5, UR4, 0x2 ;  /* 0x0000000405057c11 */ /* 0x000fe2000f8e10ff */
[----:B------:R-:W-:Y:S01]  /*2e10*/  IMAD R53, R0, -0x48, R53 ;  /* 0xffffffb800357824 */ /* 0x000fe200078e0235 */
[----:B------:R-:W-:Y:S01]  /*2e20*/  LEA R56, R56, UR4, 0x2 ;  /* 0x0000000438387c11 */ /* 0x000fe2000f8e10ff */
[----:B------:R-:W0:Y:S01]  /*2e30*/  LDCU.64 UR6, c[0x0][0x3a0] ;  /* 0x00007400ff0677ac */ /* 0x000e220008000a00 */
[----:B------:R-:W-:Y:S01]  /*2e40*/  LEA R58, R58, UR4, 0x2 ;  /* 0x000000043a3a7c11 */ /* 0x000fe2000f8e10ff */
[----:B------:R-:W-:Y:S01]  /*2e50*/  STS [R5], R29 ;  /* 0x0000001d05007388 */ /* 0x000fe20000000800 */
[----:B------:R-:W-:Y:S02]  /*2e60*/  LEA R60, R60, UR4, 0x2 ;  /* 0x000000043c3c7c11 */ /* 0x000fe4000f8e10ff */
[----:B------:R-:W-:Y:S01]  /*2e70*/  LEA R62, R62, UR4, 0x2 ;  /* 0x000000043e3e7c11 */ /* 0x000fe2000f8e10ff */
[----:B------:R-:W-:Y:S01]  /*2e80*/  STS [R56], R30 ;  /* 0x0000001e38007388 */ /* 0x000fe20000000800 */
[----:B------:R-:W-:-:S02]  /*2e90*/  LEA R64, R64, UR4, 0x2 ;  /* 0x0000000440407c11 */ /* 0x000fc4000f8e10ff */
[----:B------:R-:W-:Y:S01]  /*2ea0*/  LEA R66, R66, UR4, 0x2 ;  /* 0x0000000442427c11 */ /* 0x000fe2000f8e10ff */
[----:B------:R-:W-:Y:S01]  /*2eb0*/  STS [R58], R31 ;  /* 0x0000001f3a007388 */ /* 0x000fe20000000800 */
[----:B------:R-:W-:Y:S02]  /*2ec0*/  LEA R68, R68, UR4, 0x2 ;  /* 0x0000000444447c11 */ /* 0x000fe4000f8e10ff */
[----:B------:R-:W-:Y:S01]  /*2ed0*/  LEA R70, R70, UR4, 0x2 ;  /* 0x0000000446467c11 */ /* 0x000fe2000f8e10ff */
[----:B------:R-:W-:Y:S01]  /*2ee0*/  STS [R60], R32 ;  /* 0x000000203c007388 */ /* 0x000fe20000000800 */
[----:B------:R-:W-:Y:S02]  /*2ef0*/  LEA R72, R72, UR4, 0x2 ;  /* 0x0000000448487c11 */ /* 0x000fe4000f8e10ff */
[----:B------:R-:W-:Y:S01]  /*2f00*/  LEA R74, R74, UR4, 0x2 ;  /* 0x000000044a4a7c11 */ /* 0x000fe2000f8e10ff */
[----:B------:R-:W-:Y:S01]  /*2f10*/  STS [R62], R33 ;  /* 0x000000213e007388 */ /* 0x000fe20000000800 */
[----:B------:R-:W-:Y:S01]  /*2f20*/  LEA R76, R76, UR4, 0x2 ;  /* 0x000000044c4c7c11 */ /* 0x000fe2000f8e10ff */
[----:B0-----:R-:W-:Y:S01]  /*2f30*/  IMAD.U32 R4, RZ, RZ, UR7 ;  /* 0x00000007ff047e24 */ /* 0x001fe2000f8e00ff */
        /* <DEDUP_REMOVED lines=11> */
[----:B------:R-:W-:-:S03]  /*2ff0*/  ISETP.LT.U32.AND P2, PT, R0, UR6, PT ;  /* 0x0000000600007c0c */ /* 0x000fc6000bf41070 */
[----:B------:R-:W-:Y:S01]  /*3000*/  STS [R72], R38 ;  /* 0x0000002648007388 */ /* 0x000fe20000000800 */
[----:B------:R-:W-:-:S03]  /*3010*/  ISETP.GT.U32.AND.EX P2, PT, R4, RZ, PT, P2 ;  /* 0x000000ff0400720c */ /* 0x000fc60003f44120 */
[----:B------:R-:W-:Y:S04]  /*3020*/  STS [R74], R39 ;  /* 0x000000274a007388 */ /* 0x000fe80000000800 */
[----:B------:R-:W-:Y:S04]  /*3030*/  STS [R76], R40 ;  /* 0x000000284c007388 */ /* 0x000fe80000000800 */
[----:B------:R-:W-:Y:S04]  /*3040*/  STS [R78], R41 ;  /* 0x000000294e007388 */ /* 0x000fe80000000800 */
[----:B------:R-:W-:Y:S04]  /*3050*/  STS [R80], R43 ;  /* 0x0000002b50007388 */ /* 0x000fe80000000800 */
[----:B------:R-:W-:Y:S04]  /*3060*/  STS [R47], R44 ;  /* 0x0000002c2f007388 */ /* 0x000fe80000000800 */
[----:B------:R-:W-:Y:S04]  /*3070*/  STS [R84], R45 ;  /* 0x0000002d54007388 */ /* 0x000fe80000000800 */
[----:B------:R-:W-:Y:S04]  /*3080*/  STS [R51], R46 ;  /* 0x0000002e33007388 */ /* 0x000fe80000000800 */
[----:B------:R-:W-:Y:S04]  /*3090*/  STS [R88], R48 ;  /* 0x0000003058007388 */ /* 0x000fe80000000800 */
[----:B------:R-:W-:Y:S01]  /*30a0*/  STS [R90], R49 ;  /* 0x000000315a007388 */ /* 0x000fe20000000800 */
[----:B------:R-:W-:Y:S06]  /*30b0*/  BAR.SYNC.DEFER_BLOCKING 0x0 ;  /* 0x0000000000007b1d */ /* 0x000fec0000010000 */
[----:B------:R-:W0:Y:S04]  /*30c0*/  LDS R6, [R53] ;  /* 0x0000000035067984 */ /* 0x000e280000000800 */
[----:B------:R-:W1:Y:S04]  /*30d0*/  LDS R7, [R53+0x400] ;  /* 0x0004000035077984 */ /* 0x000e680000000800 */
[----:B------:R-:W2:Y:S04]  /*30e0*/  LDS R8, [R53+0x800] ;  /* 0x0008000035087984 */ /* 0x000ea80000000800 */
[----:B------:R-:W-:Y:S04]  /*30f0*/  LDS R9, [R53+0xc00] ;  /* 0x000c000035097984 */ /* 0x000fe80000000800 */
[----:B------:R-:W-:Y:S04]  /*3100*/  LDS R10, [R53+0x1000] ;  /* 0x00100000350a7984 */ /* 0x000fe80000000800 */
[----:B------:R-:W-:Y:S04]  /*3110*/  LDS R11, [R53+0x1400] ;  /* 0x00140000350b7984 */ /* 0x000fe80000000800 */
[----:B------:R-:W3:Y:S04]  /*3120*/  LDS R29, [R53+0x1800] ;  /* 0x00180000351d7984 */ /* 0x000ee80000000800 */
[----:B------:R-:W-:Y:S04]  /*3130*/  LDS R30, [R53+0x1c00] ;  /* 0x001c0000351e7984 */ /* 0x000fe80000000800 */
        /* <DEDUP_REMOVED lines=10> */
[----:B------:R-:W-:Y:S01]  /*31e0*/  LDS R41, [R53+0x4800] ;  /* 0x0048000035297984 */ /* 0x000fe20000000800 */
[----:B------:R-:W-:Y:S06]  /*31f0*/  BAR.SYNC.DEFER_BLOCKING 0x0 ;  /* 0x0000000000007b1d */ /* 0x000fec0000010000 */
[----:B-----5:R4:W-:Y:S04]  /*3200*/  STS [R5], R2 ;  /* 0x0000000205007388 */ /* 0x0209e80000000800 */
[----:B------:R0:W-:Y:S04]  /*3210*/  STS [R56], R3 ;  /* 0x0000000338007388 */ /* 0x0001e80000000800 */
[----:B------:R1:W-:Y:S01]  /*3220*/  STS [R58], R12 ;  /* 0x0000000c3a007388 */ /* 0x0003e20000000800 */
[----:B----4-:R-:W4:Y:S03]  /*3230*/  LDC.64 R4, c[0x0][0x398] ;  /* 0x0000e600ff047b82 */ /* 0x010f260000000a00 */
[----:B------:R-:W-:Y:S04]  /*3240*/  STS [R60], R13 ;  /* 0x0000000d3c007388 */ /* 0x000fe80000000800 */
[----:B------:R2:W-:Y:S01]  /*3250*/  STS [R62], R14 ;  /* 0x0000000e3e007388 */ /* 0x0005e20000000800 */
[----:B0-----:R-:W0:Y:S01]  /*3260*/  LDC.64 R2, c[0x0][0x388] ;  /* 0x0000e200ff027b82 */ /* 0x001e220000000a00 */
[----:B-1----:R-:W-:-:S02]  /*3270*/  VIADD R12, R0, 0x100 ;  /* 0x00000100000c7836 */ /* 0x002fc40000000000 */
[----:B------:R-:W-:Y:S04]  /*3280*/  STS [R64], R15 ;  /* 0x0000000f40007388 */ /* 0x000fe80000000800 */
[----:B------:R1:W-:Y:S01]  /*3290*/  STS [R66], R16 ;  /* 0x0000001042007388 */ /* 0x0003e20000000800 */
[----:B------:R-:W-:Y:S01]  /*32a0*/  ISETP.LT.U32.AND P4, PT, R12, UR6, PT ;  /* 0x000000060c007c0c */ /* 0x000fe2000bf81070 */
[C---:B--2---:R-:W-:Y:S01]  /*32b0*/  VIADD R14, R0.reuse, 0x200 ;  /* 0x00000200000e7836 */ /* 0x044fe20000000000 */
[----:B------:R-:W-:Y:S01]  /*32c0*/  LOP3.LUT R12, R0, 0x400, RZ, 0xfc, !PT ;  /* 0x00000400000c7812 */ /* 0x000fe200078efcff */
[----:B------:R-:W-:Y:S03]  /*32d0*/  STS [R68], R17 ;  /* 0x0000001144007388 */ /* 0x000fe60000000800 */
[----:B------:R-:W-:Y:S01]  /*32e0*/  ISETP.LT.U32.AND P3, PT, R14, UR6, PT ;  /* 0x000000060e007c0c */ /* 0x000fe2000bf61070 */
[----:B------:R-:W-:Y:S01]  /*32f0*/  STS [R70], R18 ;  /* 0x0000001246007388 */ /* 0x000fe20000000800 */
[----:B------:R-:W-:Y:S01]  /*3300*/  VIADD R14, R0, 0x500 ;  /* 0x00000500000e7836 */ /* 0x000fe20000000000 */
[----:B------:R-:W-:Y:S01]  /*3310*/  ISETP.LT.U32.AND P0, PT, R12, UR6, PT ;  /* 0x000000060c007c0c */ /* 0x000fe2000bf01070 */
[C---:B-1----:R-:W-:Y:S01]  /*3320*/  VIADD R16, R0.reuse, 0x300 ;  /* 0x0000030000107836 */ /* 0x042fe20000000000 */
[----:B------:R-:W-:Y:S01]  /*3330*/  STS [R72], R19 ;  /* 0x0000001348007388 */ /* 0x000fe20000000800 */
[----:B------:R-:W-:Y:S01]  /*3340*/  VIADD R12, R0, 0x600 ;  /* 0x00000600000c7836 */ /* 0x000fe20000000000 */
[----:B------:R-:W-:Y:S01]  /*3350*/  ISETP.LT.U32.AND P1, PT, R14, UR6, PT ;  /* 0x000000060e007c0c */ /* 0x000fe2000bf21070 */
[----:B------:R-:W-:Y:S01]  /*3360*/  IMAD.U32 R14, RZ, RZ, UR7 ;  /* 0x00000007ff0e7e24 */ /* 0x000fe2000f8e00ff */
[----:B------:R-:W-:Y:S01]  /*3370*/  STS [R74], R20 ;  /* 0x000000144a007388 */ /* 0x000fe20000000800 */
[----:B------:R-:W-:Y:S01]  /*3380*/  ISETP.LT.U32.AND P5, PT, R16, UR6, PT ;  /* 0x0000000610007c0c */ /* 0x000fe2000bfa1070 */
[----:B------:R-:W-:Y:S01]  /*3390*/  IMAD.U32 R16, RZ, RZ, UR7 ;  /* 0x00000007ff107e24 */ /* 0x000fe2000f8e00ff */
[----:B------:R-:W-:Y:S01]  /*33a0*/  ISETP.LT.U32.AND P6, PT, R12, UR6, PT ;  /* 0x000000060c007c0c */ /* 0x000fe2000bfc1070 */
[----:B------:R-:W-:Y:S01]  /*33b0*/  STS [R76], R21 ;  /* 0x000000154c007388 */ /* 0x000fe20000000800 */
[----:B0-----:R-:W-:Y:S01]  /*33c0*/  IMAD.WIDE.U32 R2, R0, 0x4, R2 ;  /* 0x0000000400027825 */ /* 0x001fe200078e0002 */
[----:B------:R-:W-:-:S02]  /*33d0*/  ISETP.GT.U32.AND.EX P3, PT, R14, RZ, PT, P3 ;  /* 0x000000ff0e00720c */ /* 0x000fc40003f64130 */
[----:B------:R-:W-:Y:S01]  /*33e0*/  STS [R78], R22 ;  /* 0x000000164e007388 */ /* 0x000fe20000000800 */
[----:B------:R-:W-:Y:S01]  /*33f0*/  ISETP.GT.U32.AND.EX P4, PT, R16, RZ, PT, P4 ;  /* 0x000000ff1000720c */ /* 0x000fe20003f84140 */
[----:B----4-:R-:W-:Y:S02]  /*3400*/  IMAD.WIDE.U32 R4, R0, 0x4, R4 ;  /* 0x0000000400047825 */ /* 0x010fe400078e0004 */
[----:B------:R0:W-:Y:S02]  /*3410*/  STS [R80], R23 ;  /* 0x0000001750007388 */ /* 0x0001e40000000800 */
[----:B------:R-:W-:Y:S02]  /*3420*/  IMAD.U32 R12, RZ, RZ, UR7 ;  /* 0x00000007ff0c7e24 */ /* 0x000fe4000f8e00ff */
[----:B------:R-:W-:Y:S03]  /*3430*/  STS [R47], R24 ;  /* 0x000000182f007388 */ /* 0x000fe60000000800 */
[----:B------:R-:W-:Y:S01]  /*3440*/  ISETP.GT.U32.AND.EX P5, PT, R12, RZ, PT, P5 ;  /* 0x000000ff0c00720c */ /* 0x000fe20003fa4150 */
[----:B------:R1:W-:Y:S01]  /*3450*/  STS [R84], R25 ;  /* 0x0000001954007388 */ /* 0x0003e20000000800 */
[----:B0-----:R-:W-:Y:S01]  /*3460*/  @P2 LOP3.LUT R23, R6, 0x80000000, RZ, 0x3c, !PT ;  /* 0x8000000006172812 */ /* 0x001fe200078e3cff */
[----:B------:R-:W-:-:S02]  /*3470*/  VIADD R6, R0, 0x700 ;  /* 0x0000070000067836 */ /* 0x000fc40000000000 */
[----:B------:R-:W-:Y:S04]  /*3480*/  STS [R51], R26 ;  /* 0x0000001a33007388 */ /* 0x000fe80000000800 */
[----:B------:R0:W-:Y:S01]  /*3490*/  STS [R88], R27 ;  /* 0x0000001b58007388 */ /* 0x0001e20000000800 */
[----:B-1----:R-:W-:-:S03]  /*34a0*/  @P4 LOP3.LUT R25, R7, 0x80000000, RZ, 0x3c, !PT ;  /* 0x8000000007194812 */ /* 0x002fc600078e3cff */
[----:B------:R-:W-:Y:S01]  /*34b0*/  STS [R90], R28 ;  /* 0x0000001c5a007388 */ /* 0x000fe20000000800 */
[----:B------:R-:W-:Y:S01]  /*34c0*/  BAR.SYNC.DEFER_BLOCKING 0x0 ;  /* 0x0000000000007b1d */ /* 0x000fe20000010000 */
[----:B0-----:R-:W-:Y:S01]  /*34d0*/  @P3 LOP3.LUT R27, R8, 0x80000000, RZ, 0x3c, !PT ;  /* 0x80000000081b3812 */ /* 0x001fe200078e3cff */
[----:B------:R-:W-:-:S05]  /*34e0*/  IMAD.U32 R8, RZ, RZ, UR7 ;  /* 0x00000007ff087e24 */ /* 0x000fca000f8e00ff */
[C---:B------:R-:W-:Y:S02]  /*34f0*/  ISETP.GT.U32.AND.EX P1, PT, R8.reuse, RZ, PT, P1 ;  /* 0x000000ff0800720c */ /* 0x040fe40003f24110 */
[----:B------:R-:W-:-:S13]  /*3500*/  ISETP.GT.U32.AND.EX P6, PT, R8, RZ, PT, P6 ;  /* 0x000000ff0800720c */ /* 0x000fda0003fc4160 */
[----:B---3--:R-:W-:Y:S01]  /*3510*/  @P6 LOP3.LUT R29, R29, 0x80000000, RZ, 0x3c, !PT ;  /* 0x800000001d1d6812 */ /* 0x008fe200078e3cff */
[----:B------:R-:W0:Y:S04]  /*3520*/  @P2 LDS R43, [R53] ;  /* 0x00000000352b2984 */ /* 0x000e280000000800 */
[----:B------:R-:W1:Y:S04]  /*3530*/  LDS R13, [R53+0x400] ;  /* 0x00040000350d7984 */ /* 0x000e680000000800 */
[----:B------:R-:W2:Y:S04]  /*3540*/  LDS R15, [R53+0x800] ;  /* 0x00080000350f7984 */ /* 0x000ea80000000800 */
[----:B------:R-:W3:Y:S04]  /*3550*/  LDS R17, [R53+0xc00] ;  /* 0x000c000035117984 */ /* 0x000ee80000000800 */
[----:B------:R-:W4:Y:S04]  /*3560*/  LDS R19, [R53+0x1000] ;  /* 0x0010000035137984 */ /* 0x000f280000000800 */
[----:B------:R-:W-:Y:S04]  /*3570*/  @P2 STG.E desc[UR8][R2.64], R23 ;  /* 0x0000001702002986 */ /* 0x000fe8000c101908 */
[----:B------:R-:W4:Y:S04]  /*3580*/  LDS R21, [R53+0x1400] ;  /* 0x0014000035157984 */ /* 0x000f280000000800 */
[----:B------:R-:W4:Y:S04]  /*3590*/  LDS R7, [R53+0x1800] ;  /* 0x0018000035077984 */ /* 0x000f280000000800 */
[----:B------:R-:W4:Y:S04]  /*35a0*/  LDS R23, [R53+0x1c00] ;  /* 0x001c000035177984 */ /* 0x000f280000000800 */
[----:B0-----:R0:W-:Y:S01]  /*35b0*/  @P2 STG.E desc[UR8][R4.64], R43 ;  /* 0x0000002b04002986 */ /* 0x0011e2000c101908 */
[----:B------:R-:W-:Y:S01]  /*35c0*/  ISETP.LT.U32.AND P2, PT, R6, UR6, PT ;  /* 0x0000000606007c0c */ /* 0x000fe2000bf41070 */
[----:B------:R-:W-:-:S02]  /*35d0*/  IMAD.U32 R6, RZ, RZ, UR7 ;  /* 0x00000007ff067e24 */ /* 0x000fc4000f8e00ff */
[----:B------:R2:W-:Y:S01]  /*35e0*/  @P4 STG.E desc[UR8][R2.64+0x400], R25 ;  /* 0x0004001902004986 */ /* 0x0005e2000c101908 */
[----:B------:R-:W-:Y:S02]  /*35f0*/  ISETP.GT.U32.AND.EX P2, PT, R8, RZ, PT, P2 ;  /* 0x000000ff0800720c */ /* 0x000fe40003f44120 */
[----:B------:R-:W-:Y:S01]  /*3600*/  ISETP.GT.U32.AND.EX P0, PT, R6, RZ, PT, P0 ;  /* 0x000000ff0600720c */ /* 0x000fe20003f04100 */
[----:B-1----:R-:W-:Y:S01]  /*3610*/  @P4 STG.E desc[UR8][R4.64+0x400], R13 ;  /* 0x0004000d04004986 */ /* 0x002fe2000c101908 */
[----:B------:R-:W-:Y:S02]  /*3620*/  LOP3.LUT R6, R0, 0x800, RZ, 0xfc, !PT ;  /* 0x0000080000067812 */ /* 0x000fe400078efcff */
[----:B0-----:R-:W-:Y:S01]  /*3630*/  @P5 LOP3.LUT R43, R9, 0x80000000, RZ, 0x3c, !PT ;  /* 0x80000000092b5812 */ /* 0x001fe200078e3cff */
[----:B------:R-:W-:Y:S01]  /*3640*/  @P3 STG.E desc[UR8][R2.64+0x800], R27 ;  /* 0x0008001b02003986 */ /* 0x000fe2000c101908 */
[----:B------:R-:W-:Y:S01]  /*3650*/  ISETP.LT.U32.AND P4, PT, R6, UR6, PT ;  /* 0x0000000606007c0c */ /* 0x000fe2000bf81070 */
[----:B------:R-:W-:-:S02]  /*3660*/  VIADD R6, R0, 0x900 ;  /* 0x0000090000067836 */ /* 0x000fc40000000000 */
[----:B------:R-:W0:Y:S04]  /*3670*/  LDS R9, [R53+0x2000] ;  /* 0x0020000035097984 */ /* 0x000e280000000800 */
[----:B--2---:R-:W-:Y:S01]  /*3680*/  @P0 LOP3.LUT R25, R10, 0x80000000, RZ, 0x3c, !PT ;  /* 0x800000000a190812 */ /* 0x004fe200078e3cff */
[----:B------:R-:W-:Y:S01]  /*3690*/  @P3 STG.E desc[UR8][R4.64+0x800], R15 ;  /* 0x0008000f04003986 */ /* 0x000fe2000c101908 */
[----:B------:R-:W-:Y:S01]  /*36a0*/  ISETP.LT.U32.AND P3, PT, R6, UR6, PT ;  /* 0x0000000606007c0c */ /* 0x000fe2000bf61070 */
[----:B------:R-:W-:Y:S02]  /*36b0*/  VIADD R6, R0, 0xa00 ;  /* 0x00000a0000067836 */ /* 0x000fe40000000000 */
[----:B------:R-:W-:Y:S01]  /*36c0*/  @P5 STG.E desc[UR8][R2.64+0xc00], R43 ;  /* 0x000c002b02005986 */ /* 0x000fe2000c101908 */
[----:B------:R-:W-:Y:S01]  /*36d0*/  ISETP.GT.U32.AND.EX P3, PT, R8, RZ, PT, P3 ;  /* 0x000000ff0800720c */ /* 0x000fe20003f64130 */
[----:B------:R-:W-:-:S02]  /*36e0*/  IMAD.U32 R10, RZ, RZ, UR7 ;  /* 0x00000007ff0a7e24 */ /* 0x000fc4000f8e00ff */
[----:B---3--:R1:W-:Y:S01]  /*36f0*/  @P5 STG.E desc[UR8][R4.64+0xc00], R17 ;  /* 0x000c001104005986 */ /* 0x0083e2000c101908 */
[----:B------:R-:W-:Y:S01]  /*3700*/  ISETP.LT.U32.AND P5, PT, R6, UR6, PT ;  /* 0x0000000606007c0c */ /* 0x000fe2000bfa1070 */
[----:B------:R-:W-:Y:S02]  /*3710*/  VIADD R6, R0, 0xb00 ;  /* 0x00000b0000067836 */ /* 0x000fe40000000000 */
[----:B------:R-:W2:Y:S01]  /*3720*/  LDS R13, [R53+0x2400] ;  /* 0x00240000350d7984 */ /* 0x000ea20000000800 */
[----:B------:R-:W-:-:S03]  /*3730*/  ISETP.GT.U32.AND.EX P5, PT, R8, RZ, PT, P5 ;  /* 0x000000ff0800720c */ /* 0x000fc60003fa4150 */
[----:B------:R-:W-:Y:S04]  /*3740*/  @P0 STG.E desc[UR8][R2.64+0x1000], R25 ;  /* 0x0010001902000986 */ /* 0x000fe8000c101908 */
[----:B----4-:R3:W-:Y:S01]  /*3750*/  @P0 STG.E desc[UR8][R4.64+0x1000], R19 ;  /* 0x0010001304000986 */ /* 0x0107e2000c101908 */
[----:B-1----:R-:W-:Y:S02]  /*3760*/  @P1 LOP3.LUT R17, R11, 0x80000000, RZ, 0x3c, !PT ;  /* 0x800000000b111812 */ /* 0x002fe400078e3cff */
[----:B------:R-:W-:Y:S01]  /*3770*/  ISETP.LT.U32.AND P0, PT, R6, UR6, PT ;  /* 0x0000000606007c0c */ /* 0x000fe2000bf01070 */
[----:B------:R-:W1:Y:S01]  /*3780*/  LDS R11, [R53+0x2800] ;  /* 0x00280000350b7984 */ /* 0x000e620000000800 */
[----:B------:R-:W-:Y:S01]  /*3790*/  IMAD.U32 R6, RZ, RZ, UR7 ;  /* 0x00000007ff067e24 */ /* 0x000fe2000f8e00ff */
[----:B------:R-:W-:-:S02]  /*37a0*/  @P5 LOP3.LUT R33, R33, 0x80000000, RZ, 0x3c, !PT ;  /* 0x8000000021215812 */ /* 0x000fc400078e3cff */
[----:B------:R-:W4:Y:S01]  /*37b0*/  LDS R15, [R53+0x2c00] ;  /* 0x002c0000350f7984 */ /* 0x000f220000000800 */
[----:B------:R-:W-:Y:S02]  /*37c0*/  ISETP.GT.U32.AND.EX P0, PT, R8, RZ, PT, P0 ;  /* 0x000000ff0800720c */ /* 0x000fe40003f04100 */
[----:B------:R-:W-:Y:S01]  /*37d0*/  ISETP.GT.U32.AND.EX P4, PT, R6, RZ, PT, P4 ;  /* 0x000000ff0600720c */ /* 0x000fe20003f84140 */
[----:B------:R-:W-:Y:S01]  /*37e0*/  @P1 STG.E desc[UR8][R2.64+0x1400], R17 ;  /* 0x0014001102001986 */ /* 0x000fe2000c101908 */
[----:B------:R-:W-:Y:S02]  /*37f0*/  LOP3.LUT R6, R0, 0xc00, RZ, 0xfc, !PT ;  /* 0x00000c0000067812 */ /* 0x000fe400078efcff */
[----:B---3--:R-:W-:Y:S01]  /*3800*/  @P2 LOP3.LUT R19, R30, 0x80000000, RZ, 0x3c, !PT ;  /* 0x800000001e132812 */ /* 0x008fe200078e3cff */
[----:B------:R-:W-:Y:S01]  /*3810*/  @P1 STG.E desc[UR8][R4.64+0x1400], R21 ;  /* 0x0014001504001986 */ /* 0x000fe2000c101908 */
[----:B------:R-:W-:Y:S01]  /*3820*/  ISETP.LT.U32.AND P1, PT, R6, UR6, PT ;  /* 0x0000000606007c0c */ /* 0x000fe2000bf21070 */
[----:B------:R-:W-:Y:S01]  /*3830*/  VIADD R6, R0, 0xd00 ;  /* 0x00000d0000067836 */ /* 0x000fe20000000000 */
[----:B------:R-:W-:Y:S01]  /*3840*/  @P3 LOP3.LUT R25, R32, 0x80000000, RZ, 0x3c, !PT ;  /* 0x8000000020193812 */ /* 0x000fe200078e3cff */
[----:B------:R-:W-:Y:S01]  /*3850*/  @P6 STG.E desc[UR8][R2.64+0x1800], R29 ;  /* 0x0018001d02006986 */ /* 0x000fe2000c101908 */
[----:B------:R-:W-:-:S03]  /*3860*/  ISETP.GT.U32.AND.EX P1, PT, R8, RZ, PT, P1 ;  /* 0x000000ff0800720c */ /* 0x000fc60003f24110 */
[----:B------:R-:W-:Y:S01]  /*3870*/  @P6 STG.E desc[UR8][R4.64+0x1800], R7 ;  /* 0x0018000704006986 */ /* 0x000fe2000c101908 */
[----:B------:R-:W-:Y:S01]  /*3880*/  ISETP.LT.U32.AND P6, PT, R6, UR6, PT ;  /* 0x0000000606007c0c */ /* 0x000fe2000bfc1070 */
[----:B------:R-:W-:Y:S01]  /*3890*/  VIADD R6, R0, 0xe00 ;  /* 0x00000e0000067836 */ /* 0x000fe20000000000 */
[----:B------:R-:W-:Y:S01]  /*38a0*/  @P4 LOP3.LUT R31, R31, 0x80000000, RZ, 0x3c, !PT ;  /* 0x800000001f1f4812 */ /* 0x000fe200078e3cff */
[----:B------:R-:W3:Y:S01]  /*38b0*/  LDS R7, [R53+0x3000] ;  /* 0x0030000035077984 */ /* 0x000ee20000000800 */
[----:B------:R-:W-:-:S03]  /*38c0*/  ISETP.GT.U32.AND.EX P6, PT, R10, RZ, PT, P6 ;  /* 0x000000ff0a00720c */ /* 0x000fc60003fc4160 */
[----:B------:R-:W-:Y:S02]  /*38d0*/  @P2 STG.E desc[UR8][R2.64+0x1c00], R19 ;  /* 0x001c001302002986 */ /* 0x000fe4000c101908 */
[----:B------:R-:W-:Y:S02]  /*38e0*/  @P1 LOP3.LUT R35, R35, 0x80000000, RZ, 0x3c, !PT ;  /* 0x8000000023231812 */ /* 0x000fe400078e3cff */
[----:B------:R-:W3:Y:S04]  /*38f0*/  LDS R17, [R53+0x3400] ;  /* 0x0034000035117984 */ /* 0x000ee80000000800 */
[----:B------:R-:W-:Y:S01]  /*3900*/  @P2 STG.E desc[UR8][R4.64+0x1c00], R23 ;  /* 0x001c001704002986 */ /* 0x000fe2000c101908 */
[----:B------:R-:W-:Y:S01]  /*3910*/  ISETP.LT.U32.AND P2, PT, R6, UR6, PT ;  /* 0x0000000606007c0c */ /* 0x000fe2000bf41070 */
[----:B------:R-:W-:-:S02]  /*3920*/  VIADD R6, R0, 0xf00 ;  /* 0x00000f0000067836 */ /* 0x000fc40000000000 */
[----:B------:R-:W-:Y:S01]  /*3930*/  @P4 STG.E desc[UR8][R2.64+0x2000], R31 ;  /* 0x0020001f02004986 */ /* 0x000fe2000c101908 */
[----:B------:R-:W-:-:S03]  /*3940*/  ISETP.GT.U32.AND.EX P2, PT, R12, RZ, PT, P2 ;  /* 0x000000ff0c00720c */ /* 0x000fc60003f44120 */
[----:B------:R-:W3:Y:S04]  /*3950*/  LDS R19, [R53+0x3800] ;  /* 0x0038000035137984 */ /* 0x000ee80000000800 */
[----:B0-----:R-:W-:Y:S01]  /*3960*/  @P4 STG.E desc[UR8][R4.64+0x2000], R9 ;  /* 0x0020000904004986 */ /* 0x001fe2000c101908 */
[----:B------:R-:W-:Y:S02]  /*3970*/  ISETP.LT.U32.AND P4, PT, R6, UR6, PT ;  /* 0x0000000606007c0c */ /* 0x000fe4000bf81070 */
[----:B------:R-:W-:Y:S01]  /*3980*/  LOP3.LUT R6, R0, 0x1000, RZ, 0xfc, !PT ;  /* 0x0000100000067812 */ /* 0x000fe200078efcff */
[----:B------:R-:W0:Y:S02]  /*3990*/  LDS R9, [R53+0x3c00] ;  /* 0x003c000035097984 */ /* 0x000e240000000800 */
[----:B------:R-:W-:-:S02]  /*39a0*/  @P2 LOP3.LUT R37, R37, 0x80000000, RZ, 0x3c, !PT ;  /* 0x8000000025252812 */ /* 0x000fc400078e3cff */
[----:B------:R-:W0:Y:S04]  /*39b0*/  LDS R21, [R53+0x4000] ;  /* 0x0040000035157984 */ /* 0x000e280000000800 */
[----:B------:R-:W0:Y:S04]  /*39c0*/  LDS R23, [R53+0x4400] ;  /* 0x0044000035177984 */ /* 0x000e280000000800 */
[----:B------:R-:W-:Y:S04]  /*39d0*/  @P3 STG.E desc[UR8][R2.64+0x2400], R25 ;  /* 0x0024001902003986 */ /* 0x000fe8000c101908 */
[----:B--2---:R2:W-:Y:S01]  /*39e0*/  @P3 STG.E desc[UR8][R4.64+0x2400], R13 ;  /* 0x0024000d04003986 */ /* 0x0045e2000c101908 */
[----:B------:R-:W-:Y:S01]  /*39f0*/  ISETP.LT.U32.AND P3, PT, R6, UR6, PT ;  /* 0x0000000606007c0c */ /* 0x000fe2000bf61070 */
[----:B------:R-:W-:-:S02]  /*3a00*/  VIADD R6, R0, 0x1100 ;  /* 0x0000110000067836 */ /* 0x000fc40000000000 */
[----:B------:R-:W-:Y:S01]  /*3a10*/  @P5 STG.E desc[UR8][R2.64+0x2800], R33 ;  /* 0x0028002102005986 */ /* 0x000fe2000c101908 */
[----:B------:R-:W-:Y:S01]  /*3a20*/  VIADD R0, R0, 0x1200 ;  /* 0x0000120000007836 */ /* 0x000fe20000000000 */
[----:B------:R-:W-:Y:S02]  /*3a30*/  ISETP.GT.U32.AND.EX P3, PT, R8, RZ, PT, P3 ;  /* 0x000000ff0800720c */ /* 0x000fe40003f64130 */
[----:B-1----:R1:W-:Y:S01]  /*3a40*/  @P5 STG.E desc[UR8][R4.64+0x2800], R11 ;  /* 0x0028000b04005986 */ /* 0x0023e2000c101908 */
[----:B------:R-:W-:Y:S01]  /*3a50*/  ISETP.LT.U32.AND P5, PT, R6, UR6, PT ;  /* 0x0000000606007c0c */ /* 0x000fe2000bfa1070 */
[----:B------:R-:W-:Y:S01]  /*3a60*/  IMAD.U32 R6, RZ, RZ, UR7 ;  /* 0x00000007ff067e24 */ /* 0x000fe2000f8e00ff */
[----:B--2---:R-:W-:-:S04]  /*3a70*/  @P0 LOP3.LUT R13, R34, 0x80000000, RZ, 0x3c, !PT ;  /* 0x80000000220d0812 */ /* 0x004fc800078e3cff */
[----:B------:R-:W-:Y:S01]  /*3a80*/  ISETP.GT.U32.AND.EX P4, PT, R6, RZ, PT, P4 ;  /* 0x000000ff0600720c */ /* 0x000fe20003f84140 */
[----:B------:R2:W-:Y:S03]  /*3a90*/  @P0 STG.E desc[UR8][R2.64+0x2c00], R13 ;  /* 0x002c000d02000986 */ /* 0x0005e6000c101908 */
[----:B------:R-:W-:Y:S01]  /*3aa0*/  @P3 LOP3.LUT R39, R39, 0x80000000, RZ, 0x3c, !PT ;  /* 0x8000000027273812 */ /* 0x000fe200078e3cff */
[----:B----4-:R4:W-:Y:S01]  /*3ab0*/  @P0 STG.E desc[UR8][R4.64+0x2c00], R15 ;  /* 0x002c000f04000986 */ /* 0x0109e2000c101908 */
[----:B------:R-:W-:Y:S01]  /*3ac0*/  ISETP.LT.U32.AND P0, PT, R0, UR6, PT ;  /* 0x0000000600007c0c */ /* 0x000fe2000bf01070 */
[----:B------:R-:W-:Y:S01]  /*3ad0*/  IMAD.U32 R0, RZ, RZ, UR7 ;  /* 0x00000007ff007e24 */ /* 0x000fe2000f8e00ff */
[----:B-1----:R-:W-:Y:S01]  /*3ae0*/  @P6 LOP3.LUT R11, R36, 0x80000000, RZ, 0x3c, !PT ;  /* 0x80000000240b6812 */ /* 0x002fe200078e3cff */
[----:B------:R1:W-:Y:S01]  /*3af0*/  @P1 STG.E desc[UR8][R2.64+0x3000], R35 ;  /* 0x0030002302001986 */ /* 0x0003e2000c101908 */
[----:B------:R-:W-:-:S02]  /*3b00*/  ISETP.GT.U32.AND.EX P0, PT, R6, RZ, PT, P0 ;  /* 0x000000ff0600720c */ /* 0x000fc40003f04100 */
[----:B------:R-:W-:Y:S01]  /*3b10*/  ISETP.GT.U32.AND.EX P5, PT, R0, RZ, PT, P5 ;  /* 0x000000ff0000720c */ /* 0x000fe20003fa4150 */
[----:B---3--:R1:W-:Y:S01]  /*3b20*/  @P1 STG.E desc[UR8][R4.64+0x3000], R7 ;  /* 0x0030000704001986 */ /* 0x0083e2000c101908 */
[----:B--2---:R-:W-:-:S03]  /*3b30*/  @P4 LOP3.LUT R13, R38, 0x80000000, RZ, 0x3c, !PT ;  /* 0x80000000260d4812 */ /* 0x004fc600078e3cff */
[----:B------:R1:W-:Y:S04]  /*3b40*/  @P6 STG.E desc[UR8][R2.64+0x3400], R11 ;  /* 0x0034000b02006986 */ /* 0x0003e8000c101908 */
[----:B------:R1:W-:Y:S04]  /*3b50*/  @P6 STG.E desc[UR8][R4.64+0x3400], R17 ;  /* 0x0034001104006986 */ /* 0x0003e8000c101908 */
[----:B------:R1:W-:Y:S01]  /*3b60*/  @P2 STG.E desc[UR8][R2.64+0x3800], R37 ;  /* 0x0038002502002986 */ /* 0x0003e2000c101908 */
[----:B----4-:R-:W-:-:S03]  /*3b70*/  @P5 LOP3.LUT R15, R40, 0x80000000, RZ, 0x3c, !PT ;  /* 0x80000000280f5812 */ /* 0x010fc600078e3cff */
[----:B------:R1:W-:Y:S04]  /*3b80*/  @P2 STG.E desc[UR8][R4.64+0x3800], R19 ;  /* 0x0038001304002986 */ /* 0x0003e8000c101908 */
[----:B------:R1:W-:Y:S04]  /*3b90*/  @P4 STG.E desc[UR8][R2.64+0x3c00], R13 ;  /* 0x003c000d02004986 */ /* 0x0003e8000c101908 */
[----:B0-----:R1:W-:Y:S04]  /*3ba0*/  @P4 STG.E desc[UR8][R4.64+0x3c00], R9 ;  /* 0x003c000904004986 */ /* 0x0013e8000c101908 */
[----:B------:R1:W-:Y:S04]  /*3bb0*/  @P3 STG.E desc[UR8][R2.64+0x4000], R39 ;  /* 0x0040002702003986 */ /* 0x0003e8000c101908 */
[----:B------:R1:W-:Y:S04]  /*3bc0*/  @P3 STG.E desc[UR8][R4.64+0x4000], R21 ;  /* 0x0040001504003986 */ /* 0x0003e8000c101908 */
[----:B------:R1:W-:Y:S04]  /*3bd0*/  @P5 STG.E desc[UR8][R2.64+0x4400], R15 ;  /* 0x0044000f02005986 */ /* 0x0003e8000c101908 */
[----:B------:R1:W-:Y:S01]  /*3be0*/  @P5 STG.E desc[UR8][R4.64+0x4400], R23 ;  /* 0x0044001704005986 */ /* 0x0003e2000c101908 */
[----:B------:R-:W-:Y:S05]  /*3bf0*/  @!P0 EXIT ;  /* 0x000000000000894d */ /* 0x000fea0003800000 */
[----:B------:R-:W0:Y:S01]  /*3c00*/  LDS R53, [R53+0x4800] ;  /* 0x0048000035357984 */ /* 0x000e220000000800 */
[----:B------:R-:W-:-:S05]  /*3c10*/  LOP3.LUT R41, R41, 0x80000000, RZ, 0x3c, !PT ;  /* 0x8000000029297812 */ /* 0x000fca00078e3cff */
[----:B------:R-:W-:Y:S04]  /*3c20*/  STG.E desc[UR8][R2.64+0x4800], R41 ;  /* 0x0048002902007986 */ /* 0x000fe8000c101908 */
[----:B0-----:R-:W-:Y:S01]  /*3c30*/  STG.E desc[UR8][R4.64+0x4800], R53 ;  /* 0x0048003504007986 */ /* 0x001fe2000c101908 */
[----:B------:R-:W-:Y:S05]  /*3c40*/  EXIT ;  /* 0x000000000000794d */ /* 0x000fea0003800000 */
.L_x_223:
        /* <DEDUP_REMOVED lines=11> */
.L_x_1725:


//--------------------- .text._ZN3cub18CUB_300001_SM_10006detail10radix_sort29DeviceRadixSortOnesweepKernelINS1_5radix10policy_hubIfNS0_8NullTypeEyE10Policy1000ELNS0_9SortOrderE0EfS6_yiiNS1_21identity_decomposer_tEEEvPT5_SC_PT3_PKSD_PT1_PKSH_PT2_PKSL_T4_iiT6_ --------------------------
	.section	.text._ZN3cub18CUB_300001_SM_10006detail10radix_sort29DeviceRadixSortOnesweepKernelINS1_5radix10policy_hubIfNS0_8NullTypeEyE10Policy1000ELNS0_9SortOrderE0EfS6_yiiNS1_21identity_decomposer_tEEEvPT5_SC_PT3_PKSD_PT1_PKSH_PT2_PKSL_T4_iiT6_,"ax",@progbits
	.align	128
        .global         _ZN3cub18CUB_300001_SM_10006detail10radix_sort29DeviceRadixSortOnesweepKernelINS1_5radix10policy_hubIfNS0_8NullTypeEyE10Policy1000ELNS0_9SortOrderE0EfS6_yiiNS1_21identity_decomposer_tEEEvPT5_SC_PT3_PKSD_PT1_PKSH_PT2_PKSL_T4_iiT6_
        .type           _ZN3cub18CUB_300001_SM_10006detail10radix_sort29DeviceRadixSortOnesweepKernelINS1_5radix10policy_hubIfNS0_8NullTypeEyE10Policy1000ELNS0_9SortOrderE0EfS6_yiiNS1_21identity_decomposer_tEEEvPT5_SC_PT3_PKSD_PT1_PKSH_PT2_PKSL_T4_iiT6_,@function
        .size           _ZN3cub18CUB_300001_SM_10006detail10radix_sort29DeviceRadixSortOnesweepKernelINS1_5radix10policy_hubIfNS0_8NullTypeEyE10Policy1000ELNS0_9SortOrderE0EfS6_yiiNS1_21identity_decomposer_tEEEvPT5_SC_PT3_PKSD_PT1_PKSH_PT2_PKSL_T4_iiT6_,(.L_x_1726 - _ZN3cub18CUB_300001_SM_10006detail10radix_sort29DeviceRadixSortOnesweepKernelINS1_5radix10policy_hubIfNS0_8NullTypeEyE10Policy1000ELNS0_9SortOrderE0EfS6_yiiNS1_21identity_decomposer_tEEEvPT5_SC_PT3_PKSD_PT1_PKSH_PT2_PKSL_T4_iiT6_)
        .other          _ZN3cub18CUB_300001_SM_10006detail10radix_sort29DeviceRadixSortOnesweepKernelINS1_5radix10policy_hubIfNS0_8NullTypeEyE10Policy1000ELNS0_9SortOrderE0EfS6_yiiNS1_21identity_decomposer_tEEEvPT5_SC_PT3_PKSD_PT1_PKSH_PT2_PKSL_T4_iiT6_,@"STO_CUDA_ENTRY STV_DEFAULT"
_ZN3cub18CUB_300001_SM_10006detail10radix_sort29DeviceRadixSortOnesweepKernelINS1_5radix10policy_hubIfNS0_8NullTypeEyE10Policy1000ELNS0_9SortOrderE0EfS6_yiiNS1_21identity_decomposer_tEEEvPT5_SC_PT3_PKSD_PT1_PKSH_PT2_PKSL_T4_iiT6_:
.text._ZN3cub18CUB_300001_SM_10006detail10radix_sort29DeviceRadixSortOnesweepKernelINS1_5radix10policy_hubIfNS0_8NullTypeEyE10Policy1000ELNS0_9SortOrderE0EfS6_yiiNS1_21identity_decomposer_tEEEvPT5_SC_PT3_PKSD_PT1_PKSH_PT2_PKSL_T4_iiT6_:
        /* <DEDUP_REMOVED lines=16> */
.L_x_225:
[----:B------:R-:W-:Y:S05]  /*0100*/  BSYNC.RECONVERGENT B0 ;  /* 0x0000000000007941 */ /* 0x000fea0003800200 */
.L_x_224:
[----:B------:R-:W-:Y:S01]  /*0110*/  BAR.SYNC.DEFER_BLOCKING 0x0 ;  /* 0x0000000000007b1d */ /* 0x000fe20000010000 */
[----:B------:R-:W-:-:S05]  /*0120*/  SHF.R.U32.HI R0, RZ, 0x5, R3 ;  /* 0x00000005ff007819 */ /* 0x000fca0000011603 */
[----:B------:R-:W1:Y:S01]  /*0130*/  LDCU UR4, c[0x0][0x3c0] ;  /* 0x00007800ff0477ac */ /* 0x000e620008000800 */
[----:B------:R-:W2:Y:S01]  /*0140*/  S2R R26, SR_LANEID ;  /* 0x00000000001a7919 */ /* 0x000ea20000000000 */
[----:B------:R-:W0:Y:S02]  /*0150*/  LDS R27, [R29+0x6c00] ;  /* 0x006c00001d1b7984 */ /* 0x000e240000000800 */
[----:B0-----:R-:W-:-:S04]  /*0160*/  IMAD R4, R27, 0x1b00, RZ ;  /* 0x00001b001b047824 */ /* 0x001fc800078e02ff */
[----:B------:R-:W-:Y:S01]  /*0170*/  VIADD R28, R4, 0x1b00 ;  /* 0x00001b00041c7836 */ /* 0x000fe20000000000 */
[----:B------:R-:W-:-:S04]  /*0180*/  SHF.R.S32.HI R8, RZ, 0x1f, R4 ;  /* 0x0000001fff087819 */ /* 0x000fc80000011404 */
[----:B-1----:R-:W-:-:S13]  /*0190*/  ISETP.GT.AND P0, PT, R28, UR4, PT ;  /* 0x000000041c007c0c */ /* 0x002fda000bf04270 */
[----:B--2---:R-:W-:Y:S05]  /*01a0*/  @P0 BRA `(.L_x_226) ;  /* 0x00000000006c0947 */ /* 0x004fea0003800000 */
[----:B------:R-:W0:Y:S01]  /*01b0*/  LDCU.64 UR4, c[0x0][0x3a8] ;  /* 0x00007500ff0477ac */ /* 0x000e220008000a00 */
[C---:B------:R-:W-:Y:S02]  /*01c0*/  LOP3.LUT R5, R3.reuse, 0x1f, RZ, 0xc0, !PT ;  /* 0x0000001f03057812 */ /* 0x040fe400078ec0ff */
[----:B------:R-:W-:-:S05]  /*01d0*/  LOP3.LUT R6, R3, 0x3e0, RZ, 0xc0, !PT ;  /* 0x000003e003067812 */ /* 0x000fca00078ec0ff */
[----:B------:R-:W-:-:S05]  /*01e0*/  IMAD R5, R6, 0x12, R5 ;  /* 0x0000001206057824 */ /* 0x000fca00078e0205 */
[----:B------:R-:W-:-:S05]  /*01f0*/  IADD3 R5, P0, PT, R4, R5, RZ ;  /* 0x0000000504057210 */ /* 0x000fca0007f1e0ff */
[----:B------:R-:W-:Y:S01]  /*0200*/  IMAD.X R8, RZ, RZ, R8, P0 ;  /* 0x000000ffff087224 */ /* 0x000fe200000e0608 */
        /* <DEDUP_REMOVED lines=21> */
.L_x_226:
[----:B------:R-:W0:Y:S01]  /*0360*/  LDCU.64 UR8, c[0x0][0x3a8] ;  /* 0x00007500ff0877ac */ /* 0x000e220008000a00 */
[C---:B------:R-:W-:Y:S01]  /*0370*/  LOP3.LUT R5, R3.reuse, 0x1f, RZ, 0xc0, !PT ;  /* 0x0000001f03057812 */ /* 0x040fe200078ec0ff */
[----:B------:R-:W-:Y:S01]  /*0380*/  IMAD.MOV.U32 R25, RZ, RZ, 0x7fffffff ;  /* 0x7fffffffff197424 */ /* 0x000fe200078e00ff */
[----:B------:R-:W-:Y:S01]  /*0390*/  LOP3.LUT R6, R3, 0x3e0, RZ, 0xc0, !PT ;  /* 0x000003e003067812 */ /* 0x000fe200078ec0ff */
[----:B------:R-:W-:-:S04]  /*03a0*/  IMAD.MOV.U32 R24, RZ, RZ, 0x7fffffff ;  /* 0x7fffffffff187424 */ /* 0x000fc800078e00ff */
[----:B------:R-:W-:Y:S01]  /*03b0*/  IMAD R11, R6, 0x12, R5 ;  /* 0x00000012060b7824 */ /* 0x000fe200078e0205 */
[----:B------:R-:W-:-:S03]  /*03c0*/  IADD3 R6, PT, PT, -R4, UR4, RZ ;  /* 0x0000000404067c10 */ /* 0x000fc6000fffe1ff */
[C---:B------:R-:W-:Y:S01]  /*03d0*/  VIADD R5, R11.reuse, 0x20 ;  /* 0x000000200b057836 */ /* 0x040fe20000000000 */
[----:B------:R-:W-:Y:S01]  /*03e0*/  IADD3 R10, P0, PT, R4, R11, RZ ;  /* 0x0000000b040a7210 */ /* 0x000fe20007f1e0ff */
[C---:B------:R-:W-:Y:S01]  /*03f0*/  VIADD R7, R11.reuse, 0x40 ;  /* 0x000000400b077836 */ /* 0x040fe20000000000 */
[CC--:B------:R-:W-:Y:S01]  /*0400*/  ISETP.GE.AND P4, PT, R11.reuse, R6.reuse, PT ;  /* 0x000000060b00720c */ /* 0x0c0fe20003f86270 */
[----:B------:R-:W-:Y:S01]  /*0410*/  VIADD R9, R11, 0x60 ;  /* 0x000000600b097836 */ /* 0x000fe20000000000 */
[-C--:B------:R-:W-:Y:S01]  /*0420*/  ISETP.GE.AND P3, PT, R5, R6.reuse, PT ;  /* 0x000000060500720c */ /* 0x080fe20003f66270 */
[----:B------:R-:W-:Y:S01]  /*0430*/  VIADD R5, R11, 0x80 ;  /* 0x000000800b057836 */ /* 0x000fe20000000000 */
[-C--:B------:R-:W-:Y:S01]  /*0440*/  ISETP.GE.AND P2, PT, R7, R6.reuse, PT ;  /* 0x000000060700720c */ /* 0x080fe20003f46270 */
[----:B------:R-:W-:Y:S01]  /*0450*/  VIADD R7, R11, 0xa0 ;  /* 0x000000a00b077836 */ /* 0x000fe20000000000 */
[----:B0-----:R-:W-:Y:S01]  /*0460*/  LEA R4, P5, R10, UR8, 0x2 ;  /* 0x000000080a047c11 */ /* 0x001fe2000f8a10ff */
[----:B------:R-:W-:Y:S01]  /*0470*/  IMAD.X R13, RZ, RZ, R8, P0 ;  /* 0x000000ffff0d7224 */ /* 0x000fe200000e0608 */
[----:B------:R-:W-:-:S02]  /*0480*/  ISETP.GE.AND P0, PT, R5, R6, PT ;  /* 0x000000060500720c */ /* 0x000fc40003f06270 */
[-C--:B------:R-:W-:Y:S01]  /*0490*/  ISETP.GE.AND P6, PT, R7, R6.reuse, PT ;  /* 0x000000060700720c */ /* 0x080fe20003fc6270 */
[----:B------:R-:W-:Y:S01]  /*04a0*/  VIADD R7, R11, 0xe0 ;  /* 0x000000e00b077836 */ /* 0x000fe20000000000 */
[----:B------:R-:W-:Y:S01]  /*04b0*/  LEA.HI.X R5, R10, UR9, R13, 0x2, P5 ;  /* 0x000000090a057c11 */ /* 0x000fe2000a8f140d */
[----:B------:R-:W-:Y:S01]  /*04c0*/  IMAD.MOV.U32 R23, RZ, RZ, 0x7fffffff ;  /* 0x7fffffffff177424 */ /* 0x000fe200078e00ff */
[-C--:B------:R-:W-:Y:S01]  /*04d0*/  ISETP.GE.AND P1, PT, R9, R6.reuse, PT ;  /* 0x000000060900720c */ /* 0x080fe20003f26270 */
[----:B------:R-:W-:Y:S02]  /*04e0*/  VIADD R9, R11, 0xc0 ;  /* 0x000000c00b097836 */ /* 0x000fe40000000000 */
[----:B------:R1:W5:Y:S01]  /*04f0*/  @!P4 LDG.E R25, desc[UR6][R4.64] ;  /* 0x000000060419c981 */ /* 0x000362000c1e1900 */
[-C--:B------:R-:W-:Y:S01]  /*0500*/  ISETP.GE.AND P4, PT, R7, R6.reuse, PT ;  /* 0x000000060700720c */ /* 0x080fe20003f86270 */
[----:B------:R-:W-:Y:S01]  /*0510*/  VIADD R7, R11, 0x120 ;  /* 0x000001200b077836 */ /* 0x000fe20000000000 */
[-C--:B------:R-:W-:Y:S01]  /*0520*/  ISETP.GE.AND P5, PT, R9, R6.reuse, PT ;  /* 0x000000060900720c */ /* 0x080fe20003fa6270 */
[----:B------:R-:W-:Y:S01]  /*0530*/  IMAD.MOV.U32 R21, RZ, RZ, 0x7fffffff ;  /* 0x7fffffffff157424 */ /* 0x000fe200078e00ff */
[----:B------:R1:W5:Y:S01]  /*0540*/  @!P2 LDG.E R23, desc[UR6][R4.64+0x100] ;  /* 0x000100060417a981 */ /* 0x000362000c1e1900 */
[----:B------:R-:W-:Y:S01]  /*0550*/  VIADD R9, R11, 0x100 ;  /* 0x000001000b097836 */ /* 0x000fe20000000000 */
[----:B------:R-:W-:Y:S01]  /*0560*/  ISETP.GE.AND P2, PT, R7, R6, PT ;  /* 0x000000060700720c */ /* 0x000fe20003f46270 */
[----:B------:R-:W-:Y:S01]  /*0570*/  VIADD R7, R11, 0x160 ;  /* 0x000001600b077836 */ /* 0x000fe20000000000 */
[----:B------:R1:W5:Y:S01]  /*0580*/  @!P3 LDG.E R24, desc[UR6][R4.64+0x80] ;  /* 0x000080060418b981 */ /* 0x000362000c1e1900 */
[----:B------:R-:W-:-:S03]  /*0590*/  IMAD.MOV.U32 R20, RZ, RZ, 0x7fffffff ;  /* 0x7fffffffff147424 */ /* 0x000fc600078e00ff */
[----:B------:R1:W5:Y:S01]  /*05a0*/  @!P0 LDG.E R21, desc[UR6][R4.64+0x200] ;  /* 0x0002000604158981 */ /* 0x000362000c1e1900 */
[-C--:B------:R-:W-:Y:S01]  /*05b0*/  ISETP.GE.AND P0, PT, R7, R6.reuse, PT ;  /* 0x000000060700720c */ /* 0x080fe20003f06270 */
[----:B------:R-:W-:Y:S01]  /*05c0*/  VIADD R7, R11, 0x180 ;  /* 0x000001800b077836 */ /* 0x000fe20000000000 */
[-C--:B------:R-:W-:Y:S01]  /*05d0*/  ISETP.GE.AND P3, PT, R9, R6.reuse, PT ;  /* 0x000000060900720c */ /* 0x080fe20003f66270 */
        /* <DEDUP_REMOVED lines=40> */
.L_x_227:
[----:B------:R-:W-:Y:S01]  /*0860*/  IMAD.MOV.U32 R7, RZ, RZ, -0x1 ;  /* 0xffffffffff077424 */ /* 0x000fe200078e00ff */
[----:B-----5:R-:W-:Y:S01]  /*0870*/  ISETP.GT.AND P0, PT, R25, -0x1, PT ;  /* 0xffffffff1900780c */ /* 0x020fe20003f04270 */
[----:B------:R-:W2:Y:S01]  /*0880*/  LDC R30, c[0x0][0x3c8] ;  /* 0x0000f200ff1e7b82 */ /* 0x000ea20000000800 */
[----:B------:R-:W-:Y:S01]  /*0890*/  ISETP.GT.AND P1, PT, R24, -0x1, PT ;  /* 0xffffffff1800780c */ /* 0x000fe20003f24270 */
[----:B------:R-:W-:Y:S01]  /*08a0*/  BSSY.RECONVERGENT B0, `(.L_x_228) ;  /* 0x0000058000007945 */ /* 0x000fe20003800200 */
[C---:B01----:R-:W-:Y:S01]  /*08b0*/  SEL R4, R7.reuse, 0x80000000, !P0 ;  /* 0x8000000007047807 */ /* 0x043fe20004000000 */
[----:B------:R-:W-:Y:S01]  /*08c0*/  IMAD.SHL.U32 R0, R0, 0x400, RZ ;  /* 0x0000040000007824 */ /* 0x000fe200078e00ff */
[----:B------:R-:W-:Y:S02]  /*08d0*/  SEL R5, R7, 0x80000000, !P1 ;  /* 0x8000000007057807 */ /* 0x000fe40004800000 */
[----:B------:R-:W-:Y:S02]  /*08e0*/  ISETP.GT.AND P0, PT, R22, -0x1, PT ;  /* 0xffffffff1600780c */ /* 0x000fe40003f04270 */
[----:B------:R-:W-:-:S02]  /*08f0*/  ISETP.GT.AND P1, PT, R21, -0x1, PT ;  /* 0xffffffff1500780c */ /* 0x000fc40003f24270 */
[----:B------:R-:W-:Y:S02]  /*0900*/  LOP3.LUT R25, R4, R25, RZ, 0x3c, !PT ;  /* 0x0000001904197212 */ /* 0x000fe400078e3cff */
[----:B------:R-:W-:Y:S02]  /*0910*/  LOP3.LUT R24, R5, R24, RZ, 0x3c, !PT ;  /* 0x0000001805187212 */ /* 0x000fe400078e3cff */
[C---:B------:R-:W-:Y:S02]  /*0920*/  SEL R5, R7.reuse, 0x80000000, !P0 ;  /* 0x8000000007057807 */ /* 0x040fe40004000000 */
[----:B------:R-:W-:Y:S02]  /*0930*/  SEL R4, R7, 0x80000000, !P1 ;  /* 0x8000000007047807 */ /* 0x000fe40004800000 */
[----:B------:R-:W-:Y:S02]  /*0940*/  ISETP.GT.AND P0, PT, R19, -0x1, PT ;  /* 0xffffffff1300780c */ /* 0x000fe40003f04270 */
[----:B------:R-:W-:-:S02]  /*0950*/  ISETP.GT.AND P2, PT, R23, -0x1, PT ;  /* 0xffffffff1700780c */ /* 0x000fc40003f44270 */
[----:B------:R-:W-:Y:S02]  /*0960*/  LOP3.LUT R21, R4, R21, RZ, 0x3c, !PT ;  /* 0x0000001504157212 */ /* 0x000fe400078e3cff */
[C---:B------:R-:W-:Y:S02]  /*0970*/  SEL R4, R7.reuse, 0x80000000, !P0 ;  /* 0x8000000007047807 */ /* 0x040fe40004000000 */
[----:B------:R-:W-:Y:S02]  /*0980*/  SEL R6, R7, 0x80000000, !P2 ;  /* 0x8000000007067807 */ /* 0x000fe40005000000 */
[----:B------:R-:W-:Y:S02]  /*0990*/  ISETP.GT.AND P0, PT, R18, -0x1, PT ;  /* 0xffffffff1200780c */ /* 0x000fe40003f04270 */
[----:B------:R-:W-:Y:S02]  /*09a0*/  ISETP.GT.AND P1, PT, R17, -0x1, PT ;  /* 0xffffffff1100780c */ /* 0x000fe40003f24270 */
[----:B------:R-:W-:-:S02]  /*09b0*/  ISETP.GT.AND P2, PT, R20, -0x1, PT ;  /* 0xffffffff1400780c */ /* 0x000fc40003f44270 */
[----:B------:R-:W-:Y:S02]  /*09c0*/  VIMNMX R33, PT, PT, R26, 0xe0, !PT ;  /* 0x000000e01a217848 */ /* 0x000fe40007fe0100 */
[----:B------:R-:W-:Y:S02]  /*09d0*/  LOP3.LUT R22, R5, R22, RZ, 0x3c, !PT ;  /* 0x0000001605167212 */ /* 0x000fe400078e3cff */
[----:B------:R-:W-:Y:S02]  /*09e0*/  LOP3.LUT R19, R4, R19, RZ, 0x3c, !PT ;  /* 0x0000001304137212 */ /* 0x000fe400078e3cff */
[C---:B------:R-:W-:Y:S02]  /*09f0*/  SEL R5, R7.reuse, 0x80000000, !P0 ;  /* 0x8000000007057807 */ /* 0x040fe40004000000 */
[C---:B------:R-:W-:Y:S02]  /*0a00*/  SEL R4, R7.reuse, 0x80000000, !P1 ;  /* 0x8000000007047807 */ /* 0x040fe40004800000 */
[----:B------:R-:W-:-:S02]  /*0a10*/  SEL R31, R7, 0x80000000, !P2 ;  /* 0x80000000071f7807 */ /* 0x000fc40005000000 */
[----:B------:R-:W-:Y:S02]  /*0a20*/  ISETP.GT.AND P0, PT, R15, -0x1, PT ;  /* 0xffffffff0f00780c */ /* 0x000fe40003f04270 */
[----:B------:R-:W-:Y:S02]  /*0a30*/  IADD3 R33, PT, PT, R33, 0x1f, -R26 ;  /* 0x0000001f21217810 */ /* 0x000fe40007ffe81a */
[----:B------:R-:W-:Y:S02]  /*0a40*/  ISETP.GT.AND P2, PT, R16, -0x1, PT ;  /* 0xffffffff1000780c */ /* 0x000fe40003f44270 */
[----:B------:R-:W-:Y:S02]  /*0a50*/  LOP3.LUT R17, R4, R17, RZ, 0x3c, !PT ;  /* 0x0000001104117212 */ /* 0x000fe400078e3cff */
[----:B------:R-:W-:Y:S02]  /*0a60*/  LOP3.LUT R20, R31, R20, RZ, 0x3c, !PT ;  /* 0x000000141f147212 */ /* 0x000fe400078e3cff */
[----:B------:R-:W-:-:S02]  /*0a70*/  SEL R4, R7, 0x80000000, !P0 ;  /* 0x8000000007047807 */ /* 0x000fc40004000000 */
[----:B------:R-:W-:Y:S02]  /*0a80*/  ISETP.GE.U32.AND P4, PT, R33, 0x1e0, PT ;  /* 0x000001e02100780c */ /* 0x000fe40003f86070 */
[----:B------:R-:W-:Y:S02]  /*0a90*/  SEL R31, R7, 0x80000000, !P2 ;  /* 0x80000000071f7807 */ /* 0x000fe40005000000 */
[----:B------:R-:W-:Y:S02]  /*0aa0*/  ISETP.GT.AND P0, PT, R14, -0x1, PT ;  /* 0xffffffff0e00780c */ /* 0x000fe40003f04270 */
[----:B------:R-:W-:Y:S02]  /*0ab0*/  ISETP.GT.AND P1, PT, R13, -0x1, PT ;  /* 0xffffffff0d00780c */ /* 0x000fe40003f24270 */
[----:B------:R-:W-:Y:S02]  /*0ac0*/  ISETP.GT.AND P2, PT, R12, -0x1, PT ;  /* 0xffffffff0c00780c */ /* 0x000fe40003f44270 */
[----:B------:R-:W-:-:S02]  /*0ad0*/  LOP3.LUT R18, R5, R18, RZ, 0x3c, !PT ;  /* 0x0000001205127212 */ /* 0x000fc400078e3cff */
[----:B------:R-:W-:Y:S02]  /*0ae0*/  LOP3.LUT R15, R4, R15, RZ, 0x3c, !PT ;  /* 0x0000000f040f7212 */ /* 0x000fe400078e3cff */
[----:B------:R-:W-:Y:S02]  /*0af0*/  LOP3.LUT R16, R31, R16, RZ, 0x3c, !PT ;  /* 0x000000101f107212 */ /* 0x000fe400078e3cff */
[C---:B------:R-:W-:Y:S02]  /*0b00*/  SEL R5, R7.reuse, 0x80000000, !P0 ;  /* 0x8000000007057807 */ /* 0x040fe40004000000 */
[C---:B------:R-:W-:Y:S02]  /*0b10*/  SEL R4, R7.reuse, 0x80000000, !P1 ;  /* 0x8000000007047807 */ /* 0x040fe40004800000 */
[----:B------:R-:W-:Y:S02]  /*0b20*/  SEL R31, R7, 0x80000000, !P2 ;  /* 0x80000000071f7807 */ /* 0x000fe40005000000 */
[----:B------:R-:W-:-:S02]  /*0b30*/  ISETP.GT.AND P1, PT, R10, -0x1, PT ;  /* 0xffffffff0a00780c */ /* 0x000fc40003f24270 */
[----:B------:R-:W-:Y:S02]  /*0b40*/  ISETP.GT.AND P0, PT, R11, -0x1, PT ;  /* 0xffffffff0b00780c */ /* 0x000fe40003f04270 */
[----:B------:R-:W-:Y:S02]  /*0b50*/  LEA.HI R33, R33, 0x1, RZ, 0x1b ;  /* 0x0000000121217811 */ /* 0x000fe400078fd8ff */
[----:B------:R-:W-:Y:S02]  /*0b60*/  ISETP.GT.AND P2, PT, R9, -0x1, PT ;  /* 0xffffffff0900780c */ /* 0x000fe40003f44270 */
[----:B------:R-:W-:Y:S02]  /*0b70*/  ISETP.GT.AND P3, PT, R8, -0x1, PT ;  /* 0xffffffff0800780c */ /* 0x000fe40003f64270 */
[----:B------:R-:W-:Y:S02]  /*0b80*/  LOP3.LUT R14, R5, R14, RZ, 0x3c, !PT ;  /* 0x0000000e050e7212 */ /* 0x000fe400078e3cff */
[----:B------:R-:W-:-:S02]  /*0b90*/  LOP3.LUT R23, R6, R23, RZ, 0x3c, !PT ;  /* 0x0000001706177212 */ /* 0x000fc400078e3cff */
[----:B------:R-:W-:Y:S02]  /*0ba0*/  LOP3.LUT R13, R4, R13, RZ, 0x3c, !PT ;  /* 0x0000000d040d7212 */ /* 0x000fe400078e3cff */
[----:B------:R-:W-:Y:S02]  /*0bb0*/  LOP3.LUT R12, R31, R12, RZ, 0x3c, !PT ;  /* 0x0000000c1f0c7212 */ /* 0x000fe400078e3cff */
[----:B------:R-:W-:Y:S02]  /*0bc0*/  SEL R5, R7, 0x80000000, !P1 ;  /* 0x8000000007057807 */ /* 0x000fe40004800000 */
[----:B------:R-:W-:Y:S02]  /*0bd0*/  LOP3.LUT R32, R33, 0xf, RZ, 0xc0, !PT ;  /* 0x0000000f21207812 */ /* 0x000fe400078ec0ff */
[C---:B------:R-:W-:Y:S02]  /*0be0*/  SEL R4, R7.reuse, 0x80000000, !P0 ;  /* 0x8000000007047807 */ /* 0x040fe40004000000 */
[----:B------:R-:W-:-:S02]  /*0bf0*/  SEL R6, R7, 0x80000000, !P2 ;  /* 0x8000000007067807 */ /* 0x000fc40005000000 */
[----:B------:R-:W-:Y:S02]  /*0c00*/  SEL R31, R7, 0x80000000, !P3 ;  /* 0x80000000071f7807 */ /* 0x000fe40005800000 */
[----:B------:R-:W-:Y:S01]  /*0c10*/  LOP3.LUT R10, R5, R10, RZ, 0x3c, !PT ;  /* 0x0000000a050a7212 */ /* 0x000fe200078e3cff */
[----:B------:R-:W-:Y:S01]  /*0c20*/  IMAD.MOV.U32 R5, RZ, RZ, R26 ;  /* 0x000000ffff057224 */ /* 0x000fe200078e001a */
[----:B------:R-:W-:Y:S02]  /*0c30*/  ISETP.NE.AND P1, PT, R32, RZ, PT ;  /* 0x000000ff2000720c */ /* 0x000fe40003f25270 */
[----:B------:R-:W-:Y:S02]  /*0c40*/  LOP3.LUT R11, R4, R11, RZ, 0x3c, !PT ;  /* 0x0000000b040b7212 */ /* 0x000fe400078e3cff */
[----:B------:R-:W-:Y:S02]  /*0c50*/  LOP3.LUT R9, R6, R9, RZ, 0x3c, !PT ;  /* 0x0000000906097212 */ /* 0x000fe400078e3cff */
[----:B------:R-:W-:Y:S01]  /*0c60*/  LOP3.LUT R8, R31, R8, RZ, 0x3c, !PT ;  /* 0x000000081f087212 */ /* 0x000fe200078e3cff */
[----:B--2---:R-:W-:Y:S06]  /*0c70*/  @!P4 BRA `(.L_x_229) ;  /* 0x000000000068c947 */ /* 0x004fec0003800000 */
[----:B------:R-:W-:Y:S01]  /*0c80*/  IMAD R6, R26, 0x4, R0 ;  /* 0x000000041a067824 */ /* 0x000fe200078e0200 */
[----:B------:R-:W-:Y:S01]  /*0c90*/  LOP3.LUT R4, R33, 0xffffff0, RZ, 0xc0, !PT ;  /* 0x0ffffff021047812 */ /* 0x000fe200078ec0ff */
[----:B------:R-:W-:-:S03]  /*0ca0*/  IMAD.MOV.U32 R5, RZ, RZ, R26 ;  /* 0x000000ffff057224 */ /* 0x000fc600078e001a */
[----:B------:R-:W-:Y:S01]  /*0cb0*/  IADD3 R6, PT, PT, R6, 0x400, R29 ;  /* 0x0000040006067810 */ /* 0x000fe20007ffe01d */
[----:B------:R-:W-:-:S07]  /*0cc0*/  IMAD.MOV R4, RZ, RZ, -R4 ;  /* 0x000000ffff047224 */ /* 0x000fce00078e0a04 */
.L_x_230:
        /* <DEDUP_REMOVED lines=21> */
.L_x_229:
[----:B------:R-:W-:Y:S05]  /*0e20*/  BSYNC.RECONVERGENT B0 ;  /* 0x0000000000007941 */ /* 0x000fea0003800200 */
.L_x_228:
[----:B------:R-:W-:Y:S01]  /*0e30*/  BSSY.RECONVERGENT B0, `(.L_x_231) ;  /* 0x0000027000007945 */ /* 0x000fe20003800200 */
[----:B------:R-:W-:Y:S01]  /*0e40*/  SHF.L.U32 R7, R7, R30, RZ ;  /* 0x0000001e07077219 */ /* 0x000fe200000006ff */
[----:B------:R-:W-:Y:S02]  /*0e50*/  IMAD.IADD R6, R29, 0x1, R0 ;  /* 0x000000011d067824 */ /* 0x000fe400078e0200 */
        /* <DEDUP_REMOVED lines=16> */
.L_x_234:
[----:B------:R-:W-:Y:S05]  /*0f60*/  BSYNC.RECONVERGENT B1 ;  /* 0x0000000000017941 */ /* 0x000fea0003800200 */
.L_x_233:
        /* <DEDUP_REMOVED lines=14> */
.L_x_235:
[----:B------:R-:W-:Y:S01]  /*1050*/  VIADD R33, R33, 0x1 ;  /* 0x0000000121217836 */ /* 0x000fe20000000000 */
[----:B------:R0:W-:Y:S04]  /*1060*/  STS [R0], RZ ;  /* 0x000000ff00007388 */ /* 0x0001e80000000800 */
[----:B------:R-:W-:Y:S01]  /*1070*/  ISETP.NE.AND P0, PT, R33, RZ, PT ;  /* 0x000000ff2100720c */ /* 0x000fe20003f05270 */
[----:B0-----:R-:W-:-:S12]  /*1080*/  VIADD R0, R0, 0x80 ;  /* 0x0000008000007836 */ /* 0x001fd80000000000 */
[----:B------:R-:W-:Y:S05]  /*1090*/  @P0 BRA `(.L_x_235) ;  /* 0xfffffffc00ec0947 */ /* 0x000fea000383ffff */
.L_x_232:
[----:B------:R-:W-:Y:S05]  /*10a0*/  BSYNC.RECONVERGENT B0 ;  /* 0x0000000000007941 */ /* 0x000fea0003800200 */
.L_x_231:
[----:B------:R-:W2:Y:S01]  /*10b0*/  LDCU UR4, c[0x0][0x3c4] ;  /* 0x00007880ff0477ac */ /* 0x000ea20008000800 */
[----:B------:R-:W-:Y:S01]  /*10c0*/  ISETP.NE.AND P0, PT, R25, 0x7fffffff, PT ;  /* 0x7fffffff1900780c */ /* 0x000fe20003f05270 */
[----:B------:R-:W-:Y:S01]  /*10d0*/  BSSY.RECONVERGENT B0, `(.L_x_236) ;  /* 0x0000097000007945 */ /* 0x000fe20003800200 */
[C---:B------:R-:W-:Y:S02]  /*10e0*/  ISETP.NE.AND P1, PT, R24.reuse, 0x7fffffff, PT ;  /* 0x7fffffff1800780c */ /* 0x040fe40003f25270 */
[----:B------:R-:W-:Y:S02]  /*10f0*/  ISETP.NE.AND P2, PT, R23, 0x7fffffff, PT ;  /* 0x7fffffff1700780c */ /* 0x000fe40003f45270 */
[----:B------:R-:W-:Y:S02]  /*1100*/  SEL R0, R25, 0x80000000, P0 ;  /* 0x8000000019007807 */ /* 0x000fe40000000000 */
[----:B01----:R-:W-:Y:S02]  /*1110*/  SEL R4, R24, 0x80000000, P1 ;  /* 0x8000000018047807 */ /* 0x003fe40000800000 */
[----:B------:R-:W-:-:S02]  /*1120*/  SEL R5, R23, 0x80000000, P2 ;  /* 0x8000000017057807 */ /* 0x000fc40001000000 */
[----:B------:R-:W-:Y:S02]  /*1130*/  ISETP.NE.AND P0, PT, R22, 0x7fffffff, PT ;  /* 0x7fffffff1600780c */ /* 0x000fe40003f05270 */
[----:B------:R-:W-:Y:S02]  /*1140*/  ISETP.NE.AND P1, PT, R21, 0x7fffffff, PT ;  /* 0x7fffffff1500780c */ /* 0x000fe40003f25270 */
[----:B------:R-:W-:Y:S02]  /*1150*/  ISETP.NE.AND P3, PT, R19, 0x7fffffff, PT ;  /* 0x7fffffff1300780c */ /* 0x000fe40003f65270 */
[----:B--2---:R-:W-:Y:S02]  /*1160*/  SHF.R.U32.HI R0, RZ, UR4, R0 ;  /* 0x00000004ff007c19 */ /* 0x004fe40008011600 */
[----:B------:R-:W-:Y:S02]  /*1170*/  SHF.R.U32.HI R4, RZ, UR4, R4 ;  /* 0x00000004ff047c19 */ /* 0x000fe40008011604 */
[----:B------:R-:W-:-:S02]  /*1180*/  SHF.R.U32.HI R30, RZ, UR4, R5 ;  /* 0x00000004ff1e7c19 */ /* 0x000fc40008011605 */
[-C--:B------:R-:W-:Y:S02]  /*1190*/  LOP3.LUT R31, R0, R7.reuse, RZ, 0x30, !PT ;  /* 0x00000007001f7212 */ /* 0x080fe400078e30ff */
[-C--:B------:R-:W-:Y:S02]  /*11a0*/  LOP3.LUT R5, R4, R7.reuse, RZ, 0x30, !PT ;  /* 0x0000000704057212 */ /* 0x080fe400078e30ff */
[----:B------:R-:W-:Y:S01]  /*11b0*/  LOP3.LUT R33, R30, R7, RZ, 0x30, !PT ;  /* 0x000000071e217212 */ /* 0x000fe200078e30ff */
[--C-:B------:R-:W-:Y:S01]  /*11c0*/  IMAD R0, R31, 0x4, R6.reuse ;  /* 0x000000041f007824 */ /* 0x100fe200078e0206 */
[----:B------:R-:W-:Y:S01]  /*11d0*/  SEL R4, R22, 0x80000000, P0 ;  /* 0x8000000016047807 */ /* 0x000fe20000000000 */
[--C-:B------:R-:W-:Y:S01]  /*11e0*/  IMAD R5, R5, 0x4, R6.reuse ;  /* 0x0000000405057824 */ /* 0x100fe200078e0206 */
[----:B------:R-:W-:Y:S01]  /*11f0*/  SEL R30, R21, 0x80000000, P1 ;  /* 0x80000000151e7807 */ /* 0x000fe20000800000 */
[----:B------:R-:W-:Y:S01]  /*1200*/  IMAD R33, R33, 0x4, R6 ;  /* 0x0000000421217824 */ /* 0x000fe200078e0206 */
[----:B------:R-:W-:Y:S01]  /*1210*/  ISETP.NE.AND P2, PT, R20, 0x7fffffff, PT ;  /* 0x7fffffff1400780c */ /* 0x000fe20003f45270 */
[----:B------:R-:W-:Y:S01]  /*1220*/  NOP ;  /* 0x0000000000007918 */ /* 0x000fe20000000000 */
[----:B------:R-:W-:Y:S01]  /*1230*/  SHF.R.U32.HI R4, RZ, UR4, R4 ;  /* 0x00000004ff047c19 */ /* 0x000fe20008011604 */
[----:B------:R0:W-:Y:S01]  /*1240*/  ATOMS.POPC.INC.32 RZ, [R0+URZ] ;  /* 0x0000000000ff7f8c */ /* 0x0001e2000d8000ff */
[----:B------:R-:W-:-:S02]  /*1250*/  SHF.R.U32.HI R30, RZ, UR4, R30 ;  /* 0x00000004ff1e7c19 */ /* 0x000fc4000801161e */
[----:B------:R-:W-:Y:S01]  /*1260*/  SEL R32, R20, 0x80000000, P2 ;  /* 0x8000000014207807 */ /* 0x000fe20001000000 */
[----:B------:R1:W-:Y:S01]  /*1270*/  ATOMS.POPC.INC.32 RZ, [R5+URZ] ;  /* 0x0000000005ff7f8c */ /* 0x0003e2000d8000ff */
[----:B------:R-:W-:Y:S02]  /*1280*/  ISETP.NE.AND P4, PT, R18, 0x7fffffff, PT ;  /* 0x7fffffff1200780c */ /* 0x000fe40003f85270 */
[----:B------:R-:W-:Y:S01]  /*1290*/  SHF.R.U32.HI R32, RZ, UR4, R32 ;  /* 0x00000004ff207c19 */ /* 0x000fe20008011620 */
[----:B------:R2:W-:Y:S01]  /*12a0*/  ATOMS.POPC.INC.32 RZ, [R33+URZ] ;  /* 0x0000000021ff7f8c */ /* 0x0005e2000d8000ff */
[----:B0-----:R-:W-:Y:S02]  /*12b0*/  SEL R0, R19, 0x80000000, P3 ;  /* 0x8000000013007807 */ /* 0x001fe40001800000 */
[----:B------:R-:W-:Y:S02]  /*12c0*/  ISETP.NE.AND P0, PT, R17, 0x7fffffff, PT ;  /* 0x7fffffff1100780c */ /* 0x000fe40003f05270 */
[----:B-1----:R-:W-:-:S02]  /*12d0*/  LOP3.LUT R5, R4, R7, RZ, 0x30, !PT ;  /* 0x0000000704057212 */ /* 0x002fc400078e30ff */
[----:B------:R-:W-:Y:S02]  /*12e0*/  SHF.R.U32.HI R0, RZ, UR4, R0 ;  /* 0x00000004ff007c19 */ /* 0x000fe40008011600 */
[-C--:B--2---:R-:W-:Y:S01]  /*12f0*/  LOP3.LUT R33, R30, R7.reuse, RZ, 0x30, !PT ;  /* 0x000000071e217212 */ /* 0x084fe200078e30ff */
[--C-:B------:R-:W-:Y:S01]  /*1300*/  IMAD R5, R5, 0x4, R6.reuse ;  /* 0x0000000405057824 */ /* 0x100fe200078e0206 */
[----:B------:R-:W-:Y:S02]  /*1310*/  SEL R34, R18, 0x80000000, P4 ;  /* 0x8000000012227807 */ /* 0x000fe40002000000 */
[----:B------:R-:W-:Y:S01]  /*1320*/  ISETP.NE.AND P1, PT, R16, 0x7fffffff, PT ;  /* 0x7fffffff1000780c */ /* 0x000fe20003f25270 */
[----:B------:R-:W-:Y:S01]  /*1330*/  IMAD R33, R33, 0x4, R6 ;  /* 0x0000000421217824 */ /* 0x000fe200078e0206 */
[----:B------:R-:W-:Y:S01]  /*1340*/  LOP3.LUT R37, R0, R7, RZ, 0x30, !PT ;  /* 0x0000000700257212 */ /* 0x000fe200078e30ff */
[----:B------:R0:W-:Y:S01]  /*1350*/  ATOMS.POPC.INC.32 RZ, [R5+URZ] ;  /* 0x0000000005ff7f8c */ /* 0x0001e2000d8000ff */
[----:B------:R-:W-:-:S02]  /*1360*/  ISETP.NE.AND P2, PT, R15, 0x7fffffff, PT ;  /* 0x7fffffff0f00780c */ /* 0x000fc40003f45270 */
[----:B------:R-:W-:Y:S01]  /*1370*/  LOP3.LUT R35, R32, R7, RZ, 0x30, !PT ;  /* 0x0000000720237212 */ /* 0x000fe200078e30ff */
[----:B------:R1:W-:Y:S01]  /*1380*/  ATOMS.POPC.INC.32 RZ, [R33+URZ] ;  /* 0x0000000021ff7f8c */ /* 0x0003e2000d8000ff */
[----:B------:R-:W-:Y:S01]  /*1390*/  SEL R0, R17, 0x80000000, P0 ;  /* 0x8000000011007807 */ /* 0x000fe20000000000 */
[--C-:B------:R-:W-:Y:S01]  /*13a0*/  IMAD R37, R37, 0x4, R6.reuse ;  /* 0x0000000425257824 */ /* 0x100fe200078e0206 */
[----:B------:R-:W-:Y:S01]  /*13b0*/  ISETP.NE.AND P4, PT, R13, 0x7fffffff, PT ;  /* 0x7fffffff0d00780c */ /* 0x000fe20003f85270 */
[----:B------:R-:W-:Y:S01]  /*13c0*/  IMAD R35, R35, 0x4, R6 ;  /* 0x0000000423237824 */ /* 0x000fe200078e0206 */
[----:B------:R-:W-:Y:S02]  /*13d0*/  SHF.R.U32.HI R34, RZ, UR4, R34 ;  /* 0x00000004ff227c19 */ /* 0x000fe40008011622 */
[----:B------:R-:W-:Y:S02]  /*13e0*/  SEL R4, R16, 0x80000000, P1 ;  /* 0x8000000010047807 */ /* 0x000fe40000800000 */
[----:B0-----:R-:W-:Y:S01]  /*13f0*/  SEL R5, R15, 0x80000000, P2 ;  /* 0x800000000f057807 */ /* 0x001fe20001000000 */
[----:B------:R0:W-:Y:S01]  /*1400*/  ATOMS.POPC.INC.32 RZ, [R35+URZ] ;  /* 0x0000000023ff7f8c */ /* 0x0001e2000d8000ff */
[----:B------:R-:W-:-:S02]  /*1410*/  SHF.R.U32.HI R0, RZ, UR4, R0 ;  /* 0x00000004ff007c19 */ /* 0x000fc40008011600 */
[----:B------:R-:W-:Y:S01]  /*1420*/  ISETP.NE.AND P3, PT, R14, 0x7fffffff, PT ;  /* 0x7fffffff0e00780c */ /* 0x000fe20003f65270 */
[----:B------:R2:W-:Y:S01]  /*1430*/  ATOMS.POPC.INC.32 RZ, [R37+URZ] ;  /* 0x0000000025ff7f8c */ /* 0x0005e2000d8000ff */
[----:B-1----:R-:W-:Y:S02]  /*1440*/  SEL R33, R13, 0x80000000, P4 ;  /* 0x800000000d217807 */ /* 0x002fe40002000000 */
[-C--:B------:R-:W-:Y:S02]  /*1450*/  LOP3.LUT R39, R34, R7.reuse, RZ, 0x30, !PT ;  /* 0x0000000722277212 */ /* 0x080fe400078e30ff */
[----:B------:R-:W-:Y:S02]  /*1460*/  SHF.R.U32.HI R4, RZ, UR4, R4 ;  /* 0x00000004ff047c19 */ /* 0x000fe40008011604 */
[----:B------:R-:W-:Y:S01]  /*1470*/  SHF.R.U32.HI R30, RZ, UR4, R5 ;  /* 0x00000004ff1e7c19 */ /* 0x000fe20008011605 */
[----:B------:R-:W-:Y:S01]  /*1480*/  IMAD R39, R39, 0x4, R6 ;  /* 0x0000000427277824 */ /* 0x000fe200078e0206 */
[----:B------:R-:W-:-:S02]  /*1490*/  LOP3.LUT R5, R0, R7, RZ, 0x30, !PT ;  /* 0x0000000700057212 */ /* 0x000fc400078e30ff */
[----:B------:R-:W-:Y:S02]  /*14a0*/  SEL R32, R14, 0x80000000, P3 ;  /* 0x800000000e207807 */ /* 0x000fe40001800000 */
[----:B------:R-:W-:Y:S01]  /*14b0*/  SHF.R.U32.HI R0, RZ, UR4, R33 ;  /* 0x00000004ff007c19 */ /* 0x000fe20008011621 */
[----:B------:R-:W-:Y:S01]  /*14c0*/  IMAD R5, R5, 0x4, R6 ;  /* 0x0000000405057824 */ /* 0x000fe200078e0206 */
[-C--:B------:R-:W-:Y:S01]  /*14d0*/  LOP3.LUT R33, R4, R7.reuse, RZ, 0x30, !PT ;  /* 0x0000000704217212 */ /* 0x080fe200078e30ff */
[----:B------:R1:W-:Y:S01]  /*14e0*/  ATOMS.POPC.INC.32 RZ, [R39+URZ] ;  /* 0x0000000027ff7f8c */ /* 0x0003e2000d8000ff */
[----:B0-----:R-:W-:Y:S02]  /*14f0*/  LOP3.LUT R35, R30, R7, RZ, 0x30, !PT ;  /* 0x000000071e237212 */ /* 0x001fe400078e30ff */
[----:B------:R-:W-:Y:S01]  /*1500*/  SHF.R.U32.HI R32, RZ, UR4, R32 ;  /* 0x00000004ff207c19 */ /* 0x000fe20008011620 */
[--C-:B------:R-:W-:Y:S01]  /*1510*/  IMAD R33, R33, 0x4, R6.reuse ;  /* 0x0000000421217824 */ /* 0x100fe200078e0206 */
[----:B------:R-:W-:Y:S01]  /*1520*/  ISETP.NE.AND P0, PT, R12, 0x7fffffff, PT ;  /* 0x7fffffff0c00780c */ /* 0x000fe20003f05270 */
[----:B------:R-:W-:Y:S01]  /*1530*/  IMAD R35, R35, 0x4, R6 ;  /* 0x0000000423237824 */ /* 0x000fe200078e0206 */
[----:B------:R-:W-:Y:S01]  /*1540*/  ISETP.NE.AND P1, PT, R11, 0x7fffffff, PT ;  /* 0x7fffffff0b00780c */ /* 0x000fe20003f25270 */
[----:B------:R0:W-:Y:S01]  /*1550*/  ATOMS.POPC.INC.32 RZ, [R5+URZ] ;  /* 0x0000000005ff7f8c */ /* 0x0001e2000d8000ff */
[----:B------:R-:W-:-:S02]  /*1560*/  ISETP.NE.AND P2, PT, R10, 0x7fffffff, PT ;  /* 0x7fffffff0a00780c */ /* 0x000fc40003f45270 */
[-C--:B--2---:R-:W-:Y:S01]  /*1570*/  LOP3.LUT R37, R32, R7.reuse, RZ, 0x30, !PT ;  /* 0x0000000720257212 */ /* 0x084fe200078e30ff */
[----:B------:R2:W-:Y:S01]  /*1580*/  ATOMS.POPC.INC.32 RZ, [R33+URZ] ;  /* 0x0000000021ff7f8c */ /* 0x0005e2000d8000ff */
[----:B-1----:R-:W-:Y:S02]  /*1590*/  LOP3.LUT R39, R0, R7, RZ, 0x30, !PT ;  /* 0x0000000700277212 */ /* 0x002fe400078e30ff */
[----:B------:R-:W-:Y:S01]  /*15a0*/  ISETP.NE.AND P3, PT, R9, 0x7fffffff, PT ;  /* 0x7fffffff0900780c */ /* 0x000fe20003f65270 */
[----:B------:R1:W-:Y:S01]  /*15b0*/  ATOMS.POPC.INC.32 RZ, [R35+URZ] ;  /* 0x0000000023ff7f8c */ /* 0x0003e2000d8000ff */
[----:B------:R-:W-:Y:S01]  /*15c0*/  ISETP.NE.AND P4, PT, R8, 0x7fffffff, PT ;  /* 0x7fffffff0800780c */ /* 0x000fe20003f85270 */
[--C-:B------:R-:W-:Y:S01]  /*15d0*/  IMAD R37, R37, 0x4, R6.reuse ;  /* 0x0000000425257824 */ /* 0x100fe200078e0206 */
[----:B------:R-:W-:Y:S01]  /*15e0*/  SEL R0, R12, 0x80000000, P0 ;  /* 0x800000000c007807 */ /* 0x000fe20000000000 */
[----:B------:R-:W-:Y:S01]  /*15f0*/  IMAD R39, R39, 0x4, R6 ;  /* 0x0000000427277824 */ /* 0x000fe200078e0206 */
[----:B------:R-:W-:Y:S01]  /*1600*/  SEL R30, R11, 0x80000000, P1 ;  /* 0x800000000b1e7807 */ /* 0x000fe20000800000 */
[----:B0-----:R-:W0:Y:S01]  /*1610*/  LDC.64 R4, c[0x0][0x380] ;  /* 0x0000e000ff047b82 */ /* 0x001e220000000a00 */
[----:B------:R-:W-:Y:S01]  /*1620*/  SEL R32, R10, 0x80000000, P2 ;  /* 0x800000000a207807 */ /* 0x000fe20001000000 */
[----:B------:R3:W-:Y:S01]  /*1630*/  ATOMS.POPC.INC.32 RZ, [R37+URZ] ;  /* 0x0000000025ff7f8c */ /* 0x0007e2000d8000ff */
[----:B--2---:R-:W-:-:S02]  /*1640*/  SEL R33, R9, 0x80000000, P3 ;  /* 0x8000000009217807 */ /* 0x004fc40001800000 */
[----:B-1----:R-:W-:Y:S01]  /*1650*/  SEL R35, R8, 0x80000000, P4 ;  /* 0x8000000008237807 */ /* 0x002fe20002000000 */
[----:B------:R1:W-:Y:S01]  /*1660*/  ATOMS.POPC.INC.32 RZ, [R39+URZ] ;  /* 0x0000000027ff7f8c */ /* 0x0003e2000d8000ff */
[----:B------:R-:W-:Y:S02]  /*1670*/  SHF.R.U32.HI R0, RZ, UR4, R0 ;  /* 0x00000004ff007c19 */ /* 0x000fe40008011600 */
[----:B------:R-:W-:Y:S02]  /*1680*/  SHF.R.U32.HI R30, RZ, UR4, R30 ;  /* 0x00000004ff1e7c19 */ /* 0x000fe4000801161e */
[----:B------:R-:W-:Y:S02]  /*1690*/  SHF.R.U32.HI R32, RZ, UR4, R32 ;  /* 0x00000004ff207c19 */ /* 0x000fe40008011620 */
[----:B------:R-:W-:Y:S02]  /*16a0*/  SHF.R.U32.HI R34, RZ, UR4, R33 ;  /* 0x00000004ff227c19 */ /* 0x000fe40008011621 */
[----:B------:R-:W-:-:S02]  /*16b0*/  SHF.R.U32.HI R36, RZ, UR4, R35 ;  /* 0x00000004ff247c19 */ /* 0x000fc40008011623 */
[-C--:B------:R-:W-:Y:S01]  /*16c0*/  LOP3.LUT R33, R0, R7.reuse, RZ, 0x30, !PT ;  /* 0x0000000700217212 */ /* 0x080fe200078e30ff */
[----:B------:R-:W-:Y:S01]  /*16d0*/  IMAD.MOV.U32 R0, RZ, RZ, RZ ;  /* 0x000000ffff007224 */ /* 0x000fe200078e00ff */
[-C--:B------:R-:W-:Y:S01]  /*16e0*/  LOP3.LUT R35, R30, R7.reuse, RZ, 0x30, !PT ;  /* 0x000000071e237212 */ /* 0x080fe200078e30ff */
[----:B------:R-:W-:Y:S01]  /*16f0*/  IMAD R30, R3, 0x4, R29 ;  /* 0x00000004031e7824 */ /* 0x000fe200078e021d */
[-C--:B---3--:R-:W-:Y:S01]  /*1700*/  LOP3.LUT R37, R32, R7.reuse, RZ, 0x30, !PT ;  /* 0x0000000720257212 */ /* 0x088fe200078e30ff */
[--C-:B------:R-:W-:Y:S01]  /*1710*/  IMAD R33, R33, 0x4, R6.reuse ;  /* 0x0000000421217824 */ /* 0x100fe200078e0206 */
[----:B------:R-:W-:Y:S01]  /*1720*/  ISETP.GT.U32.AND P5, PT, R3, 0xff, PT ;  /* 0x000000ff0300780c */ /* 0x000fe20003fa4070 */
[--C-:B------:R-:W-:Y:S01]  /*1730*/  IMAD R35, R35, 0x4, R6.reuse ;  /* 0x0000000423237824 */ /* 0x100fe200078e0206 */
[-C--:B-1----:R-:W-:Y:S01]  /*1740*/  LOP3.LUT R39, R34, R7.reuse, RZ, 0x30, !PT ;  /* 0x0000000722277212 */ /* 0x082fe200078e30ff */
[--C-:B------:R-:W-:Y:S01]  /*1750*/  IMAD R37, R37, 0x4, R6.reuse ;  /* 0x0000000425257824 */ /* 0x100fe200078e0206 */
[----:B------:R-:W-:Y:S01]  /*1760*/  LOP3.LUT R41, R36, R7, RZ, 0x30, !PT ;  /* 0x0000000724297212 */ /* 0x000fe200078e30ff */
[----:B------:R1:W-:Y:S01]  /*1770*/  ATOMS.POPC.INC.32 RZ, [R33+URZ] ;  /* 0x0000000021ff7f8c */ /* 0x0003e2000d8000ff */
[----:B------:R-:W-:Y:S01]  /*1780*/  P2R R45, PR, RZ, 0x20 ;  /* 0x00000020ff2d7803 */ /* 0x000fe20000000000 */
[----:B------:R-:W-:-:S02]  /*1790*/  IMAD R39, R39, 0x4, R6 ;  /* 0x0000000427277824 */ /* 0x000fc400078e0206 */
[----:B------:R-:W-:Y:S01]  /*17a0*/  IMAD R41, R41, 0x4, R6 ;  /* 0x0000000429297824 */ /* 0x000fe200078e0206 */
[----:B------:R1:W-:Y:S04]  /*17b0*/  ATOMS.POPC.INC.32 RZ, [R35+URZ] ;  /* 0x0000000023ff7f8c */ /* 0x0003e8000d8000ff */
[----:B------:R1:W-:Y:S04]  /*17c0*/  ATOMS.POPC.INC.32 RZ, [R37+URZ] ;  /* 0x0000000025ff7f8c */ /* 0x0003e8000d8000ff */
[----:B------:R1:W-:Y:S04]  /*17d0*/  ATOMS.POPC.INC.32 RZ, [R39+URZ] ;  /* 0x0000000027ff7f8c */ /* 0x0003e8000d8000ff */
[----:B------:R1:W-:Y:S01]  /*17e0*/  ATOMS.POPC.INC.32 RZ, [R41+URZ] ;  /* 0x0000000029ff7f8c */ /* 0x0003e2000d8000ff */
[----:B------:R-:W-:Y:S06]  /*17f0*/  BAR.SYNC.DEFER_BLOCKING 0x0 ;  /* 0x0000000000007b1d */ /* 0x000fec0000010000 */
[----:B0-----:R-:W-:Y:S05]  /*1800*/  @P5 BRA `(.L_x_237) ;  /* 0x00000000008c5947 */ /* 0x001fea0003800000 */
[----:B-1----:R-:W-:Y:S04]  /*1810*/  LDS R33, [R30] ;  /* 0x000000001e217984 */ /* 0x002fe80000000800 */
[----:B------:R-:W0:Y:S04]  /*1820*/  LDS R0, [R30+0x400] ;  /* 0x000400001e007984 */ /* 0x000e280000000800 */
        /* <DEDUP_REMOVED lines=8> */
[----:B------:R-:W5:Y:S01]  /*18b0*/  LDS R48, [R30+0x2800] ;  /* 0x002800001e307984 */ /* 0x000f620000000800 */
[----:B0-----:R-:W-:-:S03]  /*18c0*/  IMAD.IADD R35, R33, 0x1, R0 ;  /* 0x0000000121237824 */ /* 0x001fc600078e0200 */
[----:B------:R-:W-:Y:S01]  /*18d0*/  STS [R30+0x400], R33 ;  /* 0x000400211e007388 */ /* 0x000fe20000000800 */
[----:B-1----:R-:W-:-:S03]  /*18e0*/  IMAD.IADD R37, R35, 0x1, R32 ;  /* 0x0000000123257824 */ /* 0x002fc600078e0220 */
[----:B------:R-:W0:Y:S01]  /*18f0*/  LDS R0, [R30+0x2c00] ;  /* 0x002c00001e007984 */ /* 0x000e220000000800 */
[----:B--2---:R-:W-:-:S03]  /*1900*/  IMAD.IADD R39, R37, 0x1, R34 ;  /* 0x0000000125277824 */ /* 0x004fc600078e0222 */
[----:B------:R2:W-:Y:S01]  /*1910*/  STS [R30+0x800], R35 ;  /* 0x000800231e007388 */ /* 0x0005e20000000800 */
        /* <DEDUP_REMOVED lines=13> */
[----:B------:R2:W-:Y:S04]  /*19f0*/  STS [R30+0x2400], R51 ;  /* 0x002400331e007388 */ /* 0x0005e80000000800 */
[----:B------:R2:W-:Y:S04]  /*1a00*/  STS [R30+0x2800], R53 ;  /* 0x002800351e007388 */ /* 0x0005e80000000800 */
[----:B------:R2:W-:Y:S01]  /*1a10*/  STS [R30], RZ ;  /* 0x000000ff1e007388 */ /* 0x0005e20000000800 */
[----:B0-----:R-:W-:-:S03]  /*1a20*/  IMAD.IADD R0, R48, 0x1, R0 ;  /* 0x0000000130007824 */ /* 0x001fc600078e0200 */
[----:B------:R2:W-:Y:S04]  /*1a30*/  STS [R30+0x2c00], R48 ;  /* 0x002c00301e007388 */ /* 0x0005e80000000800 */
.L_x_237:
[----:B------:R-:W-:Y:S05]  /*1a40*/  BSYNC.RECONVERGENT B0 ;  /* 0x0000000000007941 */ /* 0x000fea0003800200 */
.L_x_236:
[----:B------:R-:W-:Y:S01]  /*1a50*/  ISETP.NE.AND P0, PT, R0, 0x1b00, PT ;  /* 0x00001b000000780c */ /* 0x000fe20003f05270 */
[----:B-1----:R-:W-:-:S03]  /*1a60*/  IMAD R33, R27, 0x100, R3 ;  /* 0x000001001b217824 */ /* 0x002fc600078e0203 */
[----:B------:R-:W-:Y:S01]  /*1a70*/  ISETP.LT.U32.AND P0, PT, R3, 0x100, !P0 ;  /* 0x000001000300780c */ /* 0x000fe20004701070 */
[----:B------:R-:W-:Y:S01]  /*1a80*/  IMAD.WIDE R4, R33, 0x4, R4 ;  /* 0x0000000421047825 */ /* 0x000fe200078e0204 */
[----:B------:R-:W-:-:S05]  /*1a90*/  @!P5 LOP3.LUT R33, R0, 0x40000000, RZ, 0xfc, !PT ;  /* 0x400000000021d812 */ /* 0x000fca00078efcff */
[----:B------:R0:W-:Y:S06]  /*1aa0*/  @!P5 STG.E.STRONG.SYS desc[UR6][R4.64], R33 ;  /* 0x000000210400d986 */ /* 0x0001ec000c115906 */
[----:B------:R-:W-:Y:S06]  /*1ab0*/  BAR.RED.OR.DEFER_BLOCKING 0x0, P0 ;  /* 0x0000000000007b1d */ /* 0x000fec0000014800 */
[----:B------:R-:W1:Y:S02]  /*1ac0*/  B2R.RESULT RZ, P0 ;  /* 0x0000000000ff731c */ /* 0x000e640000004000 */
[----:B01----:R-:W-:Y:S05]  /*1ad0*/  @!P0 BRA `(.L_x_238) ;  /* 0x0000000c00648947 */ /* 0x003fea0003800000 */
[C---:B------:R-:W-:Y:S01]  /*1ae0*/  ISETP.GT.U32.AND P0, PT, R3.reuse, R31, PT ;  /* 0x0000001f0300720c */ /* 0x040fe20003f04070 */
[----:B------:R-:W-:Y:S01]  /*1af0*/  BSSY B1, `(.L_x_239) ;  /* 0x000002e000017945 */ /* 0x000fe20003800000 */
[----:B--2---:R-:W-:Y:S02]  /*1b00*/  IMAD R37, R3, 0x8, R29 ;  /* 0x0000000803257824 */ /* 0x004fe400078e021d */
[----:B------:R-:W-:Y:S01]  /*1b10*/  SEL R35, RZ, 0x1b00, !P0 ;  /* 0x00001b00ff237807 */ /* 0x000fe20004000000 */
[----:B------:R-:W-:Y:S08]  /*1b20*/  @P5 BRA `(.L_x_240) ;  /* 0x0000000000a85947 */ /* 0x000ff00003800000 */
[----:B------:R-:W0:Y:S02]  /*1b30*/  LDC.64 R6, c[0x0][0x398] ;  /* 0x0000e600ff067b82 */ /* 0x000e240000000a00 */
[----:B0-----:R-:W-:-:S06]  /*1b40*/  IMAD.WIDE.U32 R32, R3, 0x8, R6 ;  /* 0x0000000803207825 */ /* 0x001fcc00078e0006 */
[----:B------:R-:W2:Y:S01]  /*1b50*/  LDG.E.64 R32, desc[UR6][R32.64] ;  /* 0x0000000620207981 */ /* 0x000ea2000c1e1b00 */
[----:B------:R-:W-:Y:S01]  /*1b60*/  IMAD.MOV.U32 R29, RZ, RZ, R0 ;  /* 0x000000ffff1d7224 */ /* 0x000fe200078e0000 */
[----:B--2---:R-:W-:-:S04]  /*1b70*/  IADD3 R6, P0, PT, -R35, R32, RZ ;  /* 0x0000002023067210 */ /* 0x004fc80007f1e1ff */
        /* <DEDUP_REMOVED lines=8> */
.L_x_246:
[----:B0-----:R-:W0:Y:S01]  /*1c00*/  LDC.64 R6, c[0x0][0x380] ;  /* 0x0000e000ff067b82 */ /* 0x001e220000000a00 */
[----:B------:R-:W-:Y:S01]  /*1c10*/  VIADD R39, R30, 0xffffffff ;  /* 0xffffffff1e277836 */ /* 0x000fe20000000000 */
[----:B------:R-:W-:Y:S03]  /*1c20*/  BSSY B2, `(.L_x_243) ;  /* 0x0000008000027945 */ /* 0x000fe60003800000 */
[----:B------:R-:W-:-:S04]  /*1c30*/  IMAD R33, R39, 0x100, R3 ;  /* 0x0000010027217824 */ /* 0x000fc800078e0203 */
[----:B0-----:R-:W-:-:S07]  /*1c40*/  IMAD.WIDE R6, R33, 0x4, R6 ;  /* 0x0000000421067825 */ /* 0x001fce00078e0206 */
.L_x_244:
[----:B------:R-:W-:Y:S05]  /*1c50*/  YIELD ;  /* 0x0000000000007946 */ /* 0x000fea0003800000 */
[----:B------:R0:W-:Y:S06]  /*1c60*/  MEMBAR.SC.CTA ;  /* 0x0000000000007992 */ /* 0x0001ec0000000000 */
[----:B0-----:R-:W2:Y:S02]  /*1c70*/  LDG.E.STRONG.SYS R32, desc[UR6][R6.64] ;  /* 0x0000000606207981 */ /* 0x001ea4000c1f5900 */
[----:B--2---:R-:W-:-:S13]  /*1c80*/  ISETP.NE.AND P0, PT, R32, RZ, PT ;  /* 0x000000ff2000720c */ /* 0x004fda0003f05270 */
[----:B------:R-:W-:Y:S05]  /*1c90*/  @!P0 BRA `(.L_x_244) ;  /* 0xfffffffc00ec8947 */ /* 0x000fea000383ffff */
[----:B------:R-:W-:Y:S05]  /*1ca0*/  BSYNC B2 ;  /* 0x0000000000027941 */ /* 0x000fea0003800000 */
.L_x_243:
[----:B------:R-:W-:Y:S01]  /*1cb0*/  BSSY.RECONVERGENT B2, `(.L_x_245) ;  /* 0x0000006000027945 */ /* 0x000fe20003800200 */
[C---:B------:R-:W-:Y:S02]  /*1cc0*/  ISETP.GT.AND P0, PT, R32.reuse, -0x1, PT ;  /* 0xffffffff2000780c */ /* 0x040fe40003f04270 */
[----:B------:R-:W-:Y:S01]  /*1cd0*/  LOP3.LUT R32, R32, 0x3fffffff, RZ, 0xc0, !PT ;  /* 0x3fffffff20207812 */ /* 0x000fe200078ec0ff */
[----:B------:R-:W-:Y:S05]  /*1ce0*/  WARPSYNC.EXCLUSIVE R26 ;  /* 0x000000001a007348 */ /* 0x000fea0003a00000 */
[----:B------:R-:W-:-:S05]  /*1cf0*/  IMAD.IADD R29, R32, 0x1, R29 ;  /* 0x00000001201d7824 */ /* 0x000fca00078e021d */
[----:B------:R-:W-:-:S07]  /*1d00*/  VOTE.ANY R26, PT, P0 ;  /* 0x00000000001a7806 */ /* 0x000fce00000e0100 */
[----:B------:R-:W-:Y:S05]  /*1d10*/  BSYNC.RECONVERGENT B2 ;  /* 0x0000000000027941 */ /* 0x000fea0003800200 */
.L_x_245:
[----:B------:R-:W-:Y:S01]  /*1d20*/  ISETP.GT.U32.AND P1, PT, R30, 0x1, PT ;  /* 0x000000011e00780c */ /* 0x000fe20003f24070 */
[----:B------:R-:W-:-:S12]  /*1d30*/  IMAD.MOV.U32 R30, RZ, RZ, R39 ;  /* 0x000000ffff1e7224 */ /* 0x000fd800078e0027 */
[----:B------:R-:W-:Y:S05]  /*1d40*/  @P0 BRA P1, `(.L_x_246) ;  /* 0xfffffffc00ac0947 */ /* 0x000fea000083ffff */
[----:B------:R-:W-:Y:S05]  /*1d50*/  BSYNC B0 ;  /* 0x0000000000007941 */ /* 0x000fea0003800000 */
.L_x_242:
[----:B------:R1:W2:Y:S02]  /*1d60*/  LDS.64 R6, [R37+0x6c00] ;  /* 0x006c000025067984 */ /* 0x0002a40000000a00 */
.L_x_241:
[C---:B------:R-:W-:Y:S01]  /*1d70*/  IMAD.IADD R33, R29.reuse, 0x1, -R0 ;  /* 0x000000011d217824 */ /* 0x040fe200078e0a00 */
[----:B------:R-:W-:-:S04]  /*1d80*/  LOP3.LUT R29, R29, 0x80000000, RZ, 0xfc, !PT ;  /* 0x800000001d1d7812 */ /* 0x000fc800078efcff */
[C---:B0-2---:R-:W-:Y:S01]  /*1d90*/  IADD3 R6, P0, PT, R33.reuse, R6, RZ ;  /* 0x0000000621067210 */ /* 0x045fe20007f1e0ff */
[----:B------:R0:W-:Y:S03]  /*1da0*/  STG.E.STRONG.SYS desc[UR6][R4.64], R29 ;  /* 0x0000001d04007986 */ /* 0x0001e6000c115906 */
[----:B------:R-:W-:-:S05]  /*1db0*/  LEA.HI.X.SX32 R7, R33, R7, 0x1, P0 ;  /* 0x0000000721077211 */ /* 0x000fca00000f0eff */
[----:B------:R0:W-:Y:S04]  /*1dc0*/  STS.64 [R37+0x6c00], R6 ;  /* 0x006c000625007388 */ /* 0x0001e80000000a00 */
.L_x_240:
[----:B------:R-:W-:Y:S05]  /*1dd0*/  BSYNC B1 ;  /* 0x0000000000017941 */ /* 0x000fea0003800000 */
.L_x_239:
[----:B0-----:R-:W0:Y:S01]  /*1de0*/  LDC R29, c[0x0][0x3c0] ;  /* 0x0000f000ff1d7b82 */ /* 0x001e220000000800 */
[----:B------:R-:W-:Y:S01]  /*1df0*/  IMAD.MOV.U32 R26, RZ, RZ, -0x1 ;  /* 0xffffffffff1a7424 */ /* 0x000fe200078e00ff */
[----:B------:R-:W-:-:S04]  /*1e00*/  ISETP.GT.AND P2, PT, R24, -0x1, PT ;  /* 0xffffffff1800780c */ /* 0x000fc80003f44270 */
[----:B------:R-:W-:Y:S02]  /*1e10*/  SEL R33, R26, 0x80000000, P2 ;  /* 0x800000001a217807 */ /* 0x000fe40001000000 */
[----:B------:R-:W2:Y:S01]  /*1e20*/  LDC.64 R4, c[0x0][0x390] ;  /* 0x0000e400ff047b82 */ /* 0x000ea20000000a00 */
[----:B0-----:R-:W-:Y:S02]  /*1e30*/  ISETP.GE.AND P0, PT, R28, R29, PT ;  /* 0x0000001d1c00720c */ /* 0x001fe40003f06270 */
[----:B--2---:R-:W-:-:S04]  /*1e40*/  ISETP.EQ.U32.AND P1, PT, R4, RZ, PT ;  /* 0x000000ff0400720c */ /* 0x004fc80003f22070 */
[----:B------:R-:W-:Y:S02]  /*1e50*/  ISETP.EQ.OR.EX P0, PT, R5, RZ, !P0, P1 ;  /* 0x000000ff0500720c */ /* 0x000fe40004702710 */
[----:B------:R-:W-:Y:S02]  /*1e60*/  ISETP.GT.AND P1, PT, R25, -0x1, PT ;  /* 0xffffffff1900780c */ /* 0x000fe40003f24270 */
[----:B------:R-:W-:Y:S02]  /*1e70*/  ISETP.GT.U32.OR P0, PT, R3, 0xff, P0 ;  /* 0x000000ff0300780c */ /* 0x000fe40000704470 */
[----:B------:R-:W-:-:S11]  /*1e80*/  SEL R30, R26, 0x80000000, P1 ;  /* 0x800000001a1e7807 */ /* 0x000fd60000800000 */
[----:B------:R-:W-:Y:S05]  /*1e90*/  @P0 BRA `(.L_x_247) ;  /* 0x00000000001c0947 */ /* 0x000fea0003800000 */
[----:B------:R-:W0:Y:S01]  /*1ea0*/  LDS.64 R6, [R37+0x6c00] ;  /* 0x006c000025067984 */ /* 0x000e220000000a00 */
[C---:B------:R-:W-:Y:S02]  /*1eb0*/  LEA R4, P2, R3.reuse, R4, 0x3 ;  /* 0x0000000403047211 */ /* 0x040fe400078418ff */
[--C-:B------:R-:W-:Y:S02]  /*1ec0*/  SHF.R.S32.HI R39, RZ, 0x1f, R0.reuse ;  /* 0x0000001fff277819 */ /* 0x100fe40000011400 */
[----:B------:R-:W-:Y:S02]  /*1ed0*/  LEA.HI.X R5, R3, R5, RZ, 0x3, P2 ;  /* 0x0000000503057211 */ /* 0x000fe400010f1cff */
[----:B0-----:R-:W-:-:S04]  /*1ee0*/  IADD3 R6, P0, P1, R6, R35, R0 ;  /* 0x0000002306067210 */ /* 0x001fc8000791e000 */
[----:B------:R-:W-:-:S05]  /*1ef0*/  IADD3.X R7, PT, PT, R7, RZ, R39, P0, P1 ;  /* 0x000000ff07077210 */ /* 0x000fca00007e2427 */
[----:B------:R0:W-:Y:S04]  /*1f00*/  STG.E.64 desc[UR6][R4.64], R6 ;  /* 0x0000000604007986 */ /* 0x0001e8000c101b06 */
.L_x_247:
[----:B------:R-:W-:Y:S05]  /*1f10*/  WARPSYNC.ALL ;  /* 0x0000000000007948 */ /* 0x000fea0003800000 */
[----:B------:R-:W2:Y:S08]  /*1f20*/  S2UR UR5, SR_CgaCtaId ;  /* 0x00000000000579c3 */ /* 0x000eb00000008800 */
[----:B------:R-:W-:Y:S01]  /*1f30*/  BAR.SYNC.DEFER_BLOCKING 0x0 ;  /* 0x0000000000007b1d */ /* 0x000fe20000010000 */
[----:B------:R-:W-:-:S02]  /*1f40*/  ISETP.GT.AND P2, PT, R21, -0x1, PT ;  /* 0xffffffff1500780c */ /* 0x000fc40003f44270 */
[----:B------:R-:W-:Y:S02]  /*1f50*/  ISETP.GT.AND P1, PT, R22, -0x1, PT ;  /* 0xffffffff1600780c */ /* 0x000fe40003f24270 */
[----:B0-----:R-:W-:Y:S01]  /*1f60*/  SEL R4, R26, 0x80000000, P2 ;  /* 0x800000001a047807 */ /* 0x001fe20001000000 */
[----:B------:R-:W-:Y:S01]  /*1f70*/  UMOV UR4, 0x400 ;  /* 0x0000040000047882 */ /* 0x000fe20000000000 */
[----:B------:R-:W-:Y:S02]  /*1f80*/  ISETP.GT.AND P2, PT, R17, -0x1, PT ;  /* 0xffffffff1100780c */ /* 0x000fe40003f44270 */
[----:B------:R-:W-:Y:S02]  /*1f90*/  LOP3.LUT R21, R4, R21, RZ, 0x3c, !PT ;  /* 0x0000001504157212 */ /* 0x000fe400078e3cff */
[C---:B------:R-:W-:Y:S02]  /*1fa0*/  SEL R5, R26.reuse, 0x80000000, P1 ;  /* 0x800000001a057807 */ /* 0x040fe40000800000 */
[----:B------:R-:W-:-:S02]  /*1fb0*/  SEL R4, R26, 0x80000000, P2 ;  /* 0x800000001a047807 */ /* 0x000fc40001000000 */
[----:B------:R-:W-:Y:S02]  /*1fc0*/  ISETP.GT.AND P1, PT, R18, -0x1, PT ;  /* 0xffffffff1200780c */ /* 0x000fe40003f24270 */
[----:B------:R-:W-:Y:S02]  /*1fd0*/  LOP3.LUT R22, R5, R22, RZ, 0x3c, !PT ;  /* 0x0000001605167212 */ /* 0x000fe400078e3cff */
[----:B------:R-:W-:Y:S02]  /*1fe0*/  LOP3.LUT R17, R4, R17, RZ, 0x3c, !PT ;  /* 0x0000001104117212 */ /* 0x000fe400078e3cff */
[----:B------:R-:W-:Y:S01]  /*1ff0*/  SEL R5, R26, 0x80000000, P1 ;  /* 0x800000001a057807 */ /* 0x000fe20000800000 */
[----:B--2---:R-:W-:Y:S01]  /*2000*/  ULEA UR4, UR5, UR4, 0x18 ;  /* 0x0000000405047291 */ /* 0x004fe2000f8ec0ff */
[----:B------:R-:W-:Y:S02]  /*2010*/  ISETP.GT.AND P0, PT, R23, -0x1, PT ;  /* 0xffffffff1700780c */ /* 0x000fe40003f04270 */
[----:B------:R-:W-:-:S02]  /*2020*/  LOP3.LUT R18, R5, R18, RZ, 0x3c, !PT ;  /* 0x0000001205127212 */ /* 0x000fc400078e3cff */
[----:B------:R-:W-:Y:S02]  /*2030*/  ISETP.GT.AND P3, PT, R20, -0x1, PT ;  /* 0xffffffff1400780c */ /* 0x000fe40003f64270 */
[----:B------:R-:W-:Y:S02]  /*2040*/  LEA R4, R31, UR4, 0x3 ;  /* 0x000000041f047c11 */ /* 0x000fe4000f8e18ff */
[C---:B------:R-:W-:Y:S02]  /*2050*/  SEL R0, R26.reuse, 0x80000000, P0 ;  /* 0x800000001a007807 */ /* 0x040fe40000000000 */
[----:B------:R-:W-:Y:S02]  /*2060*/  SEL R7, R26, 0x80000000, P3 ;  /* 0x800000001a077807 */ /* 0x000fe40001800000 */
[----:B------:R-:W0:Y:S01]  /*2070*/  LDS.64 R4, [R4+0x6c00] ;  /* 0x006c000004047984 */ /* 0x000e220000000a00 */
[----:B------:R-:W-:Y:S02]  /*2080*/  ISETP.GT.AND P0, PT, R19, -0x1, PT ;  /* 0xffffffff1300780c */ /* 0x000fe40003f04270 */
[----:B------:R-:W-:-:S02]  /*2090*/  ISETP.GT.AND P3, PT, R16, -0x1, PT ;  /* 0xffffffff1000780c */ /* 0x000fc40003f64270 */
[----:B------:R-:W-:Y:S02]  /*20a0*/  LOP3.LUT R23, R0, R23, RZ, 0x3c, !PT ;  /* 0x0000001700177212 */ /* 0x000fe400078e3cff */
[----:B------:R-:W-:Y:S02]  /*20b0*/  LOP3.LUT R20, R7, R20, RZ, 0x3c, !PT ;  /* 0x0000001407147212 */ /* 0x000fe400078e3cff */
[----:B------:R-:W-:Y:S02]  /*20c0*/  ISETP.GT.AND P4, PT, R28, R29, PT ;  /* 0x0000001d1c00720c */ /* 0x000fe40003f84270 */
[C---:B------:R-:W-:Y:S02]  /*20d0*/  SEL R0, R26.reuse, 0x80000000, P0 ;  /* 0x800000001a007807 */ /* 0x040fe40000000000 */
[----:B------:R-:W-:Y:S02]  /*20e0*/  SEL R7, R26, 0x80000000, P3 ;  /* 0x800000001a077807 */ /* 0x000fe40001800000 */
[----:B------:R-:W-:-:S02]  /*20f0*/  ISETP.GT.AND P0, PT, R15, -0x1, PT ;  /* 0xffffffff0f00780c */ /* 0x000fc40003f04270 */
[----:B------:R-:W-:Y:S02]  /*2100*/  ISETP.GT.AND P1, PT, R14, -0x1, PT ;  /* 0xffffffff0e00780c */ /* 0x000fe40003f24270 */
[----:B------:R-:W-:Y:S02]  /*2110*/  ISETP.GT.AND P2, PT, R13, -0x1, PT ;  /* 0xffffffff0d00780c */ /* 0x000fe40003f44270 */
[----:B------:R-:W-:Y:S02]  /*2120*/  ISETP.GT.AND P3, PT, R12, -0x1, PT ;  /* 0xffffffff0c00780c */ /* 0x000fe40003f64270 */
[----:B------:R-:W-:Y:S02]  /*2130*/  LOP3.LUT R19, R0, R19, RZ, 0x3c, !PT ;  /* 0x0000001300137212 */ /* 0x000fe400078e3cff */
[----:B------:R-:W-:Y:S02]  /*2140*/  LOP3.LUT R16, R7, R16, RZ, 0x3c, !PT ;  /* 0x0000001007107212 */ /* 0x000fe400078e3cff */
[----:B------:R-:W-:-:S02]  /*2150*/  SEL R0, R26, 0x80000000, P0 ;  /* 0x800000001a007807 */ /* 0x000fc40000000000 */
[C---:B------:R-:W-:Y:S02]  /*2160*/  SEL R7, R26.reuse, 0x80000000, P1 ;  /* 0x800000001a077807 */ /* 0x040fe40000800000 */
[C---:B------:R-:W-:Y:S02]  /*2170*/  SEL R6, R26.reuse, 0x80000000, P2 ;  /* 0x800000001a067807 */ /* 0x040fe40001000000 */
[----:B------:R-:W-:Y:S02]  /*2180*/  SEL R31, R26, 0x80000000, P3 ;  /* 0x800000001a1f7807 */ /* 0x000fe40001800000 */
[----:B------:R-:W-:Y:S02]  /*2190*/  ISETP.GT.AND P0, PT, R11, -0x1, PT ;  /* 0xffffffff0b00780c */ /* 0x000fe40003f04270 */
[----:B------:R-:W-:Y:S02]  /*21a0*/  ISETP.GT.AND P1, PT, R10, -0x1, PT ;  /* 0xffffffff0a00780c */ /* 0x000fe40003f24270 */
[----:B------:R-:W-:-:S02]  /*21b0*/  ISETP.GT.AND P2, PT, R9, -0x1, PT ;  /* 0xffffffff0900780c */ /* 0x000fc40003f44270 */
[----:B------:R-:W-:Y:S02]  /*21c0*/  ISETP.GT.AND P3, PT, R8, -0x1, PT ;  /* 0xffffffff0800780c */ /* 0x000fe40003f64270 */
[----:B------:R-:W-:Y:S02]  /*21d0*/  LOP3.LUT R15, R0, R15, RZ, 0x3c, !PT ;  /* 0x0000000f000f7212 */ /* 0x000fe400078e3cff */
[----:B------:R-:W-:Y:S02]  /*21e0*/  LOP3.LUT R14, R7, R14, RZ, 0x3c, !PT ;  /* 0x0000000e070e7212 */ /* 0x000fe400078e3cff */
[----:B------:R-:W-:Y:S02]  /*21f0*/  LOP3.LUT R13, R6, R13, RZ, 0x3c, !PT ;  /* 0x0000000d060d7212 */ /* 0x000fe400078e3cff */
[----:B------:R-:W-:Y:S02]  /*2200*/  LOP3.LUT R12, R31, R12, RZ, 0x3c, !PT ;  /* 0x0000000c1f0c7212 */ /* 0x000fe400078e3cff */
[----:B------:R-:W-:-:S02]  /*2210*/  SEL R0, R26, 0x80000000, P0 ;  /* 0x800000001a007807 */ /* 0x000fc40000000000 */
[C---:B------:R-:W-:Y:S02]  /*2220*/  SEL R7, R26.reuse, 0x80000000, P1 ;  /* 0x800000001a077807 */ /* 0x040fe40000800000 */
[C---:B------:R-:W-:Y:S02]  /*2230*/  SEL R6, R26.reuse, 0x80000000, P2 ;  /* 0x800000001a067807 */ /* 0x040fe40001000000 */
[----:B------:R-:W-:Y:S02]  /*2240*/  SEL R31, R26, 0x80000000, P3 ;  /* 0x800000001a1f7807 */ /* 0x000fe40001800000 */
[----:B------:R-:W-:Y:S02]  /*2250*/  LOP3.LUT R25, R30, R25, RZ, 0x3c, !PT ;  /* 0x000000191e197212 */ /* 0x000fe400078e3cff */
[----:B------:R-:W-:Y:S02]  /*2260*/  LOP3.LUT R24, R33, R24, RZ, 0x3c, !PT ;  /* 0x0000001821187212 */ /* 0x000fe400078e3cff */
[----:B------:R-:W-:-:S02]  /*2270*/  LOP3.LUT R11, R0, R11, RZ, 0x3c, !PT ;  /* 0x0000000b000b7212 */ /* 0x000fc400078e3cff */
[----:B------:R-:W-:Y:S02]  /*2280*/  LOP3.LUT R7, R7, R10, RZ, 0x3c, !PT ;  /* 0x0000000a07077212 */ /* 0x000fe400078e3cff */
[----:B------:R-:W-:Y:S02]  /*2290*/  LOP3.LUT R9, R6, R9, RZ, 0x3c, !PT ;  /* 0x0000000906097212 */ /* 0x000fe400078e3cff */
[----:B------:R-:W-:Y:S01]  /*22a0*/  LOP3.LUT R31, R31, R8, RZ, 0x3c, !PT ;  /* 0x000000081f1f7212 */ /* 0x000fe200078e3cff */
[----:B0-----:R-:W-:Y:S06]  /*22b0*/  @P4 BRA `(.L_x_248) ;  /* 0x00000000006c4947 */ /* 0x001fec0003800000 */
        /* <DEDUP_REMOVED lines=27> */
.L_x_248:
[----:B------:R-:W0:Y:S01]  /*2470*/  LDCU.64 UR4, c[0x0][0x3a0] ;  /* 0x00007400ff0477ac */ /* 0x000e220008000a00 */
[----:B------:R-:W-:Y:S01]  /*2480*/  LOP3.LUT R33, R3, 0x3e0, RZ, 0xc0, !PT ;  /* 0x000003e003217812 */ /* 0x000fe200078ec0ff */
[----:B------:R-:W-:Y:S01]  /*2490*/  IMAD R27, R27, -0x1b00, R29 ;  /* 0xffffe5001b1b7824 */ /* 0x000fe200078e021d */
[----:B------:R-:W-:-:S05]  /*24a0*/  LOP3.LUT R2, R3, 0x1f, RZ, 0xc0, !PT ;  /* 0x0000001f03027812 */ /* 0x000fca00078ec0ff */
[----:B------:R-:W-:-:S04]  /*24b0*/  IMAD R33, R33, 0x12, R2 ;  /* 0x0000001221217824 */ /* 0x000fc800078e0202 */
[C---:B------:R-:W-:Y:S01]  /*24c0*/  VIADD R2, R33.reuse, 0x20 ;  /* 0x0000002021027836 */ /* 0x040fe20000000000 */
[C---:B------:R-:W-:Y:S01]  /*24d0*/  IADD3 R0, P0, PT, R33.reuse, R4, RZ ;  /* 0x0000000421007210 */ /* 0x040fe20007f1e0ff */
[C---:B------:R-:W-:Y:S01]  /*24e0*/  VIADD R4, R33.reuse, 0x40 ;  /* 0x0000004021047836 */ /* 0x040fe20000000000 */
[CC--:B------:R-:W-:Y:S01]  /*24f0*/  ISETP.GE.AND P4, PT, R33.reuse, R27.reuse, PT ;  /* 0x0000001b2100720c */ /* 0x0c0fe20003f86270 */
[C---:B------:R-:W-:Y:S01]  /*2500*/  VIADD R6, R33.reuse, 0x60 ;  /* 0x0000006021067836 */ /* 0x040fe20000000000 */
[-C--:B------:R-:W-:Y:S01]  /*2510*/  ISETP.GE.AND P3, PT, R2, R27.reuse, PT ;  /* 0x0000001b0200720c */ /* 0x080fe20003f66270 */
[----:B------:R-:W-:Y:S01]  /*2520*/  IMAD.X R5, RZ, RZ, R5, P0 ;  /* 0x000000ffff057224 */ /* 0x000fe200000e0605 */
[----:B0-----:R-:W-:Y:S01]  /*2530*/  LEA R2, P0, R0, UR4, 0x2 ;  /* 0x0000000400027c11 */ /* 0x001fe2000f8010ff */
[C---:B------:R-:W-:Y:S01]  /*2540*/  VIADD R8, R33.reuse, 0xc0 ;  /* 0x000000c021087836 */ /* 0x040fe20000000000 */
[-C--:B------:R-:W-:Y:S01]  /*2550*/  ISETP.GE.AND P2, PT, R4, R27.reuse, PT ;  /* 0x0000001b0400720c */ /* 0x080fe20003f46270 */
[C---:B------:R-:W-:Y:S01]  /*2560*/  VIADD R4, R33.reuse, 0x80 ;  /* 0x0000008021047836 */ /* 0x040fe20000000000 */
[----:B------:R-:W-:Y:S01]  /*2570*/  LEA.HI.X R3, R0, UR5, R5, 0x2, P0 ;  /* 0x0000000500037c11 */ /* 0x000fe200080f1405 */
[C---:B------:R-:W-:Y:S01]  /*2580*/  VIADD R0, R33.reuse, 0xe0 ;  /* 0x000000e021007836 */ /* 0x040fe20000000000 */
[-C--:B------:R-:W-:Y:S01]  /*2590*/  ISETP.GE.AND P1, PT, R6, R27.reuse, PT ;  /* 0x0000001b0600720c */ /* 0x080fe20003f26270 */
[C---:B------:R-:W-:Y:S01]  /*25a0*/  VIADD R6, R33.reuse, 0xa0 ;  /* 0x000000a021067836 */ /* 0x040fe20000000000 */
[-C--:B------:R-:W-:Y:S01]  /*25b0*/  ISETP.GE.AND P0, PT, R4, R27.reuse, PT ;  /* 0x0000001b0400720c */ /* 0x080fe20003f06270 */
[----:B------:R0:W-:Y:S01]  /*25c0*/  @!P4 STG.E desc[UR6][R2.64], R25 ;  /* 0x000000190200c986 */ /* 0x0001e2000c101906 */
[C---:B------:R-:W-:Y:S01]  /*25d0*/  VIADD R4, R33.reuse, 0x100 ;  /* 0x0000010021047836 */ /* 0x040fe20000000000 */
[-C--:B------:R-:W-:Y:S01]  /*25e0*/  ISETP.GE.AND P4, PT, R0, R27.reuse, PT ;  /* 0x0000001b0000720c */ /* 0x080fe20003f86270 */
[----:B------:R-:W-:Y:S01]  /*25f0*/  VIADD R0, R33, 0x120 ;  /* 0x0000012021007836 */ /* 0x000fe20000000000 */
[-C--:B------:R-:W-:Y:S01]  /*2600*/  ISETP.GE.AND P6, PT, R6, R27.reuse, PT ;  /* 0x0000001b0600720c */ /* 0x080fe20003fc6270 */
[----:B------:R0:W-:Y:S01]  /*2610*/  @!P3 STG.E desc[UR6][R2.64+0x80], R24 ;  /* 0x000080180200b986 */ /* 0x0001e2000c101906 */
[----:B------:R-:W-:-:S02]  /*2620*/  ISETP.GE.AND P5, PT, R8, R27, PT ;  /* 0x0000001b0800720c */ /* 0x000fc40003fa6270 */
[-C--:B------:R-:W-:Y:S01]  /*2630*/  ISETP.GE.AND P3, PT, R4, R27.reuse, PT ;  /* 0x0000001b0400720c */ /* 0x080fe20003f66270 */
[----:B------:R0:W-:Y:S01]  /*2640*/  @!P2 STG.E desc[UR6][R2.64+0x100], R23 ;  /* 0x000100170200a986 */ /* 0x0001e2000c101906 */
[C---:B------:R-:W-:Y:S01]  /*2650*/  VIADD R4, R33.reuse, 0x140 ;  /* 0x0000014021047836 */ /* 0x040fe20000000000 */
[-C--:B------:R-:W-:Y:S01]  /*2660*/  ISETP.GE.AND P2, PT, R0, R27.reuse, PT ;  /* 0x0000001b0000720c */ /* 0x080fe20003f46270 */
[C---:B------:R-:W-:Y:S01]  /*2670*/  VIADD R0, R33.reuse, 0x160 ;  /* 0x0000016021007836 */ /* 0x040fe20000000000 */
[----:B------:R0:W-:Y:S02]  /*2680*/  @!P1 STG.E desc[UR6][R2.64+0x180], R22 ;  /* 0x0001801602009986 */ /* 0x0001e4000c101906 */
[-C--:B------:R-:W-:Y:S01]  /*2690*/  ISETP.GE.AND P1, PT, R4, R27.reuse, PT ;  /* 0x0000001b0400720c */ /* 0x080fe20003f26270 */
[C---:B------:R-:W-:Y:S01]  /*26a0*/  VIADD R4, R33.reuse, 0x180 ;  /* 0x0000018021047836 */ /* 0x040fe20000000000 */
[----:B------:R0:W-:Y:S01]  /*26b0*/  @!P0 STG.E desc[UR6][R2.64+0x200], R21 ;  /* 0x0002001502008986 */ /* 0x0001e2000c101906 */
[----:B------:R-:W-:Y:S01]  /*26c0*/  ISETP.GE.AND P0, PT, R0, R27, PT ;  /* 0x0000001b0000720c */ /* 0x000fe20003f06270 */
[----:B------:R-:W-:-:S02]  /*26d0*/  VIADD R0, R33, 0x1a0 ;  /* 0x000001a021007836 */ /* 0x000fc40000000000 */
[----:B------:R0:W-:Y:S01]  /*26e0*/  @!P6 STG.E desc[UR6][R2.64+0x280], R20 ;  /* 0x000280140200e986 */ /* 0x0001e2000c101906 */
[-C--:B------:R-:W-:Y:S01]  /*26f0*/  ISETP.GE.AND P6, PT, R4, R27.reuse, PT ;  /* 0x0000001b0400720c */ /* 0x080fe20003fc6270 */
[C---:B------:R-:W-:Y:S02]  /*2700*/  VIADD R4, R33.reuse, 0x1c0 ;  /* 0x000001c021047836 */ /* 0x040fe40000000000 */
[----:B------:R0:W-:Y:S01]  /*2710*/  @!P5 STG.E desc[UR6][R2.64+0x300], R19 ;  /* 0x000300130200d986 */ /* 0x0001e2000c101906 */
[-C--:B------:R-:W-:Y:S01]  /*2720*/  ISETP.GE.AND P5, PT, R0, R27.reuse, PT ;  /* 0x0000001b0000720c */ /* 0x080fe20003fa6270 */
[C---:B------:R-:W-:Y:S02]  /*2730*/  VIADD R0, R33.reuse, 0x1e0 ;  /* 0x000001e021007836 */ /* 0x040fe40000000000 */
[----:B------:R0:W-:Y:S01]  /*2740*/  @!P4 STG.E desc[UR6][R2.64+0x380], R18 ;  /* 0x000380120200c986 */ /* 0x0001e2000c101906 */
[----:B------:R-:W-:Y:S01]  /*2750*/  ISETP.GE.AND P4, PT, R4, R27, PT ;  /* 0x0000001b0400720c */ /* 0x000fe20003f86270 */
[----:B------:R-:W-:-:S02]  /*2760*/  VIADD R4, R33, 0x200 ;  /* 0x0000020021047836 */ /* 0x000fc40000000000 */
[----:B------:R0:W-:Y:S01]  /*2770*/  @!P3 STG.E desc[UR6][R2.64+0x400], R17 ;  /* 0x000400110200b986 */ /* 0x0001e2000c101906 */
[-C--:B------:R-:W-:Y:S01]  /*2780*/  ISETP.GE.AND P3, PT, R0, R27.reuse, PT ;  /* 0x0000001b0000720c */ /* 0x080fe20003f66270 */
[----:B------:R-:W-:Y:S02]  /*2790*/  VIADD R0, R33, 0x220 ;  /* 0x0000022021007836 */ /* 0x000fe40000000000 */
        /* <DEDUP_REMOVED lines=13> */
.L_x_238:
        /* <DEDUP_REMOVED lines=8> */
[C-C-:B------:R-:W-:Y:S01]  /*28f0*/  IMAD R40, R3.reuse, 0x34, R29.reuse ;  /* 0x0000003403287824 */ /* 0x140fe200078e021d */
[----:B------:R-:W-:Y:S01]  /*2900*/  UMOV UR4, 0xffffffff ;  /* 0xffffffff00047882 */ /* 0x000fe20000000000 */
[----:B------:R-:W-:-:S03]  /*2910*/  IMAD R4, R3, 0x34, R29 ;  /* 0x0000003403047824 */ /* 0x000fc600078e021d */
[----:B------:R-:W-:Y:S04]  /*2920*/  LDS R32, [R40+0x3410] ;  /* 0x0034100028207984 */ /* 0x000fe80000000800 */
[----:B0-----:R-:W-:Y:S04]  /*2930*/  LDS R5, [R40+0x3414] ;  /* 0x0034140028057984 */ /* 0x001fe80000000800 */
[----:B--2---:R-:W0:Y:S04]  /*2940*/  LDS R30, [R40+0x3418] ;  /* 0x00341800281e7984 */ /* 0x004e280000000800 */
        /* <DEDUP_REMOVED lines=8> */
[----:B------:R-:W5:Y:S01]  /*29d0*/  LDS R41, [R4+0x343c] ;  /* 0x00343c0004297984 */ /* 0x000f620000000800 */
[----:B0-----:R-:W-:-:S04]  /*29e0*/  IADD3 R42, PT, PT, R30, R5, R32 ;  /* 0x000000051e2a7210 */ /* 0x001fc80007ffe020 */
[----:B-1----:R-:W-:-:S04]  /*29f0*/  IADD3 R42, PT, PT, R35, R42, R28 ;  /* 0x0000002a232a7210 */ /* 0x002fc80007ffe01c */
[----:B--2---:R-:W-:-:S04]  /*2a00*/  IADD3 R42, PT, PT, R36, R42, R37 ;  /* 0x0000002a242a7210 */ /* 0x004fc80007ffe025 */
[----:B---3--:R-:W-:-:S04]  /*2a10*/  IADD3 R42, PT, PT, R38, R42, R33 ;  /* 0x0000002a262a7210 */ /* 0x008fc80007ffe021 */
[----:B----4-:R-:W-:-:S05]  /*2a20*/  IADD3 R42, PT, PT, R34, R42, R39 ;  /* 0x0000002a222a7210 */ /* 0x010fca0007ffe027 */
[----:B-----5:R-:W-:Y:S01]  /*2a30*/  IMAD.IADD R41, R41, 0x1, R42 ;  /* 0x0000000129297824 */ /* 0x020fe200078e022a */
        /* <DEDUP_REMOVED lines=10> */
.L_x_340:
        /* <DEDUP_REMOVED lines=22> */
[----:B0-----:R-:W-:Y:S01]  /*2c40*/  IMAD.IADD R47, R34, 0x1, R39 ;  /* 0x00000001222f7824 */ /* 0x001fe200078e0227 */
[----:B------:R1:W-:Y:S04]  /*2c50*/  STS [R4+0x3438], R39 ;  /* 0x0034382704007388 */ /* 0x0003e80000000800 */
[----:B------:R1:W-:Y:S02]  /*2c60*/  STS [R4+0x343c], R47 ;  /* 0x00343c2f04007388 */ /* 0x0003e40000000800 */
.L_x_249:
[----:B------:R-:W-:Y:S05]  /*2c70*/  WARPSYNC.ALL ;  /* 0x0000000000007948 */ /* 0x000fea0003800000 */
[----:B------:R-:W-:Y:S01]  /*2c80*/  BAR.SYNC.DEFER_BLOCKING 0x0 ;  /* 0x0000000000007b1d */ /* 0x000fe20000010000 */
[----:B-1----:R-:W-:Y:S01]  /*2c90*/  IMAD.MOV.U32 R4, RZ, RZ, RZ ;  /* 0x000000ffff047224 */ /* 0x002fe200078e00ff */
[----:B------:R-:W-:Y:S01]  /*2ca0*/  ISETP.NE.AND P0, PT, R45, RZ, PT ;  /* 0x000000ff2d00720c */ /* 0x000fe20003f05270 */
[----:B0-----:R-:W-:-:S03]  /*2cb0*/  IMAD.MOV.U32 R5, RZ, RZ, R3 ;  /* 0x000000ffff057224 */ /* 0x001fc600078e0003 */
[----:B------:R-:W-:Y:S01]  /*2cc0*/  BSSY.RECONVERGENT B0, `(.L_x_251) ;  /* 0x000002a000007945 */ /* 0x000fe20003800200 */
[----:B------:R-:W-:-:S04]  /*2cd0*/  IMAD.HI.U32 R4, R3, 0x15555556, R4 ;  /* 0x1555555603047827 */ /* 0x000fc800078e0004 */
[----:B------:R-:W-:-:S05]  /*2ce0*/  IMAD R4, R4, 0x4, R29 ;  /* 0x0000000404047824 */ /* 0x000fca00078e021d */
[----:B------:R0:W1:Y:S01]  /*2cf0*/  LDS R5, [R4+0x3410] ;  /* 0x0034100004057984 */ /* 0x0000620000000800 */
[----:B------:R-:W-:Y:S05]  /*2d00*/  @P0 BRA `(.L_x_252) ;  /* 0x0000000000940947 */ /* 0x000fea0003800000 */
[----:B0-----:R-:W-:-:S05]  /*2d10*/  IMAD R4, R3, 0x4, R29 ;  /* 0x0000000403047824 */ /* 0x001fca00078e021d */
[----:B------:R-:W1:Y:S04]  /*2d20*/  LDS R28, [R4] ;  /* 0x00000000041c7984 */ /* 0x000e680000000800 */
[----:B--2---:R-:W0:Y:S04]  /*2d30*/  LDS R30, [R4+0x400] ;  /* 0x00040000041e7984 */ /* 0x004e280000000800 */
        /* <DEDUP_REMOVED lines=9> */
[----:B-1----:R-:W-:-:S03]  /*2dd0*/  IMAD.IADD R33, R5, 0x1, R28 ;  /* 0x0000000105217824 */ /* 0x002fc600078e021c */
[----:B------:R-:W1:Y:S01]  /*2de0*/  LDS R50, [R4+0x2c00] ;  /* 0x002c000004327984 */ /* 0x000e620000000800 */
[----:B0-----:R-:W-:-:S03]  /*2df0*/  IMAD.IADD R35, R5, 0x1, R30 ;  /* 0x0000000105237824 */ /* 0x001fc600078e021e */
[----:B------:R0:W-:Y:S01]  /*2e00*/  STS [R4], R33 ;  /* 0x0000002104007388 */ /* 0x0001e20000000800 */
[----:B--2---:R-:W-:-:S03]  /*2e10*/  IMAD.IADD R37, R5, 0x1, R32 ;  /* 0x0000000105257824 */ /* 0x004fc600078e0220 */
[----:B------:R2:W-:Y:S01]  /*2e20*/  STS [R4+0x400], R35 ;  /* 0x0004002304007388 */ /* 0x0005e20000000800 */
[C---:B---3--:R-:W-:Y:S02]  /*2e30*/  IMAD.IADD R39, R5.reuse, 0x1, R34 ;  /* 0x0000000105277824 */ /* 0x048fe400078e0222 */
[C---:B----4-:R-:W-:Y:S01]  /*2e40*/  IMAD.IADD R41, R5.reuse, 0x1, R36 ;  /* 0x0000000105297824 */ /* 0x050fe200078e0224 */
[----:B------:R3:W-:Y:S01]  /*2e50*/  STS [R4+0x800], R37 ;  /* 0x0008002504007388 */ /* 0x0007e20000000800 */
[----:B-----5:R-:W-:-:S03]  /*2e60*/  IMAD.IADD R43, R5, 0x1, R38 ;  /* 0x00000001052b7824 */ /* 0x020fc600078e0226 */
[----:B------:R3:W-:Y:S01]  /*2e70*/  STS [R4+0xc00], R39 ;  /* 0x000c002704007388 */ /* 0x0007e20000000800 */
[----:B------:R-:W-:-:S03]  /*2e80*/  IMAD.IADD R47, R5, 0x1, R40 ;  /* 0x00000001052f7824 */ /* 0x000fc600078e0228 */
[----:B------:R3:W-:Y:S01]  /*2e90*/  STS [R4+0x1000], R41 ;  /* 0x0010002904007388 */ /* 0x0007e20000000800 */
[----:B0-----:R-:W-:-:S03]  /*2ea0*/  IMAD.IADD R33, R5, 0x1, R42 ;  /* 0x0000000105217824 */ /* 0x001fc600078e022a */
[----:B------:R3:W-:Y:S01]  /*2eb0*/  STS [R4+0x1400], R43 ;  /* 0x0014002b04007388 */ /* 0x0007e20000000800 */
[----:B--2---:R-:W-:-:S03]  /*2ec0*/  IMAD.IADD R35, R5, 0x1, R44 ;  /* 0x0000000105237824 */ /* 0x004fc600078e022c */
[----:B------:R3:W-:Y:S01]  /*2ed0*/  STS [R4+0x1800], R47 ;  /* 0x0018002f04007388 */ /* 0x0007e20000000800 */
[----:B------:R-:W-:-:S03]  /*2ee0*/  IMAD.IADD R49, R5, 0x1, R46 ;  /* 0x0000000105317824 */ /* 0x000fc600078e022e */
[----:B------:R3:W-:Y:S01]  /*2ef0*/  STS [R4+0x1c00], R33 ;  /* 0x001c002104007388 */ /* 0x0007e20000000800 */
[----:B------:R-:W-:-:S03]  /*2f00*/  IMAD.IADD R51, R5, 0x1, R48 ;  /* 0x0000000105337824 */ /* 0x000fc600078e0230 */
[----:B------:R3:W-:Y:S01]  /*2f10*/  STS [R4+0x2000], R35 ;  /* 0x0020002304007388 */ /* 0x0007e20000000800 */
[----:B-1----:R-:W-:-:S03]  /*2f20*/  IMAD.IADD R53, R5, 0x1, R50 ;  /* 0x0000000105357824 */ /* 0x002fc600078e0232 */
[----:B------:R3:W-:Y:S04]  /*2f30*/  STS [R4+0x2400], R49 ;  /* 0x0024003104007388 */ /* 0x0007e80000000800 */
[----:B------:R3:W-:Y:S04]  /*2f40*/  STS [R4+0x2800], R51 ;  /* 0x0028003304007388 */ /* 0x0007e80000000800 */
[----:B------:R3:W-:Y:S02]  /*2f50*/  STS [R4+0x2c00], R53 ;  /* 0x002c003504007388 */ /* 0x0007e40000000800 */
.L_x_252:
[----:B------:R-:W-:Y:S05]  /*2f60*/  BSYNC.RECONVERGENT B0 ;  /* 0x0000000000007941 */ /* 0x000fea0003800200 */
.L_x_251:
[----:B------:R-:W-:Y:S01]  /*2f70*/  BAR.SYNC.DEFER_BLOCKING 0x0 ;  /* 0x0000000000007b1d */ /* 0x000fe20000010000 */
[----:B------:R-:W-:-:S05]  /*2f80*/  R2P PR, R31, 0x7f ;  /* 0x0000007f1f007804 */ /* 0x000fca0000000000 */
[----:B------:R-:W-:Y:S08]  /*2f90*/  BSSY.RECONVERGENT B0, `(.L_x_253) ;  /* 0x0000022000007945 */ /* 0x000ff00003800200 */
[----:B0--3--:R-:W-:Y:S02]  /*2fa0*/  VOTE.ANY R4, PT, P0 ;  /* 0x0000000000047806 */ /* 0x009fe400000e0100 */
[----:B------:R-:W-:-:S02]  /*2fb0*/  VOTE.ANY R33, PT, P1 ;  /* 0x0000000000217806 */ /* 0x000fc400008e0100 */
[----:B------:R-:W-:Y:S02]  /*2fc0*/  @!P0 LOP3.LUT R4, RZ, R4, RZ, 0x33, !PT ;  /* 0x00000004ff048212 */ /* 0x000fe400078e33ff */
[----:B--2---:R-:W-:Y:S02]  /*2fd0*/  VOTE.ANY R35, PT, P2 ;  /* 0x0000000000237806 */ /* 0x004fe400010e0100 */
        /* <DEDUP_REMOVED lines=10> */
[----:B------:R-:W-:Y:S02]  /*3080*/  LOP3.LUT R4, R33, R4, RZ, 0xc0, !PT ;  /* 0x0000000421047212 */ /* 0x000fe400078ec0ff */
[----:B------:R-:W-:Y:S02]  /*3090*/  LOP3.LUT P0, RZ, R31, 0x80, RZ, 0xc0, !PT ;  /* 0x000000801fff7812 */ /* 0x000fe4000780c0ff */
[----:B------:R-:W-:Y:S02]  /*30a0*/  @!P5 LOP3.LUT R35, RZ, R35, RZ, 0x33, !PT ;  /* 0x00000023ff23d212 */ /* 0x000fe400078e33ff */
[----:B------:R-:W-:Y:S02]  /*30b0*/  VOTE.ANY R28, PT, P6 ;  /* 0x00000000001c7806 */ /* 0x000fe400030e0100 */
[----:B------:R-:W-:Y:S02]  /*30c0*/  LOP3.LUT R35, R35, R4, RZ, 0xc0, !PT ;  /* 0x0000000423237212 */ /* 0x000fe400078ec0ff */
[----:B------:R-:W0:Y:S01]  /*30d0*/  S2R R4, SR_LEMASK ;  /* 0x0000000000047919 */ /* 0x000e220000003a00 */
[----:B------:R-:W-:-:S04]  /*30e0*/  @!P6 LOP3.LUT R28, RZ, R28, RZ, 0x33, !PT ;  /* 0x0000001cff1ce212 */ /* 0x000fc800078e33ff */
[----:B------:R-:W-:Y:S02]  /*30f0*/  VOTE.ANY R30, PT, P0 ;  /* 0x00000000001e7806 */ /* 0x000fe400000e0100 */
[----:B------:R-:W-:Y:S02]  /*3100*/  LOP3.LUT R35, R28, R35, RZ, 0xc0, !PT ;  /* 0x000000231c237212 */ /* 0x000fe400078ec0ff */
[----:B------:R-:W-:-:S04]  /*3110*/  @!P0 LOP3.LUT R30, RZ, R30, RZ, 0x33, !PT ;  /* 0x0000001eff1e8212 */ /* 0x000fc800078e33ff */
[----:B------:R-:W-:Y:S01]  /*3120*/  LOP3.LUT R35, R30, R35, RZ, 0xc0, !PT ;  /* 0x000000231e237212 */ /* 0x000fe200078ec0ff */
[----:B------:R-:W-:-:S03]  /*3130*/  IMAD.MOV.U32 R30, RZ, RZ, RZ ;  /* 0x000000ffff1e7224 */ /* 0x000fc600078e00ff */
[----:B------:R-:W2:Y:S01]  /*3140*/  FLO.U32 R53, R35 ;  /* 0x0000002300357300 */ /* 0x000ea200000e0000 */
[----:B0-----:R-:W-:Y:S02]  /*3150*/  LOP3.LUT R32, R4, R35, RZ, 0xc0, !PT ;  /* 0x0000002304207212 */ /* 0x001fe400078ec0ff */
[----:B--2---:R-:W-:-:S05]  /*3160*/  ISETP.NE.AND P0, PT, R26, R53, PT ;  /* 0x000000351a00720c */ /* 0x004fca0003f05270 */
[----:B------:R-:W0:Y:S08]  /*3170*/  POPC R32, R32 ;  /* 0x0000002000207309 */ /* 0x000e300000000000 */
[----:B------:R-:W-:Y:S05]  /*3180*/  @P0 BRA `(.L_x_254) ;  /* 0x0000000000080947 */ /* 0x000fea0003800000 */
[----:B------:R-:W-:-:S05]  /*3190*/  IMAD R31, R31, 0x4, R6 ;  /* 0x000000041f1f7824 */ /* 0x000fca00078e0206 */
[----:B0-----:R2:W3:Y:S02]  /*31a0*/  ATOMS.ADD R30, [R31], R32 ;  /* 0x000000201f1e738c */ /* 0x0014e40000000000 */
.L_x_254:
[----:B------:R-:W-:Y:S05]  /*31b0*/  BSYNC.RECONVERGENT B0 ;  /* 0x0000000000007941 */ /* 0x000fea0003800200 */
.L_x_253:
[----:B------:R-:W4:Y:S01]  /*31c0*/  LDCU UR4, c[0x0][0x3c4] ;  /* 0x00007880ff0477ac */ /* 0x000f220008000800 */
[C---:B------:R-:W-:Y:S01]  /*31d0*/  ISETP.NE.AND P0, PT, R24.reuse, 0x7fffffff, PT ;  /* 0x7fffffff1800780c */ /* 0x040fe20003f05270 */
[----:B---3--:R3:W0:Y:S01]  /*31e0*/  SHFL.IDX PT, R53, R30, R53, 0x1f ;  /* 0x00001f351e357589 */ /* 0x00862200000e0000 */
[----:B------:R-:W-:Y:S02]  /*31f0*/  BSSY.RECONVERGENT B0, `(.L_x_255) ;  /* 0x0000029000007945 */ /* 0x000fe40003800200 */
[----:B------:R-:W-:-:S04]  /*3200*/  SEL R28, R24, 0x80000000, P0 ;  /* 0x80000000181c7807 */ /* 0x000fc80000000000 */
[----:B----4-:R-:W-:-:S04]  /*3210*/  SHF.R.U32.HI R28, RZ, UR4, R28 ;  /* 0x00000004ff1c7c19 */ /* 0x010fc8000801161c */
[----:B--2---:R-:W-:-:S04]  /*3220*/  LOP3.LUT R31, R28, R7, RZ, 0x30, !PT ;  /* 0x000000071c1f7212 */ /* 0x004fc800078e30ff */
[----:B------:R-:W-:-:S13]  /*3230*/  R2P PR, R31, 0x7f ;  /* 0x0000007f1f007804 */ /* 0x000fda0000000000 */
        /* <DEDUP_REMOVED lines=22> */
[----:B------:R-:W-:Y:S02]  /*33a0*/  LOP3.LUT R28, R35, R28, RZ, 0xc0, !PT ;  /* 0x0000001c231c7212 */ /* 0x000fe400078ec0ff */
[----:B------:R-:W-:-:S02]  /*33b0*/  ISETP.NE.AND P0, PT, R23, 0x7fffffff, PT ;  /* 0x7fffffff1700780c */ /* 0x000fc40003f05270 */
[----:B------:R-:W-:Y:S02]  /*33c0*/  LOP3.LUT R35, R37, R28, RZ, 0xc0, !PT ;  /* 0x0000001c25237212 */ /* 0x000fe400078ec0ff */
[----:B------:R-:W-:Y:S02]  /*33d0*/  SEL R28, R23, 0x80000000, P0 ;  /* 0x80000000171c7807 */ /* 0x000fe40000000000 */
[----:B------:R-:W2:Y:S01]  /*33e0*/  FLO.U32 R37, R35 ;  /* 0x0000002300257300 */ /* 0x000ea200000e0000 */
[----:B------:R-:W-:Y:S02]  /*33f0*/  LOP3.LUT R34, R4, R35, RZ, 0xc0, !PT ;  /* 0x0000002304227212 */ /* 0x000fe400078ec0ff */
[----:B------:R-:W-:Y:S01]  /*3400*/  SHF.R.U32.HI R36, RZ, UR4, R28 ;  /* 0x00000004ff247c19 */ /* 0x000fe2000801161c */
[----:B------:R-:W-:-:S03]  /*3410*/  IMAD.MOV.U32 R28, RZ, RZ, RZ ;  /* 0x000000ffff1c7224 */ /* 0x000fc600078e00ff */
[----:B------:R-:W-:Y:S01]  /*3420*/  LOP3.LUT R33, R36, R7, RZ, 0x30, !PT ;  /* 0x0000000724217212 */ /* 0x000fe200078e30ff */
[----:B------:R-:W4:Y:S01]  /*3430*/  POPC R34, R34 ;  /* 0x0000002200227309 */ /* 0x000f220000000000 */
[----:B--2---:R-:W-:-:S13]  /*3440*/  ISETP.NE.AND P0, PT, R26, R37, PT ;  /* 0x000000251a00720c */ /* 0x004fda0003f05270 */
[----:B0--34-:R-:W-:Y:S05]  /*3450*/  @P0 BRA `(.L_x_256) ;  /* 0x0000000000080947 */ /* 0x019fea0003800000 */
[----:B------:R-:W-:-:S05]  /*3460*/  IMAD R31, R31, 0x4, R6 ;  /* 0x000000041f1f7824 */ /* 0x000fca00078e0206 */
[----:B------:R0:W2:Y:S02]  /*3470*/  ATOMS.ADD R28, [R31], R34 ;  /* 0x000000221f1c738c */ /* 0x0000a40000000000 */
.L_x_256:
[----:B------:R-:W-:Y:S05]  /*3480*/  BSYNC.RECONVERGENT B0 ;  /* 0x0000000000007941 */ /* 0x000fea0003800200 */
.L_x_255:
[----:B------:R-:W-:Y:S01]  /*3490*/  R2P PR, R33, 0x7f ;  /* 0x0000007f21007804 */ /* 0x000fe20000000000 */
[----:B--2---:R2:W3:Y:S01]  /*34a0*/  SHFL.IDX PT, R37, R28, R37, 0x1f ;  /* 0x00001f251c257589 */ /* 0x0044e200000e0000 */
[----:B------:R-:W-:Y:S01]  /*34b0*/  BSSY.RECONVERGENT B0, `(.L_x_257) ;  /* 0x0000025000007945 */ /* 0x000fe20003800200 */
[----:B------:R-:W-:-:S10]  /*34c0*/  IMAD.MOV.U32 R36, RZ, RZ, RZ ;  /* 0x000000ffff247224 */ /* 0x000fd400078e00ff */
[----:B------:R-:W-:Y:S02]  /*34d0*/  VOTE.ANY R30, PT, P0 ;  /* 0x00000000001e7806 */ /* 0x000fe400000e0100 */
[----:B0-----:R-:W-:Y:S02]  /*34e0*/  VOTE.ANY R31, PT, P1 ;  /* 0x00000000001f7806 */ /* 0x001fe400008e0100 */
        /* <DEDUP_REMOVED lines=24> */
[----:B------:R-:W0:Y:S01]  /*3670*/  FLO.U32 R35, R39 ;  /* 0x0000002700237300 */ /* 0x000e2200000e0000 */
[----:B------:R-:W-:Y:S02]  /*3680*/  LOP3.LUT R51, R4, R39, RZ, 0xc0, !PT ;  /* 0x0000002704337212 */ /* 0x000fe400078ec0ff */
[----:B------:R-:W-:-:S04]  /*3690*/  SHF.R.U32.HI R30, RZ, UR4, R30 ;  /* 0x00000004ff1e7c19 */ /* 0x000fc8000801161e */
[----:B------:R-:W-:Y:S01]  /*36a0*/  LOP3.LUT R31, R30, R7, RZ, 0x30, !PT ;  /* 0x000000071e1f7212 */ /* 0x000fe200078e30ff */
[----:B------:R-:W4:Y:S01]  /*36b0*/  POPC R51, R51 ;  /* 0x0000003300337309 */ /* 0x000f220000000000 */
[----:B0-----:R-:W-:-:S13]  /*36c0*/  ISETP.NE.AND P0, PT, R26, R35, PT ;  /* 0x000000231a00720c */ /* 0x001fda0003f05270 */
[----:B--234-:R-:W-:Y:S05]  /*36d0*/  @P0 BRA `(.L_x_258) ;  /* 0x0000000000080947 */ /* 0x01cfea0003800000 */
[----:B------:R-:W-:-:S06]  /*36e0*/  IMAD R36, R33, 0x4, R6 ;  /* 0x0000000421247824 */ /* 0x000fcc00078e0206 */
[----:B------:R0:W2:Y:S02]  /*36f0*/  ATOMS.ADD R36, [R36], R51 ;  /* 0x000000332424738c */ /* 0x0000a40000000000 */
.L_x_258:
[----:B------:R-:W-:Y:S05]  /*3700*/  BSYNC.RECONVERGENT B0 ;  /* 0x0000000000007941 */ /* 0x000fea0003800200 */
.L_x_257:
[----:B------:R-:W-:Y:S01]  /*3710*/  R2P PR, R31, 0x7f ;  /* 0x0000007f1f007804 */ /* 0x000fe20000000000 */
[----:B--2---:R2:W3:Y:S01]  /*3720*/  SHFL.IDX PT, R36, R36, R35, 0x1f ;  /* 0x00001f2324247589 */ /* 0x0044e200000e0000 */
[----:B------:R-:W-:Y:S11]  /*3730*/  BSSY.RECONVERGENT B0, `(.L_x_259) ;  /* 0x0000025000007945 */ /* 0x000ff60003800200 */
[----:B------:R-:W-:-:S02]  /*3740*/  VOTE.ANY R28, PT, P0 ;  /* 0x00000000001c7806 */ /* 0x000fc400000e0100 */
[----:B------:R-:W-:Y:S02]  /*3750*/  VOTE.ANY R33, PT, P1 ;  /* 0x0000000000217806 */ /* 0x000fe400008e0100 */
[----:B------:R-:W-:Y:S02]  /*3760*/  @!P0 LOP3.LUT R28, RZ, R28, RZ, 0x33, !PT ;  /* 0x0000001cff1c8212 */ /* 0x000fe400078e33ff */
[----:B------:R-:W-:Y:S02]  /*3770*/  VOTE.ANY R39, PT, P2 ;  /* 0x0000000000277806 */ /* 0x000fe400010e0100 */
[----:B------:R-:W-:Y:S02]  /*3780*/  @!P1 LOP3.LUT R33, RZ, R33, RZ, 0x33, !PT ;  /* 0x00000021ff219212 */ /* 0x000fe400078e33ff */
[----:B------:R-:W-:Y:S02]  /*3790*/  @!P2 LOP3.LUT R39, RZ, R39, RZ, 0x33, !PT ;  /* 0x00000027ff27a212 */ /* 0x000fe400078e33ff */
[----:B------:R-:W-:-:S02]  /*37a0*/  LOP3.LUT R28, R33, R28, RZ, 0xc0, !PT ;  /* 0x0000001c211c7212 */ /* 0x000fc400078ec0ff */
[----:B------:R-:W-:Y:S02]  /*37b0*/  VOTE.ANY R33, PT, P3 ;  /* 0x0000000000217806 */ /* 0x000fe400018e0100 */
[----:B------:R-:W-:Y:S02]  /*37c0*/  LOP3.LUT R28, R39, R28, RZ, 0xc0, !PT ;  /* 0x0000001c271c7212 */ /* 0x000fe400078ec0ff */
[----:B------:R-:W-:Y:S02]  /*37d0*/  LOP3.LUT P0, RZ, R31, 0x80, RZ, 0xc0, !PT ;  /* 0x000000801fff7812 */ /* 0x000fe4000780c0ff */
[----:B------:R-:W-:Y:S02]  /*37e0*/  VOTE.ANY R39, PT, P4 ;  /* 0x0000000000277806 */ /* 0x000fe400020e0100 */
[----:B------:R-:W-:Y:S02]  /*37f0*/  @!P3 LOP3.LUT R33, RZ, R33, RZ, 0x33, !PT ;  /* 0x00000021ff21b212 */ /* 0x000fe400078e33ff */
[----:B------:R-:W-:-:S02]  /*3800*/  @!P4 LOP3.LUT R39, RZ, R39, RZ, 0x33, !PT ;  /* 0x00000027ff27c212 */ /* 0x000fc400078e33ff */
[----:B------:R-:W-:Y:S02]  /*3810*/  LOP3.LUT R28, R33, R28, RZ, 0xc0, !PT ;  /* 0x0000001c211c7212 */ /* 0x000fe400078ec0ff */
[----:B------:R-:W-:Y:S02]  /*3820*/  VOTE.ANY R33, PT, P5 ;  /* 0x0000000000217806 */ /* 0x000fe400028e0100 */
[----:B------:R-:W-:Y:S02]  /*3830*/  LOP3.LUT R28, R39, R28, RZ, 0xc0, !PT ;  /* 0x0000001c271c7212 */ /* 0x000fe400078ec0ff */
[----:B------:R-:W-:Y:S02]  /*3840*/  VOTE.ANY R39, PT, P6 ;  /* 0x0000000000277806 */ /* 0x000fe400030e0100 */
[----:B------:R-:W-:Y:S02]  /*3850*/  @!P5 LOP3.LUT R33, RZ, R33, RZ, 0x33, !PT ;  /* 0x00000021ff21d212 */ /* 0x000fe400078e33ff */
[----:B------:R-:W-:-:S02]  /*3860*/  VOTE.ANY R41, PT, P0 ;  /* 0x0000000000297806 */ /* 0x000fc400000e0100 */
[----:B------:R-:W-:Y:S02]  /*3870*/  @!P6 LOP3.LUT R39, RZ, R39, RZ, 0x33, !PT ;  /* 0x00000027ff27e212 */ /* 0x000fe400078e33ff */
[----:B------:R-:W-:Y:S02]  /*3880*/  LOP3.LUT R28, R33, R28, RZ, 0xc0, !PT ;  /* 0x0000001c211c7212 */ /* 0x000fe400078ec0ff */
[----:B------:R-:W-:Y:S02]  /*3890*/  @!P0 LOP3.LUT R41, RZ, R41, RZ, 0x33, !PT ;  /* 0x00000029ff298212 */ /* 0x000fe400078e33ff */
[----:B------:R-:W-:Y:S02]  /*38a0*/  LOP3.LUT R28, R39, R28, RZ, 0xc0, !PT ;  /* 0x0000001c271c7212 */ /* 0x000fe400078ec0ff */
[----:B------:R-:W-:Y:S02]  /*38b0*/  ISETP.NE.AND P0, PT, R21, 0x7fffffff, PT ;  /* 0x7fffffff1500780c */ /* 0x000fe40003f05270 */
[----:B------:R-:W-:-:S02]  /*38c0*/  LOP3.LUT R39, R41, R28, RZ, 0xc0, !PT ;  /* 0x0000001c29277212 */ /* 0x000fc400078ec0ff */
[----:B------:R-:W-:Y:S02]  /*38d0*/  SEL R28, R21, 0x80000000, P0 ;  /* 0x80000000151c7807 */ /* 0x000fe40000000000 */
[----:B------:R-:W4:Y:S01]  /*38e0*/  FLO.U32 R41, R39 ;  /* 0x0000002700297300 */ /* 0x000f2200000e0000 */
[----:B------:R-:W-:Y:S02]  /*38f0*/  LOP3.LUT R38, R4, R39, RZ, 0xc0, !PT ;  /* 0x0000002704267212 */ /* 0x000fe400078ec0ff */
[----:B------:R-:W-:Y:S01]  /*3900*/  SHF.R.U32.HI R30, RZ, UR4, R28 ;  /* 0x00000004ff1e7c19 */ /* 0x000fe2000801161c */
[----:B------:R-:W-:-:S03]  /*3910*/  IMAD.MOV.U32 R28, RZ, RZ, RZ ;  /* 0x000000ffff1c7224 */ /* 0x000fc600078e00ff */
[----:B------:R-:W-:Y:S01]  /*3920*/  LOP3.LUT R33, R30, R7, RZ, 0x30, !PT ;  /* 0x000000071e217212 */ /* 0x000fe200078e30ff */
[----:B------:R-:W0:Y:S01]  /*3930*/  POPC R38, R38 ;  /* 0x0000002600267309 */ /* 0x000e220000000000 */
[----:B----4-:R-:W-:-:S13]  /*3940*/  ISETP.NE.AND P0, PT, R26, R41, PT ;  /* 0x000000291a00720c */ /* 0x010fda0003f05270 */
[----:B0-23--:R-:W-:Y:S05]  /*3950*/  @P0 BRA `(.L_x_260) ;  /* 0x0000000000080947 */ /* 0x00dfea0003800000 */
[----:B------:R-:W-:-:S05]  /*3960*/  IMAD R31, R31, 0x4, R6 ;  /* 0x000000041f1f7824 */ /* 0x000fca00078e0206 */
[----:B------:R0:W2:Y:S02]  /*3970*/  ATOMS.ADD R28, [R31], R38 ;  /* 0x000000261f1c738c */ /* 0x0000a40000000000 */
.L_x_260:
[----:B------:R-:W-:Y:S05]  /*3980*/  BSYNC.RECONVERGENT B0 ;  /* 0x0000000000007941 */ /* 0x000fea0003800200 */
.L_x_259:
        /* <DEDUP_REMOVED lines=39> */
.L_x_262:
[----:B------:R-:W-:Y:S05]  /*3c00*/  BSYNC.RECONVERGENT B0 ;  /* 0x0000000000007941 */ /* 0x000fea0003800200 */
.L_x_261:
        /* <DEDUP_REMOVED lines=39> */
.L_x_264:
[----:B------:R-:W-:Y:S05]  /*3e80*/  BSYNC.RECONVERGENT B0 ;  /* 0x0000000000007941 */ /* 0x000fea0003800200 */
.L_x_263:
        /* <DEDUP_REMOVED lines=39> */
.L_x_266:
[----:B------:R-:W-:Y:S05]  /*4100*/  BSYNC.RECONVERGENT B0 ;  /* 0x0000000000007941 */ /* 0x000fea0003800200 */
.L_x_265:
[----:B------:R-:W-:Y:S01]  /*4110*/  R2P PR, R31, 0x7f ;  /* 0x0000007f1f007804 */ /* 0x000fe20000000000 */
[----:B--2---:R2:W3:Y:S01]  /*4120*/  SHFL.IDX PT, R52, R52, R35, 0x1f ;  /* 0x00001f2334347589 */ /* 0x0044e200000e0000 */
[----:B------:R-:W-:Y:S11]  /*4130*/  BSSY.RECONVERGENT B0, `(.L_x_267) ;  /* 0x0000025000007945 */ /* 0x000ff60003800200 */
[----:B------:R-:W-:-:S02]  /*4140*/  VOTE.ANY R28, PT, P0 ;  /* 0x00000000001c7806 */ /* 0x000fc400000e0100 */
[----:B------:R-:W-:Y:S02]  /*4150*/  VOTE.ANY R33, PT, P1 ;  /* 0x0000000000217806 */ /* 0x000fe400008e0100 */
[----:B------:R-:W-:Y:S02]  /*4160*/  @!P0 LOP3.LUT R28, RZ, R28, RZ, 0x33, !PT ;  /* 0x0000001cff1c8212 */ /* 0x000fe400078e33ff */
[----:B------:R-:W-:Y:S02]  /*4170*/  @!P1 LOP3.LUT R33, RZ, R33, RZ, 0x33, !PT ;  /* 0x00000021ff219212 */ /* 0x000fe400078e33ff */
[----:B------:R-:W-:Y:S02]  /*4180*/  VOTE.ANY R47, PT, P2 ;  /* 0x00000000002f7806 */ /* 0x000fe400010e0100 */
[----:B------:R-:W-:Y:S02]  /*4190*/  LOP3.LUT R28, R33, R28, RZ, 0xc0, !PT ;  /* 0x0000001c211c7212 */ /* 0x000fe400078ec0ff */
[----:B------:R-:W-:-:S02]  /*41a0*/  VOTE.ANY R33, PT, P3 ;  /* 0x0000000000217806 */ /* 0x000fc400018e0100 */
[----:B------:R-:W-:Y:S02]  /*41b0*/  @!P2 LOP3.LUT R47, RZ, R47, RZ, 0x33, !PT ;  /* 0x0000002fff2fa212 */ /* 0x000fe400078e33ff */
[----:B------:R-:W-:Y:S02]  /*41c0*/  @!P3 LOP3.LUT R33, RZ, R33, RZ, 0x33, !PT ;  /* 0x00000021ff21b212 */ /* 0x000fe400078e33ff */
[----:B------:R-:W-:Y:S02]  /*41d0*/  LOP3.LUT R28, R47, R28, RZ, 0xc0, !PT ;  /* 0x0000001c2f1c7212 */ /* 0x000fe400078ec0ff */
[----:B------:R-:W-:Y:S02]  /*41e0*/  LOP3.LUT P0, RZ, R31, 0x80, RZ, 0xc0, !PT ;  /* 0x000000801fff7812 */ /* 0x000fe4000780c0ff */
[----:B------:R-:W-:Y:S02]  /*41f0*/  VOTE.ANY R47, PT, P4 ;  /* 0x00000000002f7806 */ /* 0x000fe400020e0100 */
[----:B------:R-:W-:-:S02]  /*4200*/  LOP3.LUT R28, R33, R28, RZ, 0xc0, !PT ;  /* 0x0000001c211c7212 */ /* 0x000fc400078ec0ff */
[----:B------:R-:W-:Y:S02]  /*4210*/  VOTE.ANY R33, PT, P5 ;  /* 0x0000000000217806 */ /* 0x000fe400028e0100 */
[----:B------:R-:W-:Y:S02]  /*4220*/  @!P4 LOP3.LUT R47, RZ, R47, RZ, 0x33, !PT ;  /* 0x0000002fff2fc212 */ /* 0x000fe400078e33ff */
[----:B------:R-:W-:Y:S02]  /*4230*/  @!P5 LOP3.LUT R33, RZ, R33, RZ, 0x33, !PT ;  /* 0x00000021ff21d212 */ /* 0x000fe400078e33ff */
[----:B------:R-:W-:Y:S02]  /*4240*/  LOP3.LUT R28, R47, R28, RZ, 0xc0, !PT ;  /* 0x0000001c2f1c7212 */ /* 0x000fe400078ec0ff */
[----:B------:R-:W-:Y:S02]  /*4250*/  VOTE.ANY R47, PT, P6 ;  /* 0x00000000002f7806 */ /* 0x000fe400030e0100 */
[----:B------:R-:W-:-:S02]  /*4260*/  LOP3.LUT R28, R33, R28, RZ, 0xc0, !PT ;  /* 0x0000001c211c7212 */ /* 0x000fc400078ec0ff */
[----:B------:R-:W-:Y:S02]  /*4270*/  VOTE.ANY R33, PT, P0 ;  /* 0x0000000000217806 */ /* 0x000fe400000e0100 */
[----:B------:R-:W-:Y:S02]  /*4280*/  @!P6 LOP3.LUT R47, RZ, R47, RZ, 0x33, !PT ;  /* 0x0000002fff2fe212 */ /* 0x000fe400078e33ff */
        /* <DEDUP_REMOVED lines=13> */
[----:B------:R-:W-:-:S06]  /*4360*/  IMAD R30, R31, 0x4, R6 ;  /* 0x000000041f1e7824 */ /* 0x000fcc00078e0206 */
[----:B------:R0:W2:Y:S02]  /*4370*/  ATOMS.ADD R30, [R30], R47 ;  /* 0x0000002f1e1e738c */ /* 0x0000a40000000000 */
.L_x_268:
[----:B------:R-:W-:Y:S05]  /*4380*/  BSYNC.RECONVERGENT B0 ;  /* 0x0000000000007941 */ /* 0x000fea0003800200 */
.L_x_267:
[----:B------:R-:W-:Y:S01]  /*4390*/  R2P PR, R33, 0x7f ;  /* 0x0000007f21007804 */ /* 0x000fe20000000000 */
[----:B--2---:R2:W3:Y:S01]  /*43a0*/  SHFL.IDX PT, R50, R30, R50, 0x1f ;  /* 0x00001f321e327589 */ /* 0x0044e200000e0000 */
[----:B------:R-:W-:Y:S01]  /*43b0*/  BSSY.RECONVERGENT B0, `(.L_x_269) ;  /* 0x0000025000007945 */ /* 0x000fe20003800200 */
[----:B------:R-:W-:-:S10]  /*43c0*/  IMAD.MOV.U32 R48, RZ, RZ, RZ ;  /* 0x000000ffff307224 */ /* 0x000fd400078e00ff */
        /* <DEDUP_REMOVED lines=22> */
[----:B------:R-:W-:Y:S02]  /*4530*/  @!P0 LOP3.LUT R31, RZ, R31, RZ, 0x33, !PT ;  /* 0x0000001fff1f8212 */ /* 0x000fe400078e33ff */
[C---:B------:R-:W-:Y:S02]  /*4540*/  ISETP.NE.AND P0, PT, R16.reuse, 0x7fffffff, PT ;  /* 0x7fffffff1000780c */ /* 0x040fe40003f05270 */
[----:B------:R-:W-:Y:S02]  /*4550*/  LOP3.LUT R35, R31, R28, RZ, 0xc0, !PT ;  /* 0x0000001c1f237212 */ /* 0x000fe400078ec0ff */
[----:B------:R-:W-:Y:S02]  /*4560*/  SEL R28, R16, 0x80000000, P0 ;  /* 0x80000000101c7807 */ /* 0x000fe40000000000 */
[----:B------:R-:W4:Y:S02]  /*4570*/  FLO.U32 R31, R35 ;  /* 0x00000023001f7300 */ /* 0x000f2400000e0000 */
[----:B------:R-:W-:-:S02]  /*4580*/  SHF.R.U32.HI R40, RZ, UR4, R28 ;  /* 0x00000004ff287c19 */ /* 0x000fc4000801161c */
[----:B------:R-:W-:Y:S02]  /*4590*/  LOP3.LUT R28, R4, R35, RZ, 0xc0, !PT ;  /* 0x00000023041c7212 */ /* 0x000fe400078ec0ff */
[----:B------:R-:W-:-:S04]  /*45a0*/  LOP3.LUT R40, R40, R7, RZ, 0x30, !PT ;  /* 0x0000000728287212 */ /* 0x000fc800078e30ff */
[----:B------:R-:W0:Y:S01]  /*45b0*/  POPC R28, R28 ;  /* 0x0000001c001c7309 */ /* 0x000e220000000000 */
[----:B----4-:R-:W-:-:S13]  /*45c0*/  ISETP.NE.AND P0, PT, R26, R31, PT ;  /* 0x0000001f1a00720c */ /* 0x010fda0003f05270 */
[----:B0-23--:R-:W-:Y:S05]  /*45d0*/  @P0 BRA `(.L_x_270) ;  /* 0x0000000000080947 */ /* 0x00dfea0003800000 */
[----:B------:R-:W-:-:S05]  /*45e0*/  IMAD R33, R33, 0x4, R6 ;  /* 0x0000000421217824 */ /* 0x000fca00078e0206 */
[----:B------:R0:W2:Y:S02]  /*45f0*/  ATOMS.ADD R48, [R33], R28 ;  /* 0x0000001c2130738c */ /* 0x0000a40000000000 */
.L_x_270:
[----:B------:R-:W-:Y:S05]  /*4600*/  BSYNC.RECONVERGENT B0 ;  /* 0x0000000000007941 */ /* 0x000fea0003800200 */
.L_x_269:
[----:B------:R-:W-:Y:S01]  /*4610*/  R2P PR, R40, 0x7f ;  /* 0x0000007f28007804 */ /* 0x000fe20000000000 */
[----:B--2---:R2:W3:Y:S01]  /*4620*/  SHFL.IDX PT, R31, R48, R31, 0x1f ;  /* 0x00001f1f301f7589 */ /* 0x0044e200000e0000 */
[----:B------:R-:W-:Y:S11]  /*4630*/  BSSY.RECONVERGENT B0, `(.L_x_271) ;  /* 0x0000025000007945 */ /* 0x000ff60003800200 */
[----:B------:R-:W-:-:S02]  /*4640*/  VOTE.ANY R30, PT, P0 ;  /* 0x00000000001e7806 */ /* 0x000fc400000e0100 */
[----:B0-----:R-:W-:Y:S02]  /*4650*/  VOTE.ANY R33, PT, P1 ;  /* 0x0000000000217806 */ /* 0x001fe400008e0100 */
[----:B------:R-:W-:Y:S02]  /*4660*/  @!P0 LOP3.LUT R30, RZ, R30, RZ, 0x33, !PT ;  /* 0x0000001eff1e8212 */ /* 0x000fe400078e33ff */
[----:B------:R-:W-:Y:S02]  /*4670*/  @!P1 LOP3.LUT R33, RZ, R33, RZ, 0x33, !PT ;  /* 0x00000021ff219212 */ /* 0x000fe400078e33ff */
[----:B------:R-:W-:Y:S02]  /*4680*/  LOP3.LUT P0, RZ, R40, 0x80, RZ, 0xc0, !PT ;  /* 0x0000008028ff7812 */ /* 0x000fe4000780c0ff */
[----:B------:R-:W-:Y:S02]  /*4690*/  LOP3.LUT R30, R33, R30, RZ, 0xc0, !PT ;  /* 0x0000001e211e7212 */ /* 0x000fe400078ec0ff */
[----:B------:R-:W-:-:S04]  /*46a0*/  VOTE.ANY R33, PT, P2 ;  /* 0x0000000000217806 */ /* 0x000fc800010e0100 */
[----:B------:R-:W-:-:S04]  /*46b0*/  @!P2 LOP3.LUT R33, RZ, R33, RZ, 0x33, !PT ;  /* 0x00000021ff21a212 */ /* 0x000fc800078e33ff */
[----:B------:R-:W-:Y:S02]  /*46c0*/  LOP3.LUT R30, R33, R30, RZ, 0xc0, !PT ;  /* 0x0000001e211e7212 */ /* 0x000fe400078ec0ff */
[----:B------:R-:W-:Y:S02]  /*46d0*/  VOTE.ANY R33, PT, P3 ;  /* 0x0000000000217806 */ /* 0x000fe400018e0100 */
[----:B------:R-:W-:Y:S02]  /*46e0*/  VOTE.ANY R35, PT, P0 ;  /* 0x0000000000237806 */ /* 0x000fe400000e0100 */
[----:B------:R-:W-:Y:S02]  /*46f0*/  @!P3 LOP3.LUT R33, RZ, R33, RZ, 0x33, !PT ;  /* 0x00000021ff21b212 */ /* 0x000fe400078e33ff */
[----:B------:R-:W-:Y:S02]  /*4700*/  @!P0 LOP3.LUT R35, RZ, R35, RZ, 0x33, !PT ;  /* 0x00000023ff238212 */ /* 0x000fe400078e33ff */
[----:B------:R-:W-:-:S02]  /*4710*/  LOP3.LUT R30, R33, R30, RZ, 0xc0, !PT ;  /* 0x0000001e211e7212 */ /* 0x000fc400078ec0ff */
[----:B------:R-:W-:Y:S02]  /*4720*/  VOTE.ANY R33, PT, P4 ;  /* 0x0000000000217806 */ /* 0x000fe400020e0100 */
[----:B------:R-:W-:Y:S02]  /*4730*/  ISETP.NE.AND P0, PT, R15, 0x7fffffff, PT ;  /* 0x7fffffff0f00780c */ /* 0x000fe40003f05270 */
        /* <DEDUP_REMOVED lines=8> */
[----:B------:R-:W-:Y:S02]  /*47c0*/  LOP3.LUT R35, R35, R30, RZ, 0xc0, !PT ;  /* 0x0000001e23237212 */ /* 0x000fe400078ec0ff */
[----:B------:R-:W-:Y:S02]  /*47d0*/  SEL R30, R15, 0x80000000, P0 ;  /* 0x800000000f1e7807 */ /* 0x000fe40000000000 */
[----:B------:R0:W4:Y:S02]  /*47e0*/  FLO.U32 R33, R35 ;  /* 0x0000002300217300 */ /* 0x00012400000e0000 */
[----:B------:R-:W-:Y:S02]  /*47f0*/  SHF.R.U32.HI R46, RZ, UR4, R30 ;  /* 0x00000004ff2e7c19 */ /* 0x000fe4000801161e */
[----:B------:R-:W-:Y:S02]  /*4800*/  LOP3.LUT R30, R4, R35, RZ, 0xc0, !PT ;  /* 0x00000023041e7212 */ /* 0x000fe400078ec0ff */
[----:B------:R-:W-:Y:S01]  /*4810*/  LOP3.LUT R46, R46, R7, RZ, 0x30, !PT ;  /* 0x000000072e2e7212 */ /* 0x000fe200078e30ff */
[----:B0-----:R-:W-:-:S03]  /*4820*/  IMAD.MOV.U32 R35, RZ, RZ, RZ ;  /* 0x000000ffff237224 */ /* 0x001fc600078e00ff */
[----:B------:R-:W0:Y:S01]  /*4830*/  POPC R30, R30 ;  /* 0x0000001e001e7309 */ /* 0x000e220000000000 */
[----:B----4-:R-:W-:-:S13]  /*4840*/  ISETP.NE.AND P0, PT, R26, R33, PT ;  /* 0x000000211a00720c */ /* 0x010fda0003f05270 */
[----:B0-23--:R-:W-:Y:S05]  /*4850*/  @P0 BRA `(.L_x_272) ;  /* 0x0000000000080947 */ /* 0x00dfea0003800000 */
[----:B------:R-:W-:-:S06]  /*4860*/  IMAD R35, R40, 0x4, R6 ;  /* 0x0000000428237824 */ /* 0x000fcc00078e0206 */
[----:B------:R0:W2:Y:S02]  /*4870*/  ATOMS.ADD R35, [R35], R30 ;  /* 0x0000001e2323738c */ /* 0x0000a40000000000 */
.L_x_272:
[----:B------:R-:W-:Y:S05]  /*4880*/  BSYNC.RECONVERGENT B0 ;  /* 0x0000000000007941 */ /* 0x000fea0003800200 */
.L_x_271:
[----:B------:R-:W-:Y:S01]  /*4890*/  R2P PR, R46, 0x7f ;  /* 0x0000007f2e007804 */ /* 0x000fe20000000000 */
[----:B------:R-:W-:Y:S01]  /*48a0*/  IMAD.IADD R32, R32, 0x1, R53 ;  /* 0x0000000120207824 */ /* 0x000fe200078e0235 */
[----:B--2---:R2:W3:Y:S01]  /*48b0*/  SHFL.IDX PT, R33, R35, R33, 0x1f ;  /* 0x00001f2123217589 */ /* 0x0044e200000e0000 */
[----:B------:R-:W-:Y:S01]  /*48c0*/  IMAD.IADD R34, R34, 0x1, R37 ;  /* 0x0000000122227824 */ /* 0x000fe200078e0225 */
[----:B------:R-:W-:Y:S09]  /*48d0*/  BSSY.RECONVERGENT B0, `(.L_x_273) ;  /* 0x0000025000007945 */ /* 0x000ff20003800200 */
        /* <DEDUP_REMOVED lines=26> */
[----:B------:R4:W5:Y:S02]  /*4a80*/  FLO.U32 R40, R48 ;  /* 0x0000003000287300 */ /* 0x00096400000e0000 */
[----:B------:R-:W-:-:S04]  /*4a90*/  SHF.R.U32.HI R37, RZ, UR4, R37 ;  /* 0x00000004ff257c19 */ /* 0x000fc80008011625 */
[----:B------:R-:W-:Y:S01]  /*4aa0*/  LOP3.LUT R53, R37, R7, RZ, 0x30, !PT ;  /* 0x0000000725357212 */ /* 0x000fe200078e30ff */
[----:B------:R-:W-:Y:S01]  /*4ab0*/  IMAD.MOV.U32 R37, RZ, RZ, RZ ;  /* 0x000000ffff257224 */ /* 0x000fe200078e00ff */
[----:B----4-:R-:W-:-:S04]  /*4ac0*/  LOP3.LUT R48, R4, R48, RZ, 0xc0, !PT ;  /* 0x0000003004307212 */ /* 0x010fc800078ec0ff */
[----:B--2---:R2:W4:Y:S01]  /*4ad0*/  POPC R35, R48 ;  /* 0x0000003000237309 */ /* 0x0045220000000000 */
[----:B-----5:R-:W-:-:S13]  /*4ae0*/  ISETP.NE.AND P0, PT, R26, R40, PT ;  /* 0x000000281a00720c */ /* 0x020fda0003f05270 */
[----:B--234-:R-:W-:Y:S05]  /*4af0*/  @P0 BRA `(.L_x_274) ;  /* 0x0000000000080947 */ /* 0x01cfea0003800000 */
[----:B------:R-:W-:-:S05]  /*4b00*/  IMAD R46, R46, 0x4, R6 ;  /* 0x000000042e2e7824 */ /* 0x000fca00078e0206 */
[----:B------:R2:W3:Y:S02]  /*4b10*/  ATOMS.ADD R37, [R46], R35 ;  /* 0x000000232e25738c */ /* 0x0004e40000000000 */
.L_x_274:
[----:B------:R-:W-:Y:S05]  /*4b20*/  BSYNC.RECONVERGENT B0 ;  /* 0x0000000000007941 */ /* 0x000fea0003800200 */
.L_x_273:
[----:B------:R-:W-:Y:S01]  /*4b30*/  R2P PR, R53, 0x7f ;  /* 0x0000007f35007804 */ /* 0x000fe20000000000 */
[----:B------:R-:W-:Y:S01]  /*4b40*/  IMAD.IADD R36, R51, 0x1, R36 ;  /* 0x0000000133247824 */ /* 0x000fe200078e0224 */
[----:B---3--:R3:W4:Y:S01]  /*4b50*/  SHFL.IDX PT, R40, R37, R40, 0x1f ;  /* 0x00001f2825287589 */ /* 0x00872200000e0000 */
[----:B------:R-:W-:Y:S01]  /*4b60*/  IMAD.IADD R38, R38, 0x1, R41 ;  /* 0x0000000126267824 */ /* 0x000fe200078e0229 */
[----:B------:R-:W-:Y:S09]  /*4b70*/  BSSY.RECONVERGENT B0, `(.L_x_275) ;  /* 0x0000025000007945 */ /* 0x000ff20003800200 */
[----:B--2---:R-:W-:-:S02]  /*4b80*/  VOTE.ANY R46, PT, P0 ;  /* 0x00000000002e7806 */ /* 0x004fc400000e0100 */
        /* <DEDUP_REMOVED lines=22> */
[----:B------:R-:W-:Y:S02]  /*4cf0*/  ISETP.NE.AND P0, PT, R13, 0x7fffffff, PT ;  /* 0x7fffffff0d00780c */ /* 0x000fe40003f05270 */
[----:B------:R-:W-:Y:S02]  /*4d00*/  LOP3.LUT R48, R51, R46, RZ, 0xc0, !PT ;  /* 0x0000002e33307212 */ /* 0x000fe400078ec0ff */
[----:B------:R-:W-:Y:S02]  /*4d10*/  SEL R41, R13, 0x80000000, P0 ;  /* 0x800000000d297807 */ /* 0x000fe40000000000 */
[----:B------:R2:W5:Y:S02]  /*4d20*/  FLO.U32 R46, R48 ;  /* 0x00000030002e7300 */ /* 0x00056400000e0000 */
[----:B------:R-:W-:-:S04]  /*4d30*/  SHF.R.U32.HI R41, RZ, UR4, R41 ;  /* 0x00000004ff297c19 */ /* 0x000fc80008011629 */
[----:B------:R-:W-:Y:S01]  /*4d40*/  LOP3.LUT R51, R41, R7, RZ, 0x30, !PT ;  /* 0x0000000729337212 */ /* 0x000fe200078e30ff */
[----:B------:R-:W-:Y:S01]  /*4d50*/  IMAD.MOV.U32 R41, RZ, RZ, RZ ;  /* 0x000000ffff297224 */ /* 0x000fe200078e00ff */
[----:B--2---:R-:W-:-:S04]  /*4d60*/  LOP3.LUT R48, R4, R48, RZ, 0xc0, !PT ;  /* 0x0000003004307212 */ /* 0x004fc800078ec0ff */
[----:B---3--:R2:W3:Y:S01]  /*4d70*/  POPC R37, R48 ;  /* 0x0000003000257309 */ /* 0x0084e20000000000 */
[----:B-----5:R-:W-:-:S13]  /*4d80*/  ISETP.NE.AND P0, PT, R26, R46, PT ;  /* 0x0000002e1a00720c */ /* 0x020fda0003f05270 */
[----:B--234-:R-:W-:Y:S05]  /*4d90*/  @P0 BRA `(.L_x_276) ;  /* 0x0000000000080947 */ /* 0x01cfea0003800000 */
[----:B------:R-:W-:-:S05]  /*4da0*/  IMAD R48, R53, 0x4, R6 ;  /* 0x0000000435307824 */ /* 0x000fca00078e0206 */
[----:B------:R2:W3:Y:S02]  /*4db0*/  ATOMS.ADD R41, [R48], R37 ;  /* 0x000000253029738c */ /* 0x0004e40000000000 */
.L_x_276:
[----:B------:R-:W-:Y:S05]  /*4dc0*/  BSYNC.RECONVERGENT B0 ;  /* 0x0000000000007941 */ /* 0x000fea0003800200 */
.L_x_275:
        /* <DEDUP_REMOVED lines=31> */
[----:B------:R-:W2:Y:S02]  /*4fc0*/  FLO.U32 R39, R53 ;  /* 0x0000003500277300 */ /* 0x000ea400000e0000 */
[----:B------:R-:W-:-:S02]  /*4fd0*/  SHF.R.U32.HI R48, RZ, UR4, R43 ;  /* 0x00000004ff307c19 */ /* 0x000fc4000801162b */
[----:B------:R-:W-:Y:S02]  /*4fe0*/  LOP3.LUT R43, R4, R53, RZ, 0xc0, !PT ;  /* 0x00000035042b7212 */ /* 0x000fe400078ec0ff */
[----:B---3--:R-:W-:Y:S01]  /*4ff0*/  LOP3.LUT R41, R48, R7, RZ, 0x30, !PT ;  /* 0x0000000730297212 */ /* 0x008fe200078e30ff */
[----:B------:R-:W-:-:S03]  /*5000*/  IMAD.MOV.U32 R48, RZ, RZ, RZ ;  /* 0x000000ffff307224 */ /* 0x000fc600078e00ff */
[----:B------:R-:W3:Y:S01]  /*5010*/  POPC R43, R43 ;  /* 0x0000002b002b7309 */ /* 0x000ee20000000000 */
[----:B--2---:R-:W-:-:S13]  /*5020*/  ISETP.NE.AND P0, PT, R26, R39, PT ;  /* 0x000000271a00720c */ /* 0x004fda0003f05270 */
[----:B---34-:R-:W-:Y:S05]  /*5030*/  @P0 BRA `(.L_x_278) ;  /* 0x0000000000080947 */ /* 0x018fea0003800000 */
[----:B------:R-:W-:-:S06]  /*5040*/  IMAD R48, R51, 0x4, R6 ;  /* 0x0000000433307824 */ /* 0x000fcc00078e0206 */
[----:B------:R2:W3:Y:S02]  /*5050*/  ATOMS.ADD R48, [R48], R43 ;  /* 0x0000002b3030738c */ /* 0x0004e40000000000 */
.L_x_278:
[----:B------:R-:W-:Y:S05]  /*5060*/  BSYNC.RECONVERGENT B0 ;  /* 0x0000000000007941 */ /* 0x000fea0003800200 */
.L_x_277:
[----:B------:R-:W-:Y:S01]  /*5070*/  R2P PR, R41, 0x7f ;  /* 0x0000007f29007804 */ /* 0x000fe20000000000 */
[----:B------:R-:W-:Y:S01]  /*5080*/  IMAD.IADD R52, R49, 0x1, R52 ;  /* 0x0000000131347824 */ /* 0x000fe200078e0234 */
[----:B---3--:R3:W4:Y:S01]  /*5090*/  SHFL.IDX PT, R48, R48, R39, 0x1f ;  /* 0x00001f2730307589 */ /* 0x00872200000e0000 */
        /* <DEDUP_REMOVED lines=28> */
[----:B------:R5:W0:Y:S01]  /*5260*/  FLO.U32 R49, R51 ;  /* 0x0000003300317300 */ /* 0x000a2200000e0000 */
[----:B------:R-:W-:Y:S02]  /*5270*/  LOP3.LUT R53, R4, R51, RZ, 0xc0, !PT ;  /* 0x0000003304357212 */ /* 0x000fe400078ec0ff */
[----:B------:R-:W-:-:S05]  /*5280*/  SHF.R.U32.HI R47, RZ, UR4, R47 ;  /* 0x00000004ff2f7c19 */ /* 0x000fca000801162f */
[----:B------:R-:W1:Y:S01]  /*5290*/  POPC R53, R53 ;  /* 0x0000003500357309 */ /* 0x000e620000000000 */
[----:B-----5:R-:W-:Y:S01]  /*52a0*/  LOP3.LUT R51, R47, R7, RZ, 0x30, !PT ;  /* 0x000000072f337212 */ /* 0x020fe200078e30ff */
[----:B------:R-:W-:Y:S01]  /*52b0*/  IMAD.MOV.U32 R47, RZ, RZ, RZ ;  /* 0x000000ffff2f7224 */ /* 0x000fe200078e00ff */
[----:B0-----:R-:W-:-:S13]  /*52c0*/  ISETP.NE.AND P0, PT, R26, R49, PT ;  /* 0x000000311a00720c */ /* 0x001fda0003f05270 */
[----:B-1-34-:R-:W-:Y:S05]  /*52d0*/  @P0 BRA `(.L_x_280) ;  /* 0x0000000000080947 */ /* 0x01afea0003800000 */
[----:B------:R-:W-:-:S05]  /*52e0*/  IMAD R41, R41, 0x4, R6 ;  /* 0x0000000429297824 */ /* 0x000fca00078e0206 */
[----:B------:R0:W1:Y:S02]  /*52f0*/  ATOMS.ADD R47, [R41], R53 ;  /* 0x00000035292f738c */ /* 0x0000640000000000 */
.L_x_280:
[----:B------:R-:W-:Y:S05]  /*5300*/  BSYNC.RECONVERGENT B0 ;  /* 0x0000000000007941 */ /* 0x000fea0003800200 */
.L_x_279:
[----:B------:R-:W-:Y:S01]  /*5310*/  R2P PR, R51, 0x7f ;  /* 0x0000007f33007804 */ /* 0x000fe20000000000 */
[----:B------:R-:W-:Y:S01]  /*5320*/  IMAD.IADD R28, R28, 0x1, R31 ;  /* 0x000000011c1c7824 */ /* 0x000fe200078e021f */
[----:B-1----:R1:W3:Y:S01]  /*5330*/  SHFL.IDX PT, R47, R47, R49, 0x1f ;  /* 0x00001f312f2f7589 */ /* 0x0022e200000e0000 */
        /* <DEDUP_REMOVED lines=28> */
[----:B------:R4:W5:Y:S01]  /*5500*/  FLO.U32 R31, R39 ;  /* 0x00000027001f7300 */ /* 0x00096200000e0000 */
[----:B0-----:R-:W-:Y:S02]  /*5510*/  LOP3.LUT R41, R4, R39, RZ, 0xc0, !PT ;  /* 0x0000002704297212 */ /* 0x001fe400078ec0ff */
[----:B------:R-:W-:-:S05]  /*5520*/  SHF.R.U32.HI R33, RZ, UR4, R33 ;  /* 0x00000004ff217c19 */ /* 0x000fca0008011621 */
[----:B------:R-:W0:Y:S01]  /*5530*/  POPC R41, R41 ;  /* 0x0000002900297309 */ /* 0x000e220000000000 */
[----:B----4-:R-:W-:Y:S01]  /*5540*/  LOP3.LUT R39, R33, R7, RZ, 0x30, !PT ;  /* 0x0000000721277212 */ /* 0x010fe200078e30ff */
[----:B------:R-:W-:Y:S01]  /*5550*/  IMAD.MOV.U32 R33, RZ, RZ, RZ ;  /* 0x000000ffff217224 */ /* 0x000fe200078e00ff */
[----:B-----5:R-:W-:-:S13]  /*5560*/  ISETP.NE.AND P0, PT, R26, R31, PT ;  /* 0x0000001f1a00720c */ /* 0x020fda0003f05270 */
[----:B01-3--:R-:W-:Y:S05]  /*5570*/  @P0 BRA `(.L_x_282) ;  /* 0x0000000000080947 */ /* 0x00bfea0003800000 */
[----:B------:R-:W-:-:S06]  /*5580*/  IMAD R33, R51, 0x4, R6 ;  /* 0x0000000433217824 */ /* 0x000fcc00078e0206 */
[----:B------:R0:W1:Y:S02]  /*5590*/  ATOMS.ADD R33, [R33], R41 ;  /* 0x000000292121738c */ /* 0x0000640000000000 */
.L_x_282:
[----:B------:R-:W-:Y:S05]  /*55a0*/  BSYNC.RECONVERGENT B0 ;  /* 0x0000000000007941 */ /* 0x000fea0003800200 */
.L_x_281:
        /* <DEDUP_REMOVED lines=31> */
[----:B------:R4:W5:Y:S01]  /*57a0*/  FLO.U32 R35, R49 ;  /* 0x0000003100237300 */ /* 0x00096200000e0000 */
[----:B------:R-:W-:Y:S02]  /*57b0*/  LOP3.LUT R51, R4, R49, RZ, 0xc0, !PT ;  /* 0x0000003104337212 */ /* 0x000fe400078ec0ff */
        /* <DEDUP_REMOVED lines=8> */
.L_x_284:
[----:B------:R-:W-:Y:S05]  /*5840*/  BSYNC.RECONVERGENT B0 ;  /* 0x0000000000007941 */ /* 0x000fea0003800200 */
.L_x_283:
        /* <DEDUP_REMOVED lines=30> */
[----:B--2---:R-:W-:Y:S02]  /*5a30*/  SEL R43, R8, 0x80000000, P0 ;  /* 0x80000000082b7807 */ /* 0x004fe40000000000 */
[----:B------:R2:W4:Y:S02]  /*5a40*/  FLO.U32 R31, R39 ;  /* 0x00000027001f7300 */ /* 0x00052400000e0000 */
[----:B------:R-:W-:-:S02]  /*5a50*/  SHF.R.U32.HI R53, RZ, UR4, R43 ;  /* 0x00000004ff357c19 */ /* 0x000fc4000801162b */
[----:B------:R-:W-:Y:S02]  /*5a60*/  LOP3.LUT R43, R4, R39, RZ, 0xc0, !PT ;  /* 0x00000027042b7212 */ /* 0x000fe400078ec0ff */
[----:B------:R-:W-:Y:S01]  /*5a70*/  LOP3.LUT R53, R53, R7, RZ, 0x30, !PT ;  /* 0x0000000735357212 */ /* 0x000fe200078e30ff */
[----:B--2---:R-:W-:-:S03]  /*5a80*/  IMAD.MOV.U32 R39, RZ, RZ, RZ ;  /* 0x000000ffff277224 */ /* 0x004fc600078e00ff */
[----:B------:R-:W2:Y:S01]  /*5a90*/  POPC R43, R43 ;  /* 0x0000002b002b7309 */ /* 0x000ea20000000000 */
[----:B----4-:R-:W-:-:S13]  /*5aa0*/  ISETP.NE.AND P0, PT, R26, R31, PT ;  /* 0x0000001f1a00720c */ /* 0x010fda0003f05270 */
[----:B-123--:R-:W-:Y:S05]  /*5ab0*/  @P0 BRA `(.L_x_286) ;  /* 0x0000000000080947 */ /* 0x00efea0003800000 */
[----:B------:R-:W-:-:S06]  /*5ac0*/  IMAD R39, R49, 0x4, R6 ;  /* 0x0000000431277824 */ /* 0x000fcc00078e0206 */
[----:B------:R1:W2:Y:S02]  /*5ad0*/  ATOMS.ADD R39, [R39], R43 ;  /* 0x0000002b2727738c */ /* 0x0002a40000000000 */
.L_x_286:
[----:B------:R-:W-:Y:S05]  /*5ae0*/  BSYNC.RECONVERGENT B0 ;  /* 0x0000000000007941 */ /* 0x000fea0003800200 */
.L_x_285:
[----:B------:R-:W-:Y:S01]  /*5af0*/  R2P PR, R53, 0x7f ;  /* 0x0000007f35007804 */ /* 0x000fe20000000000 */
[----:B--2---:R2:W3:Y:S01]  /*5b00*/  SHFL.IDX PT, R31, R39, R31, 0x1f ;  /* 0x00001f1f271f7589 */ /* 0x0044e200000e0000 */
[----:B------:R-:W-:Y:S11]  /*5b10*/  BSSY.RECONVERGENT B0, `(.L_x_287) ;  /* 0x0000021000007945 */ /* 0x000ff60003800200 */
[----:B------:R-:W-:-:S02]  /*5b20*/  VOTE.ANY R35, PT, P0 ;  /* 0x0000000000237806 */ /* 0x000fc400000e0100 */
[----:B------:R-:W-:Y:S02]  /*5b30*/  VOTE.ANY R49, PT, P1 ;  /* 0x0000000000317806 */ /* 0x000fe400008e0100 */
[----:B------:R-:W-:Y:S02]  /*5b40*/  @!P0 LOP3.LUT R35, RZ, R35, RZ, 0x33, !PT ;  /* 0x00000023ff238212 */ /* 0x000fe400078e33ff */
[----:B------:R-:W-:Y:S02]  /*5b50*/  @!P1 LOP3.LUT R49, RZ, R49, RZ, 0x33, !PT ;  /* 0x00000031ff319212 */ /* 0x000fe400078e33ff */
[----:B--2---:R-:W-:Y:S02]  /*5b60*/  VOTE.ANY R39, PT, P5 ;  /* 0x0000000000277806 */ /* 0x004fe400028e0100 */
[----:B------:R-:W-:Y:S02]  /*5b70*/  LOP3.LUT R35, R49, R35, RZ, 0xc0, !PT ;  /* 0x0000002331237212 */ /* 0x000fe400078ec0ff */
[----:B------:R-:W-:-:S02]  /*5b80*/  VOTE.ANY R49, PT, P2 ;  /* 0x0000000000317806 */ /* 0x000fc400010e0100 */
        /* <DEDUP_REMOVED lines=9> */
[----:B------:R-:W-:Y:S01]  /*5c20*/  LOP3.LUT R35, R49, R35, RZ, 0xc0, !PT ;  /* 0x0000002331237212 */ /* 0x000fe200078ec0ff */
[----:B------:R-:W-:-:S03]  /*5c30*/  IMAD.MOV.U32 R49, RZ, RZ, RZ ;  /* 0x000000ffff317224 */ /* 0x000fc600078e00ff */
        /* <DEDUP_REMOVED lines=9> */
[----:B------:R-:W4:Y:S01]  /*5cd0*/  POPC R4, R4 ;  /* 0x0000000400047309 */ /* 0x000f220000000000 */
[----:B--2---:R-:W-:-:S13]  /*5ce0*/  ISETP.NE.AND P0, PT, R26, R35, PT ;  /* 0x000000231a00720c */ /* 0x004fda0003f05270 */
[----:B---34-:R-:W-:Y:S05]  /*5cf0*/  @P0 BRA `(.L_x_288) ;  /* 0x0000000000080947 */ /* 0x018fea0003800000 */
[----:B------:R-:W-:-:S06]  /*5d00*/  IMAD R49, R53, 0x4, R6 ;  /* 0x0000000435317824 */ /* 0x000fcc00078e0206 */
[----:B------:R2:W3:Y:S02]  /*5d10*/  ATOMS.ADD R49, [R49], R4 ;  /* 0x000000043131738c */ /* 0x0004e40000000000 */
.L_x_288:
[----:B------:R-:W-:Y:S05]  /*5d20*/  BSYNC.RECONVERGENT B0 ;  /* 0x0000000000007941 */ /* 0x000fea0003800200 */
.L_x_287:
[----:B------:R-:W-:Y:S01]  /*5d30*/  BAR.SYNC.DEFER_BLOCKING 0x0 ;  /* 0x0000000000007b1d */ /* 0x000fe20000010000 */
[----:B------:R-:W-:Y:S01]  /*5d40*/  IMAD.IADD R6, R41, 0x1, R33 ;  /* 0x0000000129067824 */ /* 0x000fe200078e0221 */
[----:B------:R-:W-:Y:S01]  /*5d50*/  ISETP.NE.AND P0, PT, R45, RZ, PT ;  /* 0x000000ff2d00720c */ /* 0x000fe20003f05270 */
[----:B------:R-:W-:Y:S02]  /*5d60*/  IMAD R33, R32, 0x4, R29 ;  /* 0x0000000420217824 */ /* 0x000fe400078e021d */
[----:B------:R-:W-:Y:S01]  /*5d70*/  IMAD.IADD R32, R43, 0x1, R31 ;  /* 0x000000012b207824 */ /* 0x000fe200078e021f */
[----:B------:R-:W-:Y:S01]  /*5d80*/  BSSY B1, `(.L_x_289) ;  /* 0x0000058000017945 */ /* 0x000fe20003800000 */
[--C-:B------:R-:W-:Y:S01]  /*5d90*/  IMAD R31, R34, 0x4, R29.reuse ;  /* 0x00000004221f7824 */ /* 0x100fe200078e021d */
[----:B---3--:R3:W2:Y:S01]  /*5da0*/  SHFL.IDX PT, R49, R49, R35, 0x1f ;  /* 0x00001f2331317589 */ /* 0x0086a200000e0000 */
[----:B------:R-:W-:Y:S02]  /*5db0*/  IMAD R36, R36, 0x4, R29 ;  /* 0x0000000424247824 */ /* 0x000fe400078e021d */
[----:B------:R-:W-:-:S02]  /*5dc0*/  IMAD.IADD R26, R51, 0x1, R37 ;  /* 0x00000001331a7824 */ /* 0x000fc400078e0225 */
[--C-:B------:R-:W-:Y:S02]  /*5dd0*/  IMAD R42, R42, 0x4, R29.reuse ;  /* 0x000000042a2a7824 */ /* 0x100fe400078e021d */
[--C-:B------:R-:W-:Y:S02]  /*5de0*/  IMAD R37, R44, 0x4, R29.reuse ;  /* 0x000000042c257824 */ /* 0x100fe400078e021d */
[--C-:B------:R-:W-:Y:S02]  /*5df0*/  IMAD R52, R52, 0x4, R29.reuse ;  /* 0x0000000434347824 */ /* 0x100fe400078e021d */
[--C-:B---3--:R-:W-:Y:S02]  /*5e00*/  IMAD R35, R38, 0x4, R29.reuse ;  /* 0x0000000426237824 */ /* 0x108fe400078e021d */
[--C-:B------:R-:W-:Y:S02]  /*5e10*/  IMAD R39, R50, 0x4, R29.reuse ;  /* 0x0000000432277824 */ /* 0x100fe400078e021d */
[--C-:B------:R-:W-:Y:S01]  /*5e20*/  IMAD R28, R28, 0x4, R29.reuse ;  /* 0x000000041c1c7824 */ /* 0x100fe200078e021d */
[----:B------:R3:W-:Y:S01]  /*5e30*/  STS [R33+-0x4], R25 ;  /* 0xfffffc1921007388 */ /* 0x0007e20000000800 */
[----:B------:R-:W-:-:S02]  /*5e40*/  IMAD R40, R40, 0x4, R29 ;  /* 0x0000000428287824 */ /* 0x000fc400078e021d */
[--C-:B------:R-:W-:Y:S01]  /*5e50*/  IMAD R48, R48, 0x4, R29.reuse ;  /* 0x0000000430307824 */ /* 0x100fe200078e021d */
[----:B------:R-:W-:Y:S01]  /*5e60*/  STS [R31+-0x4], R24 ;  /* 0xfffffc181f007388 */ /* 0x000fe20000000800 */
[--C-:B------:R-:W-:Y:S02]  /*5e70*/  IMAD R47, R47, 0x4, R29.reuse ;  /* 0x000000042f2f7824 */ /* 0x100fe400078e021d */
[----:B------:R-:W-:Y:S01]  /*5e80*/  IMAD R6, R6, 0x4, R29 ;  /* 0x0000000406067824 */ /* 0x000fe200078e021d */
[----:B------:R4:W-:Y:S01]  /*5e90*/  STS [R36+-0x4], R23 ;  /* 0xfffffc1724007388 */ /* 0x0009e20000000800 */
[----:B--2---:R-:W-:Y:S02]  /*5ea0*/  IMAD.IADD R4, R4, 0x1, R49 ;  /* 0x0000000104047824 */ /* 0x004fe400078e0231 */
[--C-:B---3--:R-:W-:Y:S01]  /*5eb0*/  IMAD R25, R46, 0x4, R29.reuse ;  /* 0x000000042e197824 */ /* 0x108fe200078e021d */
[----:B------:R-:W-:Y:S01]  /*5ec0*/  STS [R35+-0x4], R22 ;  /* 0xfffffc1623007388 */ /* 0x000fe20000000800 */
[----:B------:R-:W-:-:S03]  /*5ed0*/  IMAD R32, R32, 0x4, R29 ;  /* 0x0000000420207824 */ /* 0x000fc600078e021d */
[----:B------:R2:W-:Y:S01]  /*5ee0*/  STS [R42+-0x4], R21 ;  /* 0xfffffc152a007388 */ /* 0x0005e20000000800 */
[----:B----4-:R-:W-:-:S03]  /*5ef0*/  IMAD R23, R30, 0x4, R29 ;  /* 0x000000041e177824 */ /* 0x010fc600078e021d */
[----:B------:R-:W-:Y:S04]  /*5f00*/  STS [R37+-0x4], R20 ;  /* 0xfffffc1425007388 */ /* 0x000fe80000000800 */
[----:B------:R3:W-:Y:S01]  /*5f10*/  STS [R52+-0x4], R19 ;  /* 0xfffffc1334007388 */ /* 0x0007e20000000800 */
[----:B--2---:R-:W-:-:S03]  /*5f20*/  IMAD R21, R4, 0x4, R29 ;  /* 0x0000000404157824 */ /* 0x004fc600078e021d */
[----:B------:R-:W-:Y:S04]  /*5f30*/  STS [R39+-0x4], R18 ;  /* 0xfffffc1227007388 */ /* 0x000fe80000000800 */
[----:B------:R2:W-:Y:S01]  /*5f40*/  STS [R28+-0x4], R17 ;  /* 0xfffffc111c007388 */ /* 0x0005e20000000800 */
[----:B---3--:R-:W-:-:S03]  /*5f50*/  IMAD R19, R26, 0x4, R29 ;  /* 0x000000041a137824 */ /* 0x008fc600078e021d */
[----:B------:R3:W-:Y:S04]  /*5f60*/  STS [R23+-0x4], R16 ;  /* 0xfffffc1017007388 */ /* 0x0007e80000000800 */
[----:B------:R3:W-:Y:S01]  /*5f70*/  STS [R40+-0x4], R15 ;  /* 0xfffffc0f28007388 */ /* 0x0007e20000000800 */
[----:B--2---:R-:W-:-:S03]  /*5f80*/  IMAD R17, R3, 0x8, R29 ;  /* 0x0000000803117824 */ /* 0x004fc600078e021d */
[----:B------:R3:W-:Y:S04]  /*5f90*/  STS [R25+-0x4], R14 ;  /* 0xfffffc0e19007388 */ /* 0x0007e80000000800 */
[----:B------:R3:W-:Y:S04]  /*5fa0*/  STS [R48+-0x4], R13 ;  /* 0xfffffc0d30007388 */ /* 0x0007e80000000800 */
[----:B------:R3:W-:Y:S04]  /*5fb0*/  STS [R47+-0x4], R12 ;  /* 0xfffffc0c2f007388 */ /* 0x0007e80000000800 */
[----:B------:R3:W-:Y:S04]  /*5fc0*/  STS [R6+-0x4], R11 ;  /* 0xfffffc0b06007388 */ /* 0x0007e80000000800 */
[----:B------:R3:W-:Y:S04]  /*5fd0*/  STS [R19+-0x4], R10 ;  /* 0xfffffc0a13007388 */ /* 0x0007e80000000800 */
[----:B------:R3:W-:Y:S04]  /*5fe0*/  STS [R32+-0x4], R9 ;  /* 0xfffffc0920007388 */ /* 0x0007e80000000800 */
[----:B------:R3:W-:Y:S01]  /*5ff0*/  STS [R21+-0x4], R8 ;  /* 0xfffffc0815007388 */ /* 0x0007e20000000800 */
[----:B------:R-:W-:Y:S05]  /*6000*/  @P0 BRA `(.L_x_290) ;  /* 0x0000000000bc0947 */ /* 0x000fea0003800000 */
[----:B------:R-:W3:Y:S02]  /*6010*/  LDCU.64 UR4, c[0x0][0x398] ;  /* 0x00007300ff0477ac */ /* 0x000ee40008000a00 */
[----:B---3--:R-:W-:-:S04]  /*6020*/  LEA R10, P0, R3, UR4, 0x3 ;  /* 0x00000004030a7c11 */ /* 0x008fc8000f8018ff */
[----:B------:R-:W-:-:S05]  /*6030*/  LEA.HI.X R11, R3, UR5, RZ, 0x3, P0 ;  /* 0x00000005030b7c11 */ /* 0x000fca00080f1cff */
        /* <DEDUP_REMOVED lines=12> */
.L_x_296:
[----:B--2---:R-:W2:Y:S01]  /*6100*/  LDC.64 R8, c[0x0][0x380] ;  /* 0x0000e000ff087b82 */ /* 0x004ea20000000a00 */
[----:B------:R-:W-:Y:S01]  /*6110*/  VIADD R15, R6, 0xffffffff ;  /* 0xffffffff060f7836 */ /* 0x000fe20000000000 */
[----:B------:R-:W-:Y:S03]  /*6120*/  BSSY B2, `(.L_x_293) ;  /* 0x0000008000027945 */ /* 0x000fe60003800000 */
[----:B------:R-:W-:-:S04]  /*6130*/  IMAD R11, R15, 0x100, R3 ;  /* 0x000001000f0b7824 */ /* 0x000fc800078e0203 */
[----:B--2---:R-:W-:-:S07]  /*6140*/  IMAD.WIDE R8, R11, 0x4, R8 ;  /* 0x000000040b087825 */ /* 0x004fce00078e0208 */
.L_x_294:
[----:B------:R-:W-:Y:S05]  /*6150*/  YIELD ;  /* 0x0000000000007946 */ /* 0x000fea0003800000 */
[----:B------:R2:W-:Y:S06]  /*6160*/  MEMBAR.SC.CTA ;  /* 0x0000000000007992 */ /* 0x0005ec0000000000 */
[----:B--2---:R-:W2:Y:S02]  /*6170*/  LDG.E.STRONG.SYS R10, desc[UR6][R8.64] ;  /* 0x00000006080a7981 */ /* 0x004ea4000c1f5900 */
[----:B--2---:R-:W-:-:S13]  /*6180*/  ISETP.NE.AND P0, PT, R10, RZ, PT ;  /* 0x000000ff0a00720c */ /* 0x004fda0003f05270 */
[----:B------:R-:W-:Y:S05]  /*6190*/  @!P0 BRA `(.L_x_294) ;  /* 0xfffffffc00ec8947 */ /* 0x000fea000383ffff */
[----:B------:R-:W-:Y:S05]  /*61a0*/  BSYNC B2 ;  /* 0x0000000000027941 */ /* 0x000fea0003800000 */
.L_x_293:
[----:B------:R-:W-:Y:S01]  /*61b0*/  BSSY.RECONVERGENT B2, `(.L_x_295) ;  /* 0x0000006000027945 */ /* 0x000fe20003800200 */
[C---:B------:R-:W-:Y:S02]  /*61c0*/  ISETP.GT.AND P0, PT, R10.reuse, -0x1, PT ;  /* 0xffffffff0a00780c */ /* 0x040fe40003f04270 */
[----:B------:R-:W-:Y:S01]  /*61d0*/  LOP3.LUT R10, R10, 0x3fffffff, RZ, 0xc0, !PT ;  /* 0x3fffffff0a0a7812 */ /* 0x000fe200078ec0ff */
[----:B------:R-:W-:Y:S05]  /*61e0*/  WARPSYNC.EXCLUSIVE R4 ;  /* 0x0000000004007348 */ /* 0x000fea0003a00000 */
[----:B------:R-:W-:-:S05]  /*61f0*/  IMAD.IADD R13, R10, 0x1, R13 ;  /* 0x000000010a0d7824 */ /* 0x000fca00078e020d */
[----:B------:R-:W-:-:S07]  /*6200*/  VOTE.ANY R4, PT, P0 ;  /* 0x0000000000047806 */ /* 0x000fce00000e0100 */
[----:B------:R-:W-:Y:S05]  /*6210*/  BSYNC.RECONVERGENT B2 ;  /* 0x0000000000027941 */ /* 0x000fea0003800200 */
.L_x_295:
[----:B------:R-:W-:Y:S01]  /*6220*/  ISETP.GT.U32.AND P1, PT, R6, 0x1, PT ;  /* 0x000000010600780c */ /* 0x000fe20003f24070 */
[----:B------:R-:W-:-:S12]  /*6230*/  IMAD.MOV.U32 R6, RZ, RZ, R15 ;  /* 0x000000ffff067224 */ /* 0x000fd800078e000f */
[----:B------:R-:W-:Y:S05]  /*6240*/  @P0 BRA P1, `(.L_x_296) ;  /* 0xfffffffc00ac0947 */ /* 0x000fea000083ffff */
[----:B------:R-:W-:Y:S05]  /*6250*/  BSYNC B0 ;  /* 0x0000000000007941 */ /* 0x000fea0003800000 */
.L_x_292:
[----:B------:R3:W4:Y:S02]  /*6260*/  LDS.64 R8, [R17+0x6c00] ;  /* 0x006c000011087984 */ /* 0x0007240000000a00 */
.L_x_291:
[----:B------:R-:W5:Y:S01]  /*6270*/  LDC.64 R10, c[0x0][0x380] ;  /* 0x0000e000ff0a7b82 */ /* 0x000f620000000a00 */
[C---:B------:R-:W-:Y:S01]  /*6280*/  IMAD.IADD R15, R13.reuse, 0x1, -R0 ;  /* 0x000000010d0f7824 */ /* 0x040fe200078e0a00 */
[----:B------:R-:W-:Y:S01]  /*6290*/  LOP3.LUT R13, R13, 0x80000000, RZ, 0xfc, !PT ;  /* 0x800000000d0d7812 */ /* 0x000fe200078efcff */
[----:B------:R-:W-:-:S03]  /*62a0*/  IMAD R19, R27, 0x100, R3 ;  /* 0x000001001b137824 */ /* 0x000fc600078e0203 */
[----:B--2-4-:R-:W-:-:S04]  /*62b0*/  IADD3 R8, P0, PT, R15, R8, RZ ;  /* 0x000000080f087210 */ /* 0x014fc80007f1e0ff */
[----:B------:R-:W-:-:S05]  /*62c0*/  LEA.HI.X.SX32 R9, R15, R9, 0x1, P0 ;  /* 0x000000090f097211 */ /* 0x000fca00000f0eff */
[----:B------:R2:W-:Y:S01]  /*62d0*/  STS.64 [R17+0x6c00], R8 ;  /* 0x006c000811007388 */ /* 0x0005e20000000a00 */
[----:B-----5:R-:W-:-:S05]  /*62e0*/  IMAD.WIDE R10, R19, 0x4, R10 ;  /* 0x00000004130a7825 */ /* 0x020fca00078e020a */
[----:B------:R2:W-:Y:S02]  /*62f0*/  STG.E.STRONG.SYS desc[UR6][R10.64], R13 ;  /* 0x0000000d0a007986 */ /* 0x0005e4000c115906 */
.L_x_290:
[----:B------:R-:W-:Y:S05]  /*6300*/  BSYNC B1 ;  /* 0x0000000000017941 */ /* 0x000fea0003800000 */
.L_x_289:
[----:B--23--:R-:W2:Y:S01]  /*6310*/  LDC.64 R10, c[0x0][0x390] ;  /* 0x0000e400ff0a7b82 */ /* 0x00cea20000000a00 */
[----:B------:R-:W-:-:S04]  /*6320*/  IMAD R4, R27, 0x1b00, RZ ;  /* 0x00001b001b047824 */ /* 0x000fc800078e02ff */
[----:B------:R-:W-:-:S03]  /*6330*/  VIADD R4, R4, 0x1b00 ;  /* 0x00001b0004047836 */ /* 0x000fc60000000000 */
[----:B------:R-:W3:Y:S01]  /*6340*/  LDC R13, c[0x0][0x3c0] ;  /* 0x0000f000ff0d7b82 */ /* 0x000ee20000000800 */
[----:B--2---:R-:W-:Y:S02]  /*6350*/  ISETP.EQ.U32.AND P1, PT, R10, RZ, PT ;  /* 0x000000ff0a00720c */ /* 0x004fe40003f22070 */
[CC--:B---3--:R-:W-:Y:S02]  /*6360*/  ISETP.GE.AND P0, PT, R4.reuse, R13.reuse, PT ;  /* 0x0000000d0400720c */ /* 0x0c8fe40003f06270 */
[----:B------:R-:W-:Y:S01]  /*6370*/  ISETP.GT.AND P3, PT, R4, R13, PT ;  /* 0x0000000d0400720c */ /* 0x000fe20003f64270 */
[----:B------:R-:W-:Y:S01]  /*6380*/  IMAD R4, R3, 0x4, R29 ;  /* 0x0000000403047824 */ /* 0x000fe200078e021d */
[----:B------:R-:W-:-:S04]  /*6390*/  ISETP.EQ.OR.EX P0, PT, R11, RZ, !P0, P1 ;  /* 0x000000ff0b00720c */ /* 0x000fc80004702710 */
[----:B------:R-:W-:-:S13]  /*63a0*/  ISETP.GT.U32.OR P0, PT, R3, 0xff, P0 ;  /* 0x000000ff0300780c */ /* 0x000fda0000704470 */
[----:B------:R-:W-:Y:S05]  /*63b0*/  @P0 BRA `(.L_x_297) ;  /* 0x0000000000200947 */ /* 0x000fea0003800000 */
[----:B------:R-:W2:Y:S01]  /*63c0*/  LDS.64 R8, [R17+0x6c00] ;  /* 0x006c000011087984 */ /* 0x000ea20000000a00 */
[C---:B------:R-:W-:Y:S02]  /*63d0*/  LEA R10, P2, R3.reuse, R10, 0x3 ;  /* 0x0000000a030a7211 */ /* 0x040fe400078418ff */
[--C-:B------:R-:W-:Y:S02]  /*63e0*/  SHF.R.S32.HI R15, RZ, 0x1f, R0.reuse ;  /* 0x0000001fff0f7819 */ /* 0x100fe40000011400 */
[----:B------:R-:W-:Y:S02]  /*63f0*/  LEA.HI.X R11, R3, R11, RZ, 0x3, P2 ;  /* 0x0000000b030b7211 */ /* 0x000fe400010f1cff */
[----:B--2---:R-:W-:Y:S02]  /*6400*/  IADD3 R8, P0, P1, R8, R5, R0 ;  /* 0x0000000508087210 */ /* 0x004fe4000791e000 */
[----:B------:R-:W-:-:S04]  /*6410*/  SHF.R.S32.HI R5, RZ, 0x1f, R5 ;  /* 0x0000001fff057819 */ /* 0x000fc80000011405 */
[----:B------:R-:W-:-:S05]  /*6420*/  IADD3.X R9, PT, PT, R9, R5, R15, P0, P1 ;  /* 0x0000000509097210 */ /* 0x000fca00007e240f */
[----:B------:R2:W-:Y:S02]  /*6430*/  STG.E.64 desc[UR6][R10.64], R8 ;  /* 0x000000080a007986 */ /* 0x0005e4000c101b06 */
.L_x_297:
[----:B------:R-:W-:Y:S05]  /*6440*/  WARPSYNC.ALL ;  /* 0x0000000000007948 */ /* 0x000fea0003800000 */
[----:B------:R-:W-:Y:S06]  /*6450*/  BAR.SYNC.DEFER_BLOCKING 0x0 ;  /* 0x0000000000007b1d */ /* 0x000fec0000010000 */
[----:B------:R-:W-:Y:S05]  /*6460*/  @P3 BRA `(.L_x_298) ;  /* 0x0000001000903947 */ /* 0x000fea0003800000 */
[----:B------:R-:W3:Y:S01]  /*6470*/  LDS R2, [R4] ;  /* 0x0000000004027984 */ /* 0x000ee20000000800 */
[----:B------:R-:W4:Y:S01]  /*6480*/  LDCU UR4, c[0x0][0x3c4] ;  /* 0x00007880ff0477ac */ /* 0x000f220008000800 */
[----:B------:R-:W5:Y:S01]  /*6490*/  LDCU.64 UR8, c[0x0][0x3a0] ;  /* 0x00007400ff0877ac */ /* 0x000f620008000a00 */
[----:B---3--:R-:W-:-:S04]  /*64a0*/  ISETP.NE.AND P0, PT, R2, 0x7fffffff, PT ;  /* 0x7fffffff0200780c */ /* 0x008fc80003f05270 */
[C---:B------:R-:W-:Y:S02]  /*64b0*/  SEL R0, R2.reuse, 0x80000000, P0 ;  /* 0x8000000002007807 */ /* 0x040fe40000000000 */
[----:B------:R-:W-:Y:S02]  /*64c0*/  ISETP.GT.AND P0, PT, R2, -0x1, PT ;  /* 0xffffffff0200780c */ /* 0x000fe40003f04270 */
[----:B----4-:R-:W-:-:S04]  /*64d0*/  SHF.R.U32.HI R0, RZ, UR4, R0 ;  /* 0x00000004ff007c19 */ /* 0x010fc80008011600 */
[----:B------:R-:W-:-:S05]  /*64e0*/  LOP3.LUT R0, R0, R7, RZ, 0x30, !PT ;  /* 0x0000000700007212 */ /* 0x000fca00078e30ff */
[----:B--2---:R-:W-:Y:S02]  /*64f0*/  IMAD R8, R0, 0x8, R29 ;  /* 0x0000000800087824 */ /* 0x004fe400078e021d */
[----:B------:R-:W-:-:S04]  /*6500*/  IMAD.MOV.U32 R0, RZ, RZ, -0x1 ;  /* 0xffffffffff007424 */ /* 0x000fc800078e00ff */
[----:B------:R-:W2:Y:S01]  /*6510*/  LDS.64 R8, [R8+0x6c00] ;  /* 0x006c000008087984 */ /* 0x000ea20000000a00 */
[----:B------:R-:W-:-:S04]  /*6520*/  SEL R5, R0, 0x80000000, P0 ;  /* 0x8000000000057807 */ /* 0x000fc80000000000 */
[----:B------:R-:W-:Y:S02]  /*6530*/  LOP3.LUT R5, R5, R2, RZ, 0x3c, !PT ;  /* 0x0000000205057212 */ /* 0x000fe400078e3cff */
[----:B--2---:R-:W-:-:S05]  /*6540*/  IADD3 R6, P1, PT, R8, R3, RZ ;  /* 0x0000000308067210 */ /* 0x004fca0007f3e0ff */
[----:B------:R-:W-:Y:S01]  /*6550*/  IMAD.X R9, RZ, RZ, R9, P1 ;  /* 0x000000ffff097224 */ /* 0x000fe200008e0609 */
[----:B-----5:R-:W-:-:S04]  /*6560*/  LEA R10, P1, R6, UR8, 0x2 ;  /* 0x00000008060a7c11 */ /* 0x020fc8000f8210ff */
[----:B------:R-:W-:-:S05]  /*6570*/  LEA.HI.X R11, R6, UR9, R9, 0x2, P1 ;  /* 0x00000009060b7c11 */ /* 0x000fca00088f1409 */
[----:B------:R-:W-:Y:S01]  /*6580*/  STG.E desc[UR6][R10.64], R5 ;  /* 0x000000050a007986 */ /* 0x000fe2000c101906 */
[----:B------:R-:W-:-:S03]  /*6590*/  NOP ;  /* 0x0000000000007918 */ /* 0x000fc60000000000 */
[----:B------:R-:W2:Y:S02]  /*65a0*/  LDS R2, [R4+0x600] ;  /* 0x0006000004027984 */ /* 0x000ea40000000800 */
[----:B--2---:R-:W-:-:S04]  /*65b0*/  ISETP.NE.AND P0, PT, R2, 0x7fffffff, PT ;  /* 0x7fffffff0200780c */ /* 0x004fc80003f05270 */
[C---:B------:R-:W-:Y:S02]  /*65c0*/  SEL R6, R2.reuse, 0x80000000, P0 ;  /* 0x8000000002067807 */ /* 0x040fe40000000000 */
[----:B------:R-:W-:Y:S02]  /*65d0*/  ISETP.GT.AND P0, PT, R2, -0x1, PT ;  /* 0xffffffff0200780c */ /* 0x000fe40003f04270 */
[----:B------:R-:W-:Y:S02]  /*65e0*/  SHF.R.U32.HI R6, RZ, UR4, R6 ;  /* 0x00000004ff067c19 */ /* 0x000fe40008011606 */
[----:B------:R-:W-:Y:S02]  /*65f0*/  SEL R5, R0, 0x80000000, P0 ;  /* 0x8000000000057807 */ /* 0x000fe40000000000 */
[----:B------:R-:W-:Y:S02]  /*6600*/  LOP3.LUT R6, R6, R7, RZ, 0x30, !PT ;  /* 0x0000000706067212 */ /* 0x000fe400078e30ff */
[----:B------:R-:W-:-:S03]  /*6610*/  LOP3.LUT R5, R5, R2, RZ, 0x3c, !PT ;  /* 0x0000000205057212 */ /* 0x000fc600078e3cff */
[----:B------:R-:W-:-:S05]  /*6620*/  IMAD R6, R6, 0x8, R29 ;  /* 0x0000000806067824 */ /* 0x000fca00078e021d */
[----:B------:R-:W2:Y:S02]  /*6630*/  LDS.64 R8, [R6+0x6c00] ;  /* 0x006c000006087984 */ /* 0x000ea40000000a00 */
[----:B--2---:R-:W-:-:S05]  /*6640*/  IADD3 R8, P1, PT, R8, R3, RZ ;  /* 0x0000000308087210 */ /* 0x004fca0007f3e0ff */
[----:B------:R-:W-:Y:S01]  /*6650*/  IMAD.X R9, RZ, RZ, R9, P1 ;  /* 0x000000ffff097224 */ /* 0x000fe200008e0609 */
[----:B------:R-:W-:-:S04]  /*6660*/  LEA R10, P1, R8, UR8, 0x2 ;  /* 0x00000008080a7c11 */ /* 0x000fc8000f8210ff */
        /* <DEDUP_REMOVED lines=251> */
[----:B------:R-:W-:-:S06]  /*7620*/  IMAD R6, R2, 0x8, R29 ;  /* 0x0000000802067824 */ /* 0x000fcc00078e021d */
[----:B------:R-:W2:Y:S02]  /*7630*/  LDS.64 R6, [R6+0x6c00] ;  /* 0x006c000006067984 */ /* 0x000ea40000000a00 */
[----:B--2---:R-:W-:-:S05]  /*7640*/  IADD3 R3, P1, PT, R6, R3, RZ ;  /* 0x0000000306037210 */ /* 0x004fca0007f3e0ff */
[----:B------:R-:W-:Y:S01]  /*7650*/  IMAD.X R8, RZ, RZ, R7, P1 ;  /* 0x000000ffff087224 */ /* 0x000fe200008e0607 */
[----:B------:R-:W-:-:S04]  /*7660*/  LEA R2, P1, R3, UR8, 0x2 ;  /* 0x0000000803027c11 */ /* 0x000fc8000f8210ff */
[----:B------:R-:W-:-:S05]  /*7670*/  LEA.HI.X R3, R3, UR9, R8, 0x2, P1 ;  /* 0x0000000903037c11 */ /* 0x000fca00088f1408 */
[----:B------:R-:W-:Y:S01]  /*7680*/  STG.E desc[UR6][R2.64+0x6600], R5 ;  /* 0x0066000502007986 */ /* 0x000fe2000c101906 */
[----:B------:R-:W-:Y:S01]  /*7690*/  NOP ;  /* 0x0000000000007918 */ /* 0x000fe20000000000 */
[----:B------:R-:W-:Y:S05]  /*76a0*/  EXIT ;  /* 0x000000000000794d */ /* 0x000fea0003800000 */
.L_x_298:
[----:B------:R-:W-:Y:S01]  /*76b0*/  IMAD R27, R27, -0x1b00, R13 ;  /* 0xffffe5001b1b7824 */ /* 0x000fe200078e020d */
[----:B------:R-:W-:Y:S01]  /*76c0*/  BSSY.RECONVERGENT B0, `(.L_x_299) ;  /* 0x0000020000007945 */ /* 0x000fe20003800200 */
[C---:B------:R-:W-:Y:S02]  /*76d0*/  VIADD R0, R3.reuse, 0x180 ;  /* 0x0000018003007836 */ /* 0x040fe40000000000 */
[C---:B------:R-:W-:Y:S01]  /*76e0*/  VIADD R6, R3.reuse, 0x300 ;  /* 0x0000030003067836 */ /* 0x040fe20000000000 */
[CC--:B------:R-:W-:Y:S01]  /*76f0*/  ISETP.GE.AND P4, PT, R3.reuse, R27.reuse, PT ;  /* 0x0000001b0300720c */ /* 0x0c0fe20003f86270 */
[C---:B--2---:R-:W-:Y:S01]  /*7700*/  VIADD R8, R3.reuse, 0x480 ;  /* 0x0000048003087836 */ /* 0x044fe20000000000 */
        /* <DEDUP_REMOVED lines=9> */
[----:B------:R-:W2:Y:S01]  /*77a0*/  LDS R0, [R4] ;  /* 0x0000000004007984 */ /* 0x000ea20000000800 */
[----:B------:R-:W3:Y:S01]  /*77b0*/  LDCU UR4, c[0x0][0x3c4] ;  /* 0x00007880ff0477ac */ /* 0x000ee20008000800 */
[----:B--2---:R-:W-:-:S04]  /*77c0*/  ISETP.NE.AND P4, PT, R0, 0x7fffffff, PT ;  /* 0x7fffffff0000780c */ /* 0x004fc80003f85270 */
[C---:B------:R-:W-:Y:S02]  /*77d0*/  SEL R5, R0.reuse, 0x80000000, P4 ;  /* 0x8000000000057807 */ /* 0x040fe40002000000 */
[----:B------:R-:W-:Y:S02]  /*77e0*/  ISETP.GT.AND P4, PT, R0, -0x1, PT ;  /* 0xffffffff0000780c */ /* 0x000fe40003f84270 */
[----:B---3--:R-:W-:Y:S01]  /*77f0*/  SHF.R.U32.HI R6, RZ, UR4, R5 ;  /* 0x00000004ff067c19 */ /* 0x008fe20008011605 */
[----:B------:R-:W2:Y:S01]  /*7800*/  LDCU.64 UR4, c[0x0][0x3a0] ;  /* 0x00007400ff0477ac */ /* 0x000ea20008000a00 */
[----:B------:R-:W-:Y:S02]  /*7810*/  IMAD.MOV.U32 R5, RZ, RZ, -0x1 ;  /* 0xffffffffff057424 */ /* 0x000fe400078e00ff */
[----:B------:R-:W-:-:S03]  /*7820*/  LOP3.LUT R6, R6, R7, RZ, 0x30, !PT ;  /* 0x0000000706067212 */ /* 0x000fc600078e30ff */
[----:B------:R-:W-:Y:S02]  /*7830*/  SEL R5, R5, 0x80000000, P4 ;  /* 0x8000000005057807 */ /* 0x000fe40002000000 */
[----:B------:R-:W-:Y:S02]  /*7840*/  IMAD R6, R6, 0x8, R29 ;  /* 0x0000000806067824 */ /* 0x000fe400078e021d */
[----:B------:R-:W-:-:S03]  /*7850*/  LOP3.LUT R5, R5, R0, RZ, 0x3c, !PT ;  /* 0x0000000005057212 */ /* 0x000fc600078e3cff */
[----:B------:R-:W3:Y:S02]  /*7860*/  LDS.64 R8, [R6+0x6c00] ;  /* 0x006c000006087984 */ /* 0x000ee40000000a00 */
[----:B---3--:R-:W-:-:S04]  /*7870*/  IADD3 R11, P6, PT, R8, R3, RZ ;  /* 0x00000003080b7210 */ /* 0x008fc80007fde0ff */
[----:B--2---:R-:W-:Y:S01]  /*7880*/  LEA R8, P4, R11, UR4, 0x2 ;  /* 0x000000040b087c11 */ /* 0x004fe2000f8810ff */
[----:B------:R-:W-:-:S05]  /*7890*/  IMAD.X R12, RZ, RZ, R9, P6 ;  /* 0x000000ffff0c7224 */ /* 0x000fca00030e0609 */
[----:B------:R-:W-:-:S05]  /*78a0*/  LEA.HI.X R9, R11, UR5, R12, 0x2, P4 ;  /* 0x000000050b097c11 */ /* 0x000fca000a0f140c */
[----:B------:R2:W-:Y:S02]  /*78b0*/  STG.E desc[UR6][R8.64], R5 ;  /* 0x0000000508007986 */ /* 0x0005e4000c101906 */
.L_x_300:
[----:B------:R-:W-:Y:S05]  /*78c0*/  BSYNC.RECONVERGENT B0 ;  /* 0x0000000000007941 */ /* 0x000fea0003800200 */
.L_x_299:
[----:B------:R-:W-:Y:S01]  /*78d0*/  NOP ;  /* 0x0000000000007918 */ /* 0x000fe20000000000 */
[----:B------:R-:W-:Y:S01]  /*78e0*/  BSSY.RECONVERGENT B0, `(.L_x_301) ;  /* 0x0000016000007945 */ /* 0x000fe20003800200 */
[----:B------:R-:W-:Y:S01]  /*78f0*/  ISETP.GE.AND P4, PT, R10, R27, PT ;  /* 0x0000001b0a00720c */ /* 0x000fe20003f86270 */
[----:B------:R-:W-:Y:S02]  /*7900*/  VIADD R10, R3, 0xa80 ;  /* 0x00000a80030a7836 */ /* 0x000fe40000000000 */
[----:B------:R-:W-:Y:S10]  /*7910*/  @P0 BRA `(.L_x_302) ;  /* 0x0000000000480947 */ /* 0x000ff40003800000 */
[----:B------:R-:W3:Y:S01]  /*7920*/  LDS R0, [R4+0x600] ;  /* 0x0006000004007984 */ /* 0x000ee20000000800 */
[----:B------:R-:W4:Y:S01]  /*7930*/  LDCU UR4, c[0x0][0x3c4] ;  /* 0x00007880ff0477ac */ /* 0x000f220008000800 */
[----:B---3--:R-:W-:-:S04]  /*7940*/  ISETP.NE.AND P0, PT, R0, 0x7fffffff, PT ;  /* 0x7fffffff0000780c */ /* 0x008fc80003f05270 */
[C---:B--2---:R-:W-:Y:S02]  /*7950*/  SEL R5, R0.reuse, 0x80000000, P0 ;  /* 0x8000000000057807 */ /* 0x044fe40000000000 */
[----:B------:R-:W-:Y:S02]  /*7960*/  ISETP.GT.AND P0, PT, R0, -0x1, PT ;  /* 0xffffffff0000780c */ /* 0x000fe40003f04270 */
[----:B----4-:R-:W-:Y:S01]  /*7970*/  SHF.R.U32.HI R6, RZ, UR4, R5 ;  /* 0x00000004ff067c19 */ /* 0x010fe20008011605 */
        /* <DEDUP_REMOVED lines=12> */
.L_x_302:
[----:B------:R-:W-:Y:S05]  /*7a40*/  BSYNC.RECONVERGENT B0 ;  /* 0x0000000000007941 */ /* 0x000fea0003800200 */
.L_x_301:
[----:B------:R-:W-:Y:S01]  /*7a50*/  NOP ;  /* 0x0000000000007918 */ /* 0x000fe20000000000 */
[----:B------:R-:W-:Y:S01]  /*7a60*/  BSSY.RECONVERGENT B0, `(.L_x_303) ;  /* 0x0000016000007945 */ /* 0x000fe20003800200 */
[----:B------:R-:W-:Y:S02]  /*7a70*/  ISETP.GE.AND P0, PT, R10, R27, PT ;  /* 0x0000001b0a00720c */ /* 0x000fe40003f06270 */
[----:B------:R-:W-:Y:S01]  /*7a80*/  LOP3.LUT R10, R3, 0xc00, RZ, 0xfc, !PT ;  /* 0x00000c00030a7812 */ /* 0x000fe200078efcff */
[----:B------:R-:W-:Y:S10]  /*7a90*/  @P1 BRA `(.L_x_304) ;  /* 0x0000000000481947 */ /* 0x000ff40003800000 */
[----:B------:R-:W4:Y:S01]  /*7aa0*/  LDS R0, [R4+0xc00] ;  /* 0x000c000004007984 */ /* 0x000f220000000800 */
[----:B------:R-:W5:Y:S01]  /*7ab0*/  LDCU UR4, c[0x0][0x3c4] ;  /* 0x00007880ff0477ac */ /* 0x000f620008000800 */
[----:B----4-:R-:W-:-:S04]  /*7ac0*/  ISETP.NE.AND P1, PT, R0, 0x7fffffff, PT ;  /* 0x7fffffff0000780c */ /* 0x010fc80003f25270 */
[C---:B--23--:R-:W-:Y:S02]  /*7ad0*/  SEL R5, R0.reuse, 0x80000000, P1 ;  /* 0x8000000000057807 */ /* 0x04cfe40000800000 */
[----:B------:R-:W-:Y:S02]  /*7ae0*/  ISETP.GT.AND P1, PT, R0, -0x1, PT ;  /* 0xffffffff0000780c */ /* 0x000fe40003f24270 */
[----:B-----5:R-:W-:Y:S01]  /*7af0*/  SHF.R.U32.HI R6, RZ, UR4, R5 ;  /* 0x00000004ff067c19 */ /* 0x020fe20008011605 */
        /* <DEDUP_REMOVED lines=12> */
.L_x_304:
[----:B------:R-:W-:Y:S05]  /*7bc0*/  BSYNC.RECONVERGENT B0 ;  /* 0x0000000000007941 */ /* 0x000fea0003800200 */
.L_x_303:
[----:B------:R-:W-:Y:S01]  /*7bd0*/  NOP ;  /* 0x0000000000007918 */ /* 0x000fe20000000000 */
[----:B------:R-:W-:Y:S01]  /*7be0*/  BSSY.RECONVERGENT B0, `(.L_x_305) ;  /* 0x0000016000007945 */ /* 0x000fe20003800200 */
[----:B------:R-:W-:Y:S01]  /*7bf0*/  ISETP.GE.AND P1, PT, R10, R27, PT ;  /* 0x0000001b0a00720c */ /* 0x000fe20003f26270 */
[----:B------:R-:W-:Y:S02]  /*7c00*/  VIADD R10, R3, 0xd80 ;  /* 0x00000d80030a7836 */ /* 0x000fe40000000000 */
[----:B------:R-:W-:Y:S10]  /*7c10*/  @P2 BRA `(.L_x_306) ;  /* 0x0000000000482947 */ /* 0x000ff40003800000 */
[----:B------:R-:W5:Y:S01]  /*7c20*/  LDS R0, [R4+0x1200] ;  /* 0x0012000004007984 */ /* 0x000f620000000800 */
[----:B------:R-:W0:Y:S01]  /*7c30*/  LDCU UR4, c[0x0][0x3c4] ;  /* 0x00007880ff0477ac */ /* 0x000e220008000800 */
[----:B-----5:R-:W-:-:S04]  /*7c40*/  ISETP.NE.AND P2, PT, R0, 0x7fffffff, PT ;  /* 0x7fffffff0000780c */ /* 0x020fc80003f45270 */
[C---:B--234-:R-:W-:Y:S02]  /*7c50*/  SEL R5, R0.reuse, 0x80000000, P2 ;  /* 0x8000000000057807 */ /* 0x05cfe40001000000 */
[----:B------:R-:W-:Y:S02]  /*7c60*/  ISETP.GT.AND P2, PT, R0, -0x1, PT ;  /* 0xffffffff0000780c */ /* 0x000fe40003f44270 */
[----:B0-----:R-:W-:Y:S01]  /*7c70*/  SHF.R.U32.HI R6, RZ, UR4, R5 ;  /* 0x00000004ff067c19 */ /* 0x001fe20008011605 */
[----:B------:R-:W0:Y:S01]  /*7c80*/  LDCU.64 UR4, c[0x0][0x3a0] ;  /* 0x00007400ff0477ac */ /* 0x000e220008000a00 */
[----:B------:R-:W-:Y:S02]  /*7c90*/  IMAD.MOV.U32 R5, RZ, RZ, -0x1 ;  /* 0xffffffffff057424 */ /* 0x000fe400078e00ff */
[----:B------:R-:W-:-:S03]  /*7ca0*/  LOP3.LUT R6, R6, R7, RZ, 0x30, !PT ;  /* 0x0000000706067212 */ /* 0x000fc600078e30ff */
[----:B------:R-:W-:Y:S02]  /*7cb0*/  SEL R5, R5, 0x80000000, P2 ;  /* 0x8000000005057807 */ /* 0x000fe40001000000 */
[----:B------:R-:W-:Y:S02]  /*7cc0*/  IMAD R6, R6, 0x8, R29 ;  /* 0x0000000806067824 */ /* 0x000fe400078e021d */
[----:B------:R-:W-:-:S03]  /*7cd0*/  LOP3.LUT R5, R5, R0, RZ, 0x3c, !PT ;  /* 0x0000000005057212 */ /* 0x000fc600078e3cff */
[----:B------:R-:W2:Y:S02]  /*7ce0*/  LDS.64 R8, [R6+0x6c00] ;  /* 0x006c000006087984 */ /* 0x000ea40000000a00 */
[----:B--2---:R-:W-:-:S04]  /*7cf0*/  IADD3 R11, P6, PT, R8, R3, RZ ;  /* 0x00000003080b7210 */ /* 0x004fc80007fde0ff */
[----:B0-----:R-:W-:Y:S01]  /*7d00*/  LEA R8, P2, R11, UR4, 0x2 ;  /* 0x000000040b087c11 */ /* 0x001fe2000f8410ff */
[----:B------:R-:W-:-:S05]  /*7d10*/  IMAD.X R12, RZ, RZ, R9, P6 ;  /* 0x000000ffff0c7224 */ /* 0x000fca00030e0609 */
[----:B------:R-:W-:-:S05]  /*7d20*/  LEA.HI.X R9, R11, UR5, R12, 0x2, P2 ;  /* 0x000000050b097c11 */ /* 0x000fca00090f140c */
[----:B------:R0:W-:Y:S02]  /*7d30*/  STG.E desc[UR6][R8.64+0x1200], R5 ;  /* 0x0012000508007986 */ /* 0x0001e4000c101906 */
.L_x_306:
[----:B------:R-:W-:Y:S05]  /*7d40*/  BSYNC.RECONVERGENT B0 ;  /* 0x0000000000007941 */ /* 0x000fea0003800200 */
.L_x_305:
[----:B------:R-:W-:Y:S01]  /*7d50*/  NOP ;  /* 0x0000000000007918 */ /* 0x000fe20000000000 */
[----:B------:R-:W-:Y:S01]  /*7d60*/  BSSY.RECONVERGENT B0, `(.L_x_307) ;  /* 0x0000016000007945 */ /* 0x000fe20003800200 */
[----:B------:R-:W-:Y:S01]  /*7d70*/  ISETP.GE.AND P2, PT, R10, R27, PT ;  /* 0x0000001b0a00720c */ /* 0x000fe20003f46270 */
[----:B------:R-:W-:Y:S02]  /*7d80*/  VIADD R10, R3, 0xf00 ;  /* 0x00000f00030a7836 */ /* 0x000fe40000000000 */
[----:B------:R-:W-:Y:S10]  /*7d90*/  @P3 BRA `(.L_x_308) ;  /* 0x0000000000483947 */ /* 0x000ff40003800000 */
[----:B------:R-:W5:Y:S01]  /*7da0*/  LDS R0, [R4+0x1800] ;  /* 0x0018000004007984 */ /* 0x000f620000000800 */
[----:B------:R-:W1:Y:S01]  /*7db0*/  LDCU UR4, c[0x0][0x3c4] ;  /* 0x00007880ff0477ac */ /* 0x000e620008000800 */
[----:B-----5:R-:W-:-:S04]  /*7dc0*/  ISETP.NE.AND P3, PT, R0, 0x7fffffff, PT ;  /* 0x7fffffff0000780c */ /* 0x020fc80003f65270 */
[C---:B0-234-:R-:W-:Y:S02]  /*7dd0*/  SEL R5, R0.reuse, 0x80000000, P3 ;  /* 0x8000000000057807 */ /* 0x05dfe40001800000 */
[----:B------:R-:W-:Y:S02]  /*7de0*/  ISETP.GT.AND P3, PT, R0, -0x1, PT ;  /* 0xffffffff0000780c */ /* 0x000fe40003f64270 */
[----:B-1----:R-:W-:Y:S01]  /*7df0*/  SHF.R.U32.HI R6, RZ, UR4, R5 ;  /* 0x00000004ff067c19 */ /* 0x002fe20008011605 */
[----:B------:R-:W0:Y:S01]  /*7e00*/  LDCU.64 UR4, c[0x0][0x3a0] ;  /* 0x00007400ff0477ac */ /* 0x000e220008000a00 */
[----:B------:R-:W-:Y:S02]  /*7e10*/  IMAD.MOV.U32 R5, RZ, RZ, -0x1 ;  /* 0xffffffffff057424 */ /* 0x000fe400078e00ff */
[----:B------:R-:W-:-:S03]  /*7e20*/  LOP3.LUT R6, R6, R7, RZ, 0x30, !PT ;  /* 0x0000000706067212 */ /* 0x000fc600078e30ff */
[----:B------:R-:W-:Y:S02]  /*7e30*/  SEL R5, R5, 0x80000000, P3 ;  /* 0x8000000005057807 */ /* 0x000fe40001800000 */
[----:B------:R-:W-:Y:S02]  /*7e40*/  IMAD R6, R6, 0x8, R29 ;  /* 0x0000000806067824 */ /* 0x000fe400078e021d */
[----:B------:R-:W-:-:S03]  /*7e50*/  LOP3.LUT R5, R5, R0, RZ, 0x3c, !PT ;  /* 0x0000000005057212 */ /* 0x000fc600078e3cff */
[----:B------:R-:W1:Y:S02]  /*7e60*/  LDS.64 R8, [R6+0x6c00] ;  /* 0x006c000006087984 */ /* 0x000e640000000a00 */
[----:B-1----:R-:W-:-:S04]  /*7e70*/  IADD3 R11, P6, PT, R8, R3, RZ ;  /* 0x00000003080b7210 */ /* 0x002fc80007fde0ff */
[----:B0-----:R-:W-:Y:S01]  /*7e80*/  LEA R8, P3, R11, UR4, 0x2 ;  /* 0x000000040b087c11 */ /* 0x001fe2000f8610ff */
[----:B------:R-:W-:-:S05]  /*7e90*/  IMAD.X R12, RZ, RZ, R9, P6 ;  /* 0x000000ffff0c7224 */ /* 0x000fca00030e0609 */
[----:B------:R-:W-:-:S05]  /*7ea0*/  LEA.HI.X R9, R11, UR5, R12, 0x2, P3 ;  /* 0x000000050b097c11 */ /* 0x000fca00098f140c */
[----:B------:R0:W-:Y:S02]  /*7eb0*/  STG.E desc[UR6][R8.64+0x1800], R5 ;  /* 0x0018000508007986 */ /* 0x0001e4000c101906 */
.L_x_308:
[----:B------:R-:W-:Y:S05]  /*7ec0*/  BSYNC.RECONVERGENT B0 ;  /* 0x0000000000007941 */ /* 0x000fea0003800200 */
.L_x_307:
        /* <DEDUP_REMOVED lines=23> */
.L_x_310:
[----:B------:R-:W-:Y:S05]  /*8040*/  BSYNC.RECONVERGENT B0 ;  /* 0x0000000000007941 */ /* 0x000fea0003800200 */
.L_x_309:
        /* <DEDUP_REMOVED lines=23> */
.L_x_312:
[----:B------:R-:W-:Y:S05]  /*81c0*/  BSYNC.RECONVERGENT B0 ;  /* 0x0000000000007941 */ /* 0x000fea0003800200 */
.L_x_311:
        /* <DEDUP_REMOVED lines=23> */
.L_x_314:
[----:B------:R-:W-:Y:S05]  /*8340*/  BSYNC.RECONVERGENT B0 ;  /* 0x0000000000007941 */ /* 0x000fea0003800200 */
.L_x_313:
        /* <DEDUP_REMOVED lines=23> */
.L_x_316:
[----:B------:R-:W-:Y:S05]  /*84c0*/  BSYNC.RECONVERGENT B0 ;  /* 0x0000000000007941 */ /* 0x000fea0003800200 */
.L_x_315:
        /* <DEDUP_REMOVED lines=23> */
.L_x_318:
[----:B------:R-:W-:Y:S05]  /*8640*/  BSYNC.RECONVERGENT B0 ;  /* 0x0000000000007941 */ /* 0x000fea0003800200 */
.L_x_317:
[----:B------:R-:W-:Y:S01]  /*8650*/  NOP ;  /* 0x0000000000007918 */ /* 0x000fe20000000000 */
[----:B------:R-:W-:Y:S01]  /*8660*/  BSSY.RECONVERGENT B0, `(.L_x_319) ;  /* 0x0000016000007945 */ /* 0x000fe20003800200 */
[----:B------:R-:W-:Y:S02]  /*8670*/  ISETP.GE.AND P2, PT, R10, R27, PT ;  /* 0x0000001b0a00720c */ /* 0x000fe40003f46270 */
[----:B------:R-:W-:Y:S01]  /*8680*/  LOP3.LUT R10, R3, 0x1800, RZ, 0xfc, !PT ;  /* 0x00001800030a7812 */ /* 0x000fe200078efcff */
        /* <DEDUP_REMOVED lines=19> */
.L_x_320:
[----:B------:R-:W-:Y:S05]  /*87c0*/  BSYNC.RECONVERGENT B0 ;  /* 0x0000000000007941 */ /* 0x000fea0003800200 */
.L_x_319:
[----:B------:R-:W-:Y:S01]  /*87d0*/  NOP ;  /* 0x0000000000007918 */ /* 0x000fe20000000000 */
[----:B------:R-:W-:Y:S01]  /*87e0*/  BSSY.RECONVERGENT B0, `(.L_x_321) ;  /* 0x0000015000007945 */ /* 0x000fe20003800200 */
[----:B------:R-:W-:-:S03]  /*87f0*/  ISETP.GE.AND P3, PT, R10, R27, PT ;  /* 0x0000001b0a00720c */ /* 0x000fc60003f66270 */
        /* <DEDUP_REMOVED lines=19> */
.L_x_322:
[----:B------:R-:W-:Y:S05]  /*8930*/  BSYNC.RECONVERGENT B0 ;  /* 0x0000000000007941 */ /* 0x000fea0003800200 */
.L_x_321:
[----:B------:R-:W-:Y:S01]  /*8940*/  NOP ;  /* 0x0000000000007918 */ /* 0x000fe20000000000 */
[----:B------:R-:W-:Y:S04]  /*8950*/  BSSY.RECONVERGENT B0, `(.L_x_323) ;  /* 0x0000014000007945 */ /* 0x000fe80003800200 */
[----:B------:R-:W-:Y:S05]  /*8960*/  @P4 BRA `(.L_x_324) ;  /* 0x0000000000484947 */ /* 0x000fea0003800000 */
        /* <DEDUP_REMOVED lines=13> */
[----:B-1----:R-:W-:-:S05]  /*8a40*/  IADD3 R10, P5, PT, R8, R3, RZ ;  /* 0x00000003080a7210 */ /* 0x002fca0007fbe0ff */
[----:B------:R-:W-:Y:S01]  /*8a50*/  IMAD.X R9, RZ, RZ, R9, P5 ;  /* 0x000000ffff097224 */ /* 0x000fe200028e0609 */
[----:B0-----:R-:W-:-:S04]  /*8a60*/  LEA R8, P5, R10, UR4, 0x2 ;  /* 0x000000040a087c11 */ /* 0x001fc8000f8a10ff */
[----:B------:R-:W-:-:S05]  /*8a70*/  LEA.HI.X R9, R10, UR5, R9, 0x2, P5 ;  /* 0x000000050a097c11 */ /* 0x000fca000a8f1409 */
[----:B------:R0:W-:Y:S04]  /*8a80*/  STG.E desc[UR6][R8.64+0x4800], R5 ;  /* 0x0048000508007986 */ /* 0x0001e8000c101906 */
.L_x_324:
[----:B------:R-:W-:Y:S05]  /*8a90*/  BSYNC.RECONVERGENT B0 ;  /* 0x0000000000007941 */ /* 0x000fea0003800200 */
.L_x_323:
        /* <DEDUP_REMOVED lines=21> */
.L_x_326:
[----:B------:R-:W-:Y:S05]  /*8bf0*/  BSYNC.RECONVERGENT B0 ;  /* 0x0000000000007941 */ /* 0x000fea0003800200 */
.L_x_325:
        /* <DEDUP_REMOVED lines=21> */
.L_x_328:
[----:B------:R-:W-:Y:S05]  /*8d50*/  BSYNC.RECONVERGENT B0 ;  /* 0x0000000000007941 */ /* 0x000fea0003800200 */
.L_x_327:
        /* <DEDUP_REMOVED lines=21> */
.L_x_330:
[----:B------:R-:W-:Y:S05]  /*8eb0*/  BSYNC.RECONVERGENT B0 ;  /* 0x0000000000007941 */ /* 0x000fea0003800200 */
.L_x_329:
        /* <DEDUP_REMOVED lines=21> */
.L_x_332:
[----:B------:R-:W-:Y:S05]  /*9010*/  BSYNC.RECONVERGENT B0 ;  /* 0x0000000000007941 */ /* 0x000fea0003800200 */
.L_x_331:
[----:B------:R-:W-:Y:S01]  /*9020*/  NOP ;  /* 0x0000000000007918 */ /* 0x000fe20000000000 */
[----:B------:R-:W5:Y:S01]  /*9030*/  LDS R4, [R4+0x6600] ;  /* 0x0066000004047984 */ /* 0x000f620000000800 */
[----:B------:R-:W1:Y:S01]  /*9040*/  LDCU UR4, c[0x0][0x3c4] ;  /* 0x00007880ff0477ac */ /* 0x000e620008000800 */
[----:B------:R-:W-:Y:S01]  /*9050*/  BSSY.RECONVERGENT B0, `(.L_x_333) ;  /* 0x0000014000007945 */ /* 0x000fe20003800200 */
[----:B-----5:R-:W-:-:S04]  /*9060*/  ISETP.NE.AND P0, PT, R4, 0x7fffffff, PT ;  /* 0x7fffffff0400780c */ /* 0x020fc80003f05270 */
[----:B------:R-:W-:-:S04]  /*9070*/  SEL R0, R4, 0x80000000, P0 ;  /* 0x8000000004007807 */ /* 0x000fc80000000000 */
[----:B-1----:R-:W-:-:S04]  /*9080*/  SHF.R.U32.HI R0, RZ, UR4, R0 ;  /* 0x00000004ff007c19 */ /* 0x002fc80008011600 */
[----:B------:R-:W-:-:S05]  /*9090*/  LOP3.LUT R0, R0, R7, RZ, 0x30, !PT ;  /* 0x0000000700007212 */ /* 0x000fca00078e30ff */
[----:B------:R-:W-:Y:S02]  /*90a0*/  IMAD R6, R0, 0x8, R29 ;  /* 0x0000000800067824 */ /* 0x000fe400078e021d */
[----:B------:R-:W-:-:S04]  /*90b0*/  VIADD R0, R3, 0x1980 ;  /* 0x0000198003007836 */ /* 0x000fc80000000000 */
[----:B------:R-:W1:Y:S01]  /*90c0*/  LDS.64 R6, [R6+0x6c00] ;  /* 0x006c000006067984 */ /* 0x000e620000000a00 */
[----:B------:R-:W-:Y:S02]  /*90d0*/  ISETP.GE.AND P0, PT, R0, R27, PT ;  /* 0x0000001b0000720c */ /* 0x000fe40003f06270 */
[----:B-1----:R-:W-:-:S05]  /*90e0*/  IADD3 R3, P1, PT, R6, R3, RZ ;  /* 0x0000000306037210 */ /* 0x002fca0007f3e0ff */
[----:B------:R-:W-:-:S06]  /*90f0*/  IMAD.X R0, RZ, RZ, R7, P1 ;  /* 0x000000ffff007224 */ /* 0x000fcc00008e0607 */
[----:B------:R-:W-:Y:S05]  /*9100*/  @P0 BRA `(.L_x_334) ;  /* 0x0000000000200947 */ /* 0x000fea0003800000 */
[----:B------:R-:W1:Y:S01]  /*9110*/  LDCU.64 UR4, c[0x0][0x3a0] ;  /* 0x00007400ff0477ac */ /* 0x000e620008000a00 */
[----:B0-234-:R-:W-:Y:S01]  /*9120*/  IMAD.MOV.U32 R5, RZ, RZ, -0x1 ;  /* 0xffffffffff057424 */ /* 0x01dfe200078e00ff */
[----:B------:R-:W-:-:S04]  /*9130*/  ISETP.GT.AND P0, PT, R4, -0x1, PT ;  /* 0xffffffff0400780c */ /* 0x000fc80003f04270 */
[----:B------:R-:W-:-:S04]  /*9140*/  SEL R5, R5, 0x80000000, P0 ;  /* 0x8000000005057807 */ /* 0x000fc80000000000 */
[----:B------:R-:W-:Y:S02]  /*9150*/  LOP3.LUT R5, R5, R4, RZ, 0x3c, !PT ;  /* 0x0000000405057212 */ /* 0x000fe400078e3cff */
[----:B-1----:R-:W-:-:S04]  /*9160*/  LEA R2, P1, R3, UR4, 0x2 ;  /* 0x0000000403027c11 */ /* 0x002fc8000f8210ff */
[----:B------:R-:W-:-:S05]  /*9170*/  LEA.HI.X R3, R3, UR5, R0, 0x2, P1 ;  /* 0x0000000503037c11 */ /* 0x000fca00088f1400 */
[----:B------:R1:W-:Y:S04]  /*9180*/  STG.E desc[UR6][R2.64+0x6600], R5 ;  /* 0x0066000502007986 */ /* 0x0003e8000c101906 */
.L_x_334:
[----:B------:R-:W-:Y:S05]  /*9190*/  BSYNC.RECONVERGENT B0 ;  /* 0x0000000000007941 */ /* 0x000fea0003800200 */
.L_x_333:
[----:B------:R-:W-:Y:S01]  /*91a0*/  NOP ;  /* 0x0000000000007918 */ /* 0x000fe20000000000 */
[----:B------:R-:W-:Y:S05]  /*91b0*/  EXIT ;  /* 0x000000000000794d */ /* 0x000fea0003800000 */
.L_x_250:
[----:B------:R-:W-:Y:S02]  /*91c0*/  IMAD.MOV.U32 R49, RZ, RZ, R41 ;  /* 0x000000ffff317224 */ /* 0x000fe400078e0029 */
[----:B------:R-:W-:Y:S02]  /*91d0*/  IMAD.MOV.U32 R48, RZ, RZ, 0x1 ;  /* 0x00000001ff307424 */ /* 0x000fe400078e00ff */
[----:B------:R-:W-:Y:S02]  /*91e0*/  IMAD.MOV.U32 R51, RZ, RZ, RZ ;  /* 0x000000ffff337224 */ /* 0x000fe400078e00ff */
[----:B------:R-:W-:-:S07]  /*91f0*/  IMAD.MOV.U32 R46, RZ, RZ, -0x1 ;  /* 0xffffffffff2e7424 */ /* 0x000fce00078e00ff */
[----:B------:R-:W-:Y:S05]  /*9200*/  WARPSYNC.COLLECTIVE R46, `(.L_x_335) ;  /* 0x000000002e087348 */ /* 0x000fea0003c00000 */
[----:B------:R0:W1:Y:S02]  /*9210*/  SHFL.UP P0, R44, R49, R48, R51 ;  /* 0x04000030312c7389 */ /* 0x0000640000000033 */
[----:B01----:R-:W-:Y:S05]  /*9220*/  ENDCOLLECTIVE ;  /* 0x000000000000791b */ /* 0x003fea0003800000 */
.L_x_335:
[----:B------:R-:W-:Y:S02]  /*9230*/  IMAD.MOV.U32 R48, RZ, RZ, 0x2 ;  /* 0x00000002ff307424 */ /* 0x000fe400078e00ff */
[----:B------:R-:W-:-:S04]  /*9240*/  IMAD.MOV.U32 R40, RZ, RZ, R44 ;  /* 0x000000ffff287224 */ /* 0x000fc800078e002c */
[----:B------:R-:W-:-:S04]  /*9250*/  @P0 IMAD.IADD R40, R41, 0x1, R40 ;  /* 0x0000000129280824 */ /* 0x000fc800078e0228 */
[----:B------:R-:W-:-:S07]  /*9260*/  IMAD.MOV.U32 R49, RZ, RZ, R40 ;  /* 0x000000ffff317224 */ /* 0x000fce00078e0028 */
[----:B------:R-:W-:Y:S05]  /*9270*/  WARPSYNC.COLLECTIVE R46, `(.L_x_336) ;  /* 0x000000002e087348 */ /* 0x000fea0003c00000 */
[----:B------:R0:W1:Y:S02]  /*9280*/  SHFL.UP P0, R44, R49, R48, R51 ;  /* 0x04000030312c7389 */ /* 0x0000640000000033 */
[----:B01----:R-:W-:Y:S05]  /*9290*/  ENDCOLLECTIVE ;  /* 0x000000000000791b */ /* 0x003fea0003800000 */
.L_x_336:
[----:B------:R-:W-:Y:S02]  /*92a0*/  IMAD.MOV.U32 R48, RZ, RZ, 0x4 ;  /* 0x00000004ff307424 */ /* 0x000fe400078e00ff */
[----:B------:R-:W-:-:S04]  /*92b0*/  IMAD.MOV.U32 R43, RZ, RZ, R44 ;  /* 0x000000ffff2b7224 */ /* 0x000fc800078e002c */
[----:B------:R-:W-:-:S04]  /*92c0*/  @P0 IMAD.IADD R43, R40, 0x1, R43 ;  /* 0x00000001282b0824 */ /* 0x000fc800078e022b */
[----:B------:R-:W-:-:S07]  /*92d0*/  IMAD.MOV.U32 R49, RZ, RZ, R43 ;  /* 0x000000ffff317224 */ /* 0x000fce00078e002b */
[----:B------:R-:W-:Y:S05]  /*92e0*/  WARPSYNC.COLLECTIVE R46, `(.L_x_337) ;  /* 0x000000002e087348 */ /* 0x000fea0003c00000 */
[----:B------:R0:W1:Y:S02]  /*92f0*/  SHFL.UP P0, R44, R49, R48, R51 ;  /* 0x04000030312c7389 */ /* 0x0000640000000033 */
[----:B01----:R-:W-:Y:S05]  /*9300*/  ENDCOLLECTIVE ;  /* 0x000000000000791b */ /* 0x003fea0003800000 */
.L_x_337:
[----:B------:R-:W-:Y:S02]  /*9310*/  IMAD.MOV.U32 R48, RZ, RZ, 0x8 ;  /* 0x00000008ff307424 */ /* 0x000fe400078e00ff */
[----:B------:R-:W-:-:S04]  /*9320*/  IMAD.MOV.U32 R42, RZ, RZ, R44 ;  /* 0x000000ffff2a7224 */ /* 0x000fc800078e002c */
[----:B------:R-:W-:-:S04]  /*9330*/  @P0 IMAD.IADD R42, R43, 0x1, R42 ;  /* 0x000000012b2a0824 */ /* 0x000fc800078e022a */
[----:B------:R-:W-:-:S07]  /*9340*/  IMAD.MOV.U32 R49, RZ, RZ, R42 ;  /* 0x000000ffff317224 */ /* 0x000fce00078e002a */
[----:B------:R-:W-:Y:S05]  /*9350*/  WARPSYNC.COLLECTIVE R46, `(.L_x_338) ;  /* 0x000000002e087348 */ /* 0x000fea0003c00000 */
[----:B------:R0:W1:Y:S02]  /*9360*/  SHFL.UP P0, R44, R49, R48, R51 ;  /* 0x04000030312c7389 */ /* 0x0000640000000033 */
[----:B01----:R-:W-:Y:S05]  /*9370*/  ENDCOLLECTIVE ;  /* 0x000000000000791b */ /* 0x003fea0003800000 */
.L_x_338:
[----:B------:R-:W-:Y:S02]  /*9380*/  IMAD.MOV.U32 R48, RZ, RZ, 0x10 ;  /* 0x00000010ff307424 */ /* 0x000fe400078e00ff */
[----:B------:R-:W-:-:S04]  /*9390*/  IMAD.MOV.U32 R47, RZ, RZ, R44 ;  /* 0x000000ffff2f7224 */ /* 0x000fc800078e002c */
[----:B------:R-:W-:-:S04]  /*93a0*/  @P0 IMAD.IADD R47, R42, 0x1, R47 ;  /* 0x000000012a2f0824 */ /* 0x000fc800078e022f */
[----:B------:R-:W-:-:S07]  /*93b0*/  IMAD.MOV.U32 R49, RZ, RZ, R47 ;  /* 0x000000ffff317224 */ /* 0x000fce00078e002f */
[----:B------:R-:W-:Y:S05]  /*93c0*/  WARPSYNC.COLLECTIVE R46, `(.L_x_339) ;  /* 0x000000002e087348 */ /* 0x000fea0003c00000 */
[----:B------:R0:W1:Y:S02]  /*93d0*/  SHFL.UP P0, R44, R49, R48, R51 ;  /* 0x04000030312c7389 */ /* 0x0000640000000033 */
[----:B01----:R-:W-:Y:S05]  /*93e0*/  ENDCOLLECTIVE ;  /* 0x000000000000791b */ /* 0x003fea0003800000 */
.L_x_339:
[----:B------:R-:W-:Y:S05]  /*93f0*/  BRA `(.L_x_340) ;  /* 0xffffff9400b87947 */ /* 0x000fea000383ffff */
.L_x_341:
        /* <DEDUP_REMOVED lines=16> */
.L_x_1726:


//--------------------- .text._ZN3cub18CUB_300001_SM_10006detail10radix_sort33DeviceRadixSortExclusiveSumKernelINS1_5radix10policy_hubIfNS0_8NullTypeEyE10Policy1000EyEEvPT0_ --------------------------
	.section	.text._ZN3cub18CUB_300001_SM_10006detail10radix_sort33DeviceRadixSortExclusiveSumKernelINS1_5radix10policy_hubIfNS0_8NullTypeEyE10Policy1000EyEEvPT0_,"ax",@progbits
	.align	128
        .global         _ZN3cub18CUB_300001_SM_10006detail10radix_sort33DeviceRadixSortExclusiveSumKernelINS1_5radix10policy_hubIfNS0_8NullTypeEyE10Policy1000EyEEvPT0_
        .type           _ZN3cub18CUB_300001_SM_10006detail10radix_sort33DeviceRadixSortExclusiveSumKernelINS1_5radix10policy_hubIfNS0_8NullTypeEyE10Policy1000EyEEvPT0_,@function
        .size           _ZN3cub18CUB_300001_SM_10006detail10radix_sort33DeviceRadixSortExclusiveSumKernelINS1_5radix10policy_hubIfNS0_8NullTypeEyE10Policy1000EyEEvPT0_,(.L_x_1727 - _ZN3cub18CUB_300001_SM_10006detail10radix_sort33DeviceRadixSortExclusiveSumKernelINS1_5radix10policy_hubIfNS0_8NullTypeEyE10Policy1000EyEEvPT0_)
        .other          _ZN3cub18CUB_300001_SM_10006detail10radix_sort33DeviceRadixSortExclusiveSumKernelINS1_5radix10policy_hubIfNS0_8NullTypeEyE10Policy1000EyEEvPT0_,@"STO_CUDA_ENTRY STV_DEFAULT"
_ZN3cub18CUB_300001_SM_10006detail10radix_sort33DeviceRadixSortExclusiveSumKernelINS1_5radix10policy_hubIfNS0_8NullTypeEyE10Policy1000EyEEvPT0_:
.text._ZN3cub18CUB_300001_SM_10006detail10radix_sort33DeviceRadixSortExclusiveSumKernelINS1_5radix10policy_hubIfNS0_8NullTypeEyE10Policy1000EyEEvPT0_:
        /* <DEDUP_REMOVED lines=63> */
.L_x_354:
        /* <DEDUP_REMOVED lines=28> */
.L_x_342:
[----:B------:R-:W-:Y:S05]  /*05b0*/  WARPSYNC.ALL ;  /* 0x0000000000007948 */ /* 0x000fea0003800000 */
[----:B------:R-:W-:Y:S06]  /*05c0*/  BAR.SYNC.DEFER_BLOCKING 0x0 ;  /* 0x0000000000007b1d */ /* 0x000fec0000010000 */
[----:B------:R-:W-:Y:S05]  /*05d0*/  @P1 EXIT ;  /* 0x000000000000194d */ /* 0x000fea0003800000 */
[----:B01----:R-:W0:Y:S04]  /*05e0*/  LDS.64 R2, [R0+0x10] ;  /* 0x0000100000027984 */ /* 0x003e280000000a00 */
[----:B0-----:R-:W-:Y:S01]  /*05f0*/  STG.E.64 desc[UR4][R16.64], R2 ;  /* 0x0000000210007986 */ /* 0x001fe2000c101b04 */
[----:B------:R-:W-:Y:S05]  /*0600*/  EXIT ;  /* 0x000000000000794d */ /* 0x000fea0003800000 */
.L_x_343:
[----:B------:R-:W-:Y:S02]  /*0610*/  IMAD.MOV.U32 R24, RZ, RZ, R20 ;  /* 0x000000ffff187224 */ /* 0x000fe400078e0014 */
[----:B------:R-:W-:Y:S02]  /*0620*/  IMAD.MOV.U32 R23, RZ, RZ, 0x1 ;  /* 0x00000001ff177424 */ /* 0x000fe400078e00ff */
[----:B------:R-:W-:Y:S02]  /*0630*/  IMAD.MOV.U32 R22, RZ, RZ, RZ ;  /* 0x000000ffff167224 */ /* 0x000fe400078e00ff */
[----:B------:R-:W-:-:S07]  /*0640*/  IMAD.MOV.U32 R21, RZ, RZ, -0x1 ;  /* 0xffffffffff157424 */ /* 0x000fce00078e00ff */
[----:B------:R-:W-:Y:S05]  /*0650*/  WARPSYNC.COLLECTIVE R21, `(.L_x_344) ;  /* 0x0000000015087348 */ /* 0x000fea0003c00000 */
[----:B------:R0:W1:Y:S02]  /*0660*/  SHFL.UP P0, R25, R24, R23, R22 ;  /* 0x0400001718197389 */ /* 0x0000640000000016 */
[----:B01----:R-:W-:Y:S05]  /*0670*/  ENDCOLLECTIVE ;  /* 0x000000000000791b */ /* 0x003fea0003800000 */
.L_x_344:
[----:B------:R-:W-:Y:S02]  /*0680*/  IMAD.MOV.U32 R24, RZ, RZ, R19 ;  /* 0x000000ffff187224 */ /* 0x000fe400078e0013 */
[----:B------:R-:W-:-:S07]  /*0690*/  IMAD.MOV.U32 R27, RZ, RZ, R25 ;  /* 0x000000ffff1b7224 */ /* 0x000fce00078e0019 */
[----:B------:R-:W-:Y:S05]  /*06a0*/  WARPSYNC.COLLECTIVE R21, `(.L_x_345) ;  /* 0x0000000015087348 */ /* 0x000fea0003c00000 */
[----:B------:R0:W1:Y:S02]  /*06b0*/  SHFL.UP P0, R25, R24, R23, R22 ;  /* 0x0400001718197389 */ /* 0x0000640000000016 */
[----:B01----:R-:W-:Y:S05]  /*06c0*/  ENDCOLLECTIVE ;  /* 0x000000000000791b */ /* 0x003fea0003800000 */
.L_x_345:
        /* <DEDUP_REMOVED lines=9> */
.L_x_346:
[----:B------:R-:W-:Y:S02]  /*0760*/  IMAD.MOV.U32 R24, RZ, RZ, R26 ;  /* 0x000000ffff187224 */ /* 0x000fe400078e001a */
[----:B------:R-:W-:-:S07]  /*0770*/  IMAD.MOV.U32 R28, RZ, RZ, R25 ;  /* 0x000000ffff1c7224 */ /* 0x000fce00078e0019 */
[----:B------:R-:W-:Y:S05]  /*0780*/  WARPSYNC.COLLECTIVE R21, `(.L_x_347) ;  /* 0x0000000015087348 */ /* 0x000fea0003c00000 */
[----:B------:R0:W1:Y:S02]  /*0790*/  SHFL.UP P0, R25, R24, R23, R22 ;  /* 0x0400001718197389 */ /* 0x0000640000000016 */
[----:B01----:R-:W-:Y:S05]  /*07a0*/  ENDCOLLECTIVE ;  /* 0x000000000000791b */ /* 0x003fea0003800000 */
.L_x_347:
        /* <DEDUP_REMOVED lines=9> */
.L_x_348:
[----:B------:R-:W-:Y:S02]  /*0840*/  IMAD.MOV.U32 R24, RZ, RZ, R29 ;  /* 0x000000ffff187224 */ /* 0x000fe400078e001d */
[----:B------:R-:W-:-:S07]  /*0850*/  IMAD.MOV.U32 R27, RZ, RZ, R25 ;  /* 0x000000ffff1b7224 */ /* 0x000fce00078e0019 */
[----:B------:R-:W-:Y:S05]  /*0860*/  WARPSYNC.COLLECTIVE R21, `(.L_x_349) ;  /* 0x0000000015087348 */ /* 0x000fea0003c00000 */
[----:B------:R0:W1:Y:S02]  /*0870*/  SHFL.UP P0, R25, R24, R23, R22 ;  /* 0x0400001718197389 */ /* 0x0000640000000016 */
[----:B01----:R-:W-:Y:S05]  /*0880*/  ENDCOLLECTIVE ;  /* 0x000000000000791b */ /* 0x003fea0003800000 */
.L_x_349:
        /* <DEDUP_REMOVED lines=9> */
.L_x_350:
[----:B------:R-:W-:Y:S02]  /*0920*/  IMAD.MOV.U32 R24, RZ, RZ, R29 ;  /* 0x000000ffff187224 */ /* 0x000fe400078e001d */
[----:B------:R-:W-:-:S07]  /*0930*/  IMAD.MOV.U32 R27, RZ, RZ, R25 ;  /* 0x000000ffff1b7224 */ /* 0x000fce00078e0019 */
[----:B------:R-:W-:Y:S05]  /*0940*/  WARPSYNC.COLLECTIVE R21, `(.L_x_351) ;  /* 0x0000000015087348 */ /* 0x000fea0003c00000 */
[----:B------:R0:W1:Y:S02]  /*0950*/  SHFL.UP P0, R25, R24, R23, R22 ;  /* 0x0400001718197389 */ /* 0x0000640000000016 */
[----:B01----:R-:W-:Y:S05]  /*0960*/  ENDCOLLECTIVE ;  /* 0x000000000000791b */ /* 0x003fea0003800000 */
.L_x_351:
        /* <DEDUP_REMOVED lines=9> */
.L_x_352:
[----:B------:R-:W-:Y:S02]  /*0a00*/  IMAD.MOV.U32 R24, RZ, RZ, R26 ;  /* 0x000000ffff187224 */ /* 0x000fe400078e001a */
[----:B------:R-:W-:-:S07]  /*0a10*/  IMAD.MOV.U32 R28, RZ, RZ, R25 ;  /* 0x000000ffff1c7224 */ /* 0x000fce00078e0019 */
[----:B------:R-:W-:Y:S05]  /*0a20*/  WARPSYNC.COLLECTIVE R21, `(.L_x_353) ;  /* 0x0000000015087348 */ /* 0x000fea0003c00000 */
[----:B------:R0:W1:Y:S02]  /*0a30*/  SHFL.UP P0, R25, R24, R23, R22 ;  /* 0x0400001718197389 */ /* 0x0000640000000016 */
[----:B01----:R-:W-:Y:S05]  /*0a40*/  ENDCOLLECTIVE ;  /* 0x000000000000791b */ /* 0x003fea0003800000 */
.L_x_353:
[----:B------:R-:W-:Y:S05]  /*0a50*/  BRA `(.L_x_354) ;  /* 0xfffffff800647947 */ /* 0x000fea000383ffff */
.L_x_355:
        /* <DEDUP_REMOVED lines=10> */
.L_x_1727:


//--------------------- .text._ZN3cub18CUB_300001_SM_10006detail10radix_sort30DeviceRadixSortHistogramKernelINS1_5radix10policy_hubIfNS0_8NullTypeEyE10Policy1000ELNS0_9SortOrderE0EfyNS1_21identity_decomposer_tEEEvPT2_PKT1_SB_iiT3_ --------------------------
	.section	.text._ZN3cub18CUB_300001_SM_10006detail10radix_sort30DeviceRadixSortHistogramKernelINS1_5radix10policy_hubIfNS0_8NullTypeEyE10Policy1000ELNS0_9SortOrderE0EfyNS1_21identity_decomposer_tEEEvPT2_PKT1_SB_iiT3_,"ax",@progbits
	.align	128
        .global         _ZN3cub18CUB_300001_SM_10006detail10radix_sort30DeviceRadixSortHistogramKernelINS1_5radix10policy_hubIfNS0_8NullTypeEyE10Policy1000ELNS0_9SortOrderE0EfyNS1_21identity_decomposer_tEEEvPT2_PKT1_SB_iiT3_
        .type           _ZN3cub18CUB_300001_SM_10006detail10radix_sort30DeviceRadixSortHistogramKernelINS1_5radix10policy_hubIfNS0_8NullTypeEyE10Policy1000ELNS0_9SortOrderE0EfyNS1_21identity_decomposer_tEEEvPT2_PKT1_SB_iiT3_,@function
        .size           _ZN3cub18CUB_300001_SM_10006detail10radix_sort30DeviceRadixSortHistogramKernelINS1_5radix10policy_hubIfNS0_8NullTypeEyE10Policy1000ELNS0_9SortOrderE0EfyNS1_21identity_decomposer_tEEEvPT2_PKT1_SB_iiT3_,(.L_x_1728 - _ZN3cub18CUB_300001_SM_10006detail10radix_sort30DeviceRadixSortHistogramKernelINS1_5radix10policy_hubIfNS0_8NullTypeEyE10Policy1000ELNS0_9SortOrderE0EfyNS1_21identity_decomposer_tEEEvPT2_PKT1_SB_iiT3_)
        .other          _ZN3cub18CUB_300001_SM_10006detail10radix_sort30DeviceRadixSortHistogramKernelINS1_5radix10policy_hubIfNS0_8NullTypeEyE10Policy1000ELNS0_9SortOrderE0EfyNS1_21identity_decomposer_tEEEvPT2_PKT1_SB_iiT3_,@"STO_CUDA_ENTRY STV_DEFAULT"
_ZN3cub18CUB_300001_SM_10006detail10radix_sort30DeviceRadixSortHistogramKernelINS1_5radix10policy_hubIfNS0_8NullTypeEyE10Policy1000ELNS0_9SortOrderE0EfyNS1_21identity_decomposer_tEEEvPT2_PKT1_SB_iiT3_:
.text._ZN3cub18CUB_300001_SM_10006detail10radix_sort30DeviceRadixSortHistogramKernelINS1_5radix10policy_hubIfNS0_8NullTypeEyE10Policy1000ELNS0_9SortOrderE0EfyNS1_21identity_decomposer_tEEEvPT2_PKT1_SB_iiT3_:
        /* <DEDUP_REMOVED lines=8> */
[----:B------:R-:W2:Y:S01]  /*0080*/  S2UR UR8, SR_CTAID.X ;  /* 0x00000000000879c3 */ /* 0x000ea20000002500 */
[----:B------:R-:W-:Y:S01]  /*0090*/  UIADD3.X UR12, UPT, UPT, UR7, -0x1, URZ, UP0, !UPT ;  /* 0xffffffff070c7890 */ /* 0x000fe200087fe4ff */
[----:B------:R-:W3:Y:S03]  /*00a0*/  LDCU.64 UR20, c[0x0][0x358] ;  /* 0x00006b00ff1477ac */ /* 0x000ee60008000a00 */
[----:B------:R-:W-:Y:S01]  /*00b0*/  USHF.R.U64 UR11, UR11, 0x1e, UR12 ;  /* 0x0000001e0b0b7899 */ /* 0x000fe2000800120c */
[----:B------:R-:W4:Y:S03]  /*00c0*/  LDCU UR28, c[0x0][0x370] ;  /* 0x00006e00ff1c77ac */ /* 0x000f260008000800 */
        /* <DEDUP_REMOVED lines=8> */
[----:B0-----:R-:W-:Y:S01]  /*0150*/  VIADD R20, R0, 0x780 ;  /* 0x0000078000147836 */ /* 0x001fe20000000000 */
[----:B------:R-:W-:Y:S02]  /*0160*/  USEL UR12, UR12, UR7, UP0 ;  /* 0x000000070c0c7287 */ /* 0x000fe40008000000 */
[----:B------:R-:W-:Y:S02]  /*0170*/  UISETP.GE.AND UP0, UPT, UR4, 0x8, UPT ;  /* 0x000000080400788c */ /* 0x000fe4000bf06270 */
[----:B------:R-:W-:Y:S02]  /*0180*/  USHF.R.S32.HI UR5, URZ, 0x3, UR5 ;  /* 0x00000003ff057899 */ /* 0x000fe40008011405 */
[----:B--2---:R-:W-:Y:S02]  /*0190*/  USHF.L.U32 UR8, UR8, 0xb, URZ ;  /* 0x0000000b08087899 */ /* 0x004fe400080006ff */
[----:B------:R-:W-:Y:S01]  /*01a0*/  PLOP3.LUT P0, PT, PT, PT, UP0, 0x80, 0x8 ;  /* 0x000000000008781c */ /* 0x000fe20003f0f008 */
[----:B------:R-:W-:-:S02]  /*01b0*/  UIADD3 UR22, UPT, UPT, UR5, -0x1, URZ ;  /* 0xffffffff05167890 */ /* 0x000fc4000fffe0ff */
[----:B------:R-:W-:Y:S01]  /*01c0*/  ULOP3.LUT UR23, UR5, 0xf, URZ, 0xc0, !UPT ;  /* 0x0000000f05177892 */ /* 0x000fe2000f8ec0ff */
[----:B------:R-:W-:Y:S01]  /*01d0*/  ISETP.GT.U32.OR P0, PT, R0, 0xff, !P0 ;  /* 0x000000ff0000780c */ /* 0x000fe20004704470 */
[----:B------:R-:W-:Y:S02]  /*01e0*/  ULOP3.LUT UR24, UR5, 0x7, URZ, 0xc0, !UPT ;  /* 0x0000000705187892 */ /* 0x000fe4000f8ec0ff */
[----:B------:R-:W-:Y:S01]  /*01f0*/  ULOP3.LUT UR25, UR5, 0x3, URZ, 0xc0, !UPT ;  /* 0x0000000305197892 */ /* 0x000fe2000f8ec0ff */
[----:B------:R-:W-:Y:S01]  /*0200*/  P2R R21, PR, RZ, 0x1 ;  /* 0x00000001ff157803 */ /* 0x000fe20000000000 */
[----:B------:R-:W-:Y:S02]  /*0210*/  ULOP3.LUT UR26, UR5, 0xffffff0, URZ, 0xc0, !UPT ;  /* 0x0ffffff0051a7892 */ /* 0x000fe4000f8ec0ff */
[----:B------:R-:W-:Y:S02]  /*0220*/  ULOP3.LUT UR27, UR5, 0xffffff8, URZ, 0xc0, !UPT ;  /* 0x0ffffff8051b7892 */ /* 0x000fe4000f8ec0ff */
[----:B------:R-:W-:Y:S01]  /*0230*/  ULOP3.LUT UR9, UR5, 0x1, URZ, 0xc0, !UPT ;  /* 0x0000000105097892 */ /* 0x000fe2000f8ec0ff */
[----:B------:R-:W-:Y:S01]  /*0240*/  UMOV UR6, URZ ;  /* 0x000000ff00067c82 */ /* 0x000fe20008000000 */
[----:B---34-:R-:W-:-:S10]  /*0250*/  UMOV UR7, URZ ;  /* 0x000000ff00077c82 */ /* 0x018fd40008000000 */
.L_x_439:
[----:B------:R-:W-:Y:S01]  /*0260*/  ISETP.NE.AND P0, PT, R21, RZ, PT ;  /* 0x000000ff1500720c */ /* 0x000fe20003f05270 */
[----:B------:R-:W-:-:S12]  /*0270*/  BSSY.RECONVERGENT B0, `(.L_x_356) ;  /* 0x0000080000007945 */ /* 0x000fd80003800200 */
[----:B012345:R-:W-:Y:S05]  /*0280*/  @P0 BRA `(.L_x_357) ;  /* 0x0000000400f80947 */ /* 0x03ffea0003800000 */
[----:B------:R-:W0:Y:S01]  /*0290*/  S2UR UR5, SR_CgaCtaId ;  /* 0x00000000000579c3 */ /* 0x000e220000008800 */
[----:B------:R-:W-:Y:S01]  /*02a0*/  IMAD.U32 R2, RZ, RZ, UR22 ;  /* 0x00000016ff027e24 */ /* 0x000fe2000f8e00ff */
[----:B------:R-:W-:-:S04]  /*02b0*/  UMOV UR4, 0x400 ;  /* 0x0000040000047882 */ /* 0x000fc80000000000 */
[----:B------:R-:W-:Y:S01]  /*02c0*/  ISETP.GE.U32.AND P1, PT, R2, 0xf, PT ;  /* 0x0000000f0200780c */ /* 0x000fe20003f26070 */
[----:B------:R-:W-:Y:S01]  /*02d0*/  IMAD.MOV.U32 R2, RZ, RZ, RZ ;  /* 0x000000ffff027224 */ /* 0x000fe200078e00ff */
[----:B0-----:R-:W-:-:S06]  /*02e0*/  ULEA UR4, UR5, UR4, 0x18 ;  /* 0x0000000405047291 */ /* 0x001fcc000f8ec0ff */
[----:B------:R-:W-:-:S05]  /*02f0*/  LEA R5, R0, UR4, 0x2 ;  /* 0x0000000400057c11 */ /* 0x000fca000f8e10ff */
[----:B------:R-:W-:Y:S05]  /*0300*/  @!P1 BRA `(.L_x_358) ;  /* 0x00000000005c9947 */ /* 0x000fea0003800000 */
[----:B------:R-:W-:Y:S01]  /*0310*/  VIADD R2, R5, 0x2000 ;  /* 0x0000200005027836 */ /* 0x000fe20000000000 */
[----:B------:R-:W-:-:S12]  /*0320*/  UIADD3 UR4, UPT, UPT, -UR26, URZ, URZ ;  /* 0x000000ff1a047290 */ /* 0x000fd8000fffe1ff */
.L_x_359:
        /* <DEDUP_REMOVED lines=21> */
.L_x_358:
[----:B------:R-:W-:Y:S01]  /*0480*/  ISETP.NE.AND P0, PT, RZ, UR23, PT ;  /* 0x00000017ff007c0c */ /* 0x000fe2000bf05270 */
[----:B------:R-:W-:Y:S02]  /*0490*/  IMAD.U32 R6, RZ, RZ, UR24 ;  /* 0x00000018ff067e24 */ /* 0x000fe4000f8e00ff */
[----:B------:R-:W-:Y:S02]  /*04a0*/  IMAD.U32 R3, RZ, RZ, UR23 ;  /* 0x00000017ff037e24 */ /* 0x000fe4000f8e00ff */
        /* <DEDUP_REMOVED lines=16> */
.L_x_361:
        /* <DEDUP_REMOVED lines=18> */
.L_x_360:
[----:B------:R-:W-:-:S13]  /*06d0*/  ISETP.GT.U32.AND P2, PT, R0, 0x7f, PT ;  /* 0x0000007f0000780c */ /* 0x000fda0003f44070 */
[----:B------:R-:W-:Y:S05]  /*06e0*/  @P2 BRA `(.L_x_357) ;  /* 0x0000000000e02947 */ /* 0x000fea0003800000 */
[----:B--23--:R-:W-:Y:S01]  /*06f0*/  IMAD.MOV.U32 R2, RZ, RZ, RZ ;  /* 0x000000ffff027224 */ /* 0x00cfe200078e00ff */
[----:B------:R-:W-:Y:S06]  /*0700*/  @!P1 BRA `(.L_x_362) ;  /* 0x0000000000589947 */ /* 0x000fec0003800000 */
[----:B------:R-:W-:-:S07]  /*0710*/  IMAD.MOV.U32 R2, RZ, RZ, RZ ;  /* 0x000000ffff027224 */ /* 0x000fce00078e00ff */
.L_x_363:
        /* <DEDUP_REMOVED lines=21> */
.L_x_362:
        /* <DEDUP_REMOVED lines=14> */
.L_x_364:
[----:B------:R-:W-:Y:S05]  /*0950*/  BRA.U !UP0, `(.L_x_357) ;  /* 0x0000000108447547 */ /* 0x000fea000b800000 */
[----:B------:R-:W-:Y:S01]  /*0960*/  ISETP.GE.U32.AND P0, PT, R6, 0x3, PT ;  /* 0x000000030600780c */ /* 0x000fe20003f06070 */
[----:B------:R-:W-:-:S12]  /*0970*/  UISETP.NE.AND UP0, UPT, UR25, URZ, UPT ;  /* 0x000000ff1900728c */ /* 0x000fd8000bf05270 */
[C---:B---3--:R-:W-:Y:S02]  /*0980*/  @P0 IMAD R3, R2.reuse, 0x400, R5 ;  /* 0x0000040002030824 */ /* 0x048fe400078e0205 */
[----:B------:R-:W-:-:S03]  /*0990*/  @P0 VIADD R2, R2, 0x4 ;  /* 0x0000000402020836 */ /* 0x000fc60000000000 */
        /* <DEDUP_REMOVED lines=13> */
.L_x_357:
[----:B------:R-:W-:Y:S05]  /*0a70*/  BSYNC.RECONVERGENT B0 ;  /* 0x0000000000007941 */ /* 0x000fea0003800200 */
.L_x_356:
        /* <DEDUP_REMOVED lines=16> */
.L_x_370:
        /* <DEDUP_REMOVED lines=14> */
[----:B------:R-:W0:Y:S01]  /*0c60*/  LDCU.64 UR18, c[0x0][0x388] ;  /* 0x00007100ff1277ac */ /* 0x000e220008000a00 */
[----:B---34-:R-:W-:-:S05]  /*0c70*/  IADD3 R3, P0, PT, R0, UR15, RZ ;  /* 0x0000000f00037c10 */ /* 0x018fca000ff1e0ff */
[----:B012---:R-:W-:Y:S01]  /*0c80*/  IMAD.X R4, RZ, RZ, UR16, P0 ;  /* 0x00000010ff047e24 */ /* 0x007fe200080e06ff */
[----:B------:R-:W-:-:S04]  /*0c90*/  LEA R2, P0, R3, UR18, 0x2 ;  /* 0x0000001203027c11 */ /* 0x000fc8000f8010ff */
        /* <DEDUP_REMOVED lines=18> */
.L_x_366:
[----:B------:R-:W1:Y:S01]  /*0dc0*/  LDCU.64 UR18, c[0x0][0x388] ;  /* 0x00007100ff1277ac */ /* 0x000e620008000a00 */
[C---:B0-23--:R-:W-:Y:S01]  /*0dd0*/  VIADD R2, R0.reuse, 0x80 ;  /* 0x0000008000027836 */ /* 0x04dfe20000000000 */
[C---:B----4-:R-:W-:Y:S01]  /*0de0*/  IADD3 R3, P0, PT, R0.reuse, UR15, RZ ;  /* 0x0000000f00037c10 */ /* 0x050fe2000ff1e0ff */
[C---:B------:R-:W-:Y:S01]  /*0df0*/  VIADD R5, R0.reuse, 0x180 ;  /* 0x0000018000057836 */ /* 0x040fe20000000000 */
[C---:B------:R-:W-:Y:S01]  /*0e00*/  ISETP.GE.AND P1, PT, R0.reuse, UR17, PT ;  /* 0x0000001100007c0c */ /* 0x040fe2000bf26270 */
[----:B------:R-:W-:Y:S01]  /*0e10*/  VIADD R6, R0, 0x100 ;  /* 0x0000010000067836 */ /* 0x000fe20000000000 */
[----:B------:R-:W-:Y:S01]  /*0e20*/  ISETP.GE.AND P2, PT, R2, UR17, PT ;  /* 0x0000001102007c0c */ /* 0x000fe2000bf46270 */
[----:B-1----:R-:W-:Y:S01]  /*0e30*/  IMAD.X R4, RZ, RZ, UR16, P0 ;  /* 0x00000010ff047e24 */ /* 0x002fe200080e06ff */
[----:B------:R-:W-:Y:S01]  /*0e40*/  ISETP.GE.AND P4, PT, R5, UR17, PT ;  /* 0x0000001105007c0c */ /* 0x000fe2000bf86270 */
[----:B------:R-:W-:Y:S01]  /*0e50*/  VIADD R5, R0, 0x200 ;  /* 0x0000020000057836 */ /* 0x000fe20000000000 */
[----:B------:R-:W-:Y:S01]  /*0e60*/  ISETP.GE.AND P3, PT, R6, UR17, PT ;  /* 0x0000001106007c0c */ /* 0x000fe2000bf66270 */
[----:B------:R-:W-:-:S02]  /*0e70*/  IMAD.MOV.U32 R11, RZ, RZ, 0x7fffffff ;  /* 0x7fffffffff0b7424 */ /* 0x000fc400078e00ff */
[----:B------:R-:W-:Y:S01]  /*0e80*/  IMAD.MOV.U32 R10, RZ, RZ, 0x7fffffff ;  /* 0x7fffffffff0a7424 */ /* 0x000fe200078e00ff */
[----:B------:R-:W-:Y:S01]  /*0e90*/  ISETP.GE.AND P5, PT, R5, UR17, PT ;  /* 0x0000001105007c0c */ /* 0x000fe2000bfa6270 */
[----:B------:R-:W-:Y:S01]  /*0ea0*/  VIADD R5, R0, 0x300 ;  /* 0x0000030000057836 */ /* 0x000fe20000000000 */
[----:B------:R-:W-:-:S04]  /*0eb0*/  LEA R2, P0, R3, UR18, 0x2 ;  /* 0x0000001203027c11 */ /* 0x000fc8000f8010ff */
[----:B------:R-:W-:Y:S01]  /*0ec0*/  LEA.HI.X R3, R3, UR19, R4, 0x2, P0 ;  /* 0x0000001303037c11 */ /* 0x000fe200080f1404 */
[----:B------:R-:W-:Y:S02]  /*0ed0*/  VIADD R4, R0, 0x280 ;  /* 0x0000028000047836 */ /* 0x000fe40000000000 */
[----:B------:R-:W-:Y:S02]  /*0ee0*/  IMAD.MOV.U32 R13, RZ, RZ, 0x7fffffff ;  /* 0x7fffffffff0d7424 */ /* 0x000fe400078e00ff */
[----:B------:R1:W5:Y:S01]  /*0ef0*/  @!P2 LDG.E R11, desc[UR20][R2.64+0x200] ;  /* 0x00020014020ba981 */ /* 0x000362000c1e1900 */
[----:B------:R-:W-:Y:S01]  /*0f00*/  ISETP.GE.AND P0, PT, R4, UR17, PT ;  /* 0x0000001104007c0c */ /* 0x000fe2000bf06270 */
[----:B------:R-:W-:Y:S02]  /*0f10*/  VIADD R4, R0, 0x380 ;  /* 0x0000038000047836 */ /* 0x000fe40000000000 */
[----:B------:R1:W5:Y:S01]  /*0f20*/  @!P1 LDG.E R10, desc[UR20][R2.64] ;  /* 0x00000014020a9981 */ /* 0x000362000c1e1900 */
[----:B------:R-:W-:Y:S01]  /*0f30*/  IMAD.MOV.U32 R12, RZ, RZ, 0x7fffffff ;  /* 0x7fffffffff0c7424 */ /* 0x000fe200078e00ff */
[----:B------:R-:W-:-:S02]  /*0f40*/  ISETP.GE.AND P1, PT, R5, UR17, PT ;  /* 0x0000001105007c0c */ /* 0x000fc4000bf26270 */
[----:B------:R-:W-:Y:S01]  /*0f50*/  ISETP.GE.AND P2, PT, R4, UR17, PT ;  /* 0x0000001104007c0c */ /* 0x000fe2000bf46270 */
[C---:B------:R-:W-:Y:S01]  /*0f60*/  VIADD R4, R0.reuse, 0x480 ;  /* 0x0000048000047836 */ /* 0x040fe20000000000 */
[----:B------:R1:W5:Y:S01]  /*0f70*/  @!P4 LDG.E R13, desc[UR20][R2.64+0x600] ;  /* 0x00060014020dc981 */ /* 0x000362000c1e1900 */
[----:B------:R-:W-:Y:S01]  /*0f80*/  IMAD.MOV.U32 R14, RZ, RZ, 0x7fffffff ;  /* 0x7fffffffff0e7424 */ /* 0x000fe200078e00ff */
[----:B------:R-:W-:Y:S02]  /*0f90*/  LOP3.LUT R5, R0, 0x400, RZ, 0xfc, !PT ;  /* 0x0000040000057812 */ /* 0x000fe400078efcff */
[----:B------:R-:W-:Y:S01]  /*0fa0*/  ISETP.GE.AND P4, PT, R4, UR17, PT ;  /* 0x0000001104007c0c */ /* 0x000fe2000bf86270 */
[----:B------:R-:W-:Y:S01]  /*0fb0*/  VIADD R4, R0, 0x500 ;  /* 0x0000050000047836 */ /* 0x000fe20000000000 */
[----:B------:R1:W5:Y:S01]  /*0fc0*/  @!P3 LDG.E R12, desc[UR20][R2.64+0x400] ;  /* 0x00040014020cb981 */ /* 0x000362000c1e1900 */
[----:B------:R-:W-:Y:S01]  /*0fd0*/  ISETP.GE.AND P3, PT, R5, UR17, PT ;  /* 0x0000001105007c0c */ /* 0x000fe2000bf66270 */
[----:B------:R-:W-:-:S02]  /*0fe0*/  IMAD.MOV.U32 R15, RZ, RZ, 0x7fffffff ;  /* 0x7fffffffff0f7424 */ /* 0x000fc400078e00ff */
[----:B------:R-:W-:Y:S01]  /*0ff0*/  IMAD.MOV.U32 R18, RZ, RZ, 0x7fffffff ;  /* 0x7fffffffff127424 */ /* 0x000fe200078e00ff */
[----:B------:R1:W5:Y:S01]  /*1000*/  @!P5 LDG.E R14, desc[UR20][R2.64+0x800] ;  /* 0x00080014020ed981 */ /* 0x000362000c1e1900 */
[----:B------:R-:W-:Y:S01]  /*1010*/  ISETP.GE.AND P5, PT, R4, UR17, PT ;  /* 0x0000001104007c0c */ /* 0x000fe2000bfa6270 */
[C---:B------:R-:W-:Y:S02]  /*1020*/  VIADD R5, R0.reuse, 0x580 ;  /* 0x0000058000057836 */ /* 0x040fe40000000000 */
[----:B------:R-:W-:Y:S01]  /*1030*/  VIADD R4, R0, 0x600 ;  /* 0x0000060000047836 */ /* 0x000fe20000000000 */
[----:B------:R1:W5:Y:S01]  /*1040*/  @!P0 LDG.E R15, desc[UR20][R2.64+0xa00] ;  /* 0x000a0014020f8981 */ /* 0x000362000c1e1900 */
[----:B------:R-:W-:Y:S01]  /*1050*/  IMAD.MOV.U32 R19, RZ, RZ, 0x7fffffff ;  /* 0x7fffffffff137424 */ /* 0x000fe200078e00ff */
[----:B------:R-:W-:Y:S01]  /*1060*/  ISETP.GE.AND P0, PT, R5, UR17, PT ;  /* 0x0000001105007c0c */ /* 0x000fe2000bf06270 */
[----:B------:R-:W-:Y:S01]  /*1070*/  IMAD.MOV.U32 R17, RZ, RZ, 0x7fffffff ;  /* 0x7fffffffff117424 */ /* 0x000fe200078e00ff */
[----:B------:R1:W5:Y:S01]  /*1080*/  @!P1 LDG.E R18, desc[UR20][R2.64+0xc00] ;  /* 0x000c001402129981 */ /* 0x000362000c1e1900 */
[----:B------:R-:W-:Y:S01]  /*1090*/  IMAD.MOV.U32 R16, RZ, RZ, 0x7fffffff ;  /* 0x7fffffffff107424 */ /* 0x000fe200078e00ff */
[----:B------:R-:W-:Y:S01]  /*10a0*/  ISETP.GE.AND P1, PT, R4, UR17, PT ;  /* 0x0000001104007c0c */ /* 0x000fe2000bf26270 */
[C---:B------:R-:W-:Y:S01]  /*10b0*/  VIADD R4, R0.reuse, 0x680 ;  /* 0x0000068000047836 */ /* 0x040fe20000000000 */
[----:B------:R1:W5:Y:S01]  /*10c0*/  @!P2 LDG.E R19, desc[UR20][R2.64+0xe00] ;  /* 0x000e00140213a981 */ /* 0x000362000c1e1900 */
[----:B------:R-:W-:-:S03]  /*10d0*/  VIADD R5, R0, 0x700 ;  /* 0x0000070000057836 */ /* 0x000fc60000000000 */
[----:B------:R1:W5:Y:S01]  /*10e0*/  @!P3 LDG.E R17, desc[UR20][R2.64+0x1000] ;  /* 0x001000140211b981 */ /* 0x000362000c1e1900 */
[----:B------:R-:W-:Y:S02]  /*10f0*/  ISETP.GE.AND P2, PT, R4, UR17, PT ;  /* 0x0000001104007c0c */ /* 0x000fe4000bf46270 */
[----:B------:R-:W-:Y:S01]  /*1100*/  ISETP.GE.AND P3, PT, R5, UR17, PT ;  /* 0x0000001105007c0c */ /* 0x000fe2000bf66270 */
[----:B------:R1:W5:Y:S01]  /*1110*/  @!P4 LDG.E R16, desc[UR20][R2.64+0x1200] ;  /* 0x001200140210c981 */ /* 0x000362000c1e1900 */
[----:B------:R-:W-:Y:S01]  /*1120*/  ISETP.GE.AND P4, PT, R20, UR17, PT ;  /* 0x0000001114007c0c */ /* 0x000fe2000bf86270 */
[----:B------:R-:W-:Y:S02]  /*1130*/  IMAD.MOV.U32 R9, RZ, RZ, 0x7fffffff ;  /* 0x7fffffffff097424 */ /* 0x000fe400078e00ff */
[----:B------:R-:W-:Y:S02]  /*1140*/  IMAD.MOV.U32 R8, RZ, RZ, 0x7fffffff ;  /* 0x7fffffffff087424 */ /* 0x000fe400078e00ff */
[----:B------:R-:W-:-:S02]  /*1150*/  IMAD.MOV.U32 R5, RZ, RZ, 0x7fffffff ;  /* 0x7fffffffff057424 */ /* 0x000fc400078e00ff */
[----:B------:R-:W-:Y:S01]  /*1160*/  IMAD.MOV.U32 R4, RZ, RZ, 0x7fffffff ;  /* 0x7fffffffff047424 */ /* 0x000fe200078e00ff */
[----:B------:R1:W5:Y:S01]  /*1170*/  @!P5 LDG.E R9, desc[UR20][R2.64+0x1400] ;  /* 0x001400140209d981 */ /* 0x000362000c1e1900 */
[----:B------:R-:W-:Y:S02]  /*1180*/  IMAD.MOV.U32 R6, RZ, RZ, 0x7fffffff ;  /* 0x7fffffffff067424 */ /* 0x000fe400078e00ff */
[----:B------:R-:W-:Y:S01]  /*1190*/  IMAD.MOV.U32 R7, RZ, RZ, 0x7fffffff ;  /* 0x7fffffffff077424 */ /* 0x000fe200078e00ff */
[----:B------:R1:W5:Y:S04]  /*11a0*/  @!P0 LDG.E R8, desc[UR20][R2.64+0x1600] ;  /* 0x0016001402088981 */ /* 0x000368000c1e1900 */
[----:B------:R1:W5:Y:S04]  /*11b0*/  @!P1 LDG.E R5, desc[UR20][R2.64+0x1800] ;  /* 0x0018001402059981 */ /* 0x000368000c1e1900 */
[----:B------:R1:W5:Y:S04]  /*11c0*/  @!P2 LDG.E R4, desc[UR20][R2.64+0x1a00] ;  /* 0x001a00140204a981 */ /* 0x000368000c1e1900 */
[----:B------:R1:W5:Y:S04]  /*11d0*/  @!P3 LDG.E R6, desc[UR20][R2.64+0x1c00] ;  /* 0x001c00140206b981 */ /* 0x000368000c1e1900 */
[----:B------:R1:W5:Y:S02]  /*11e0*/  @!P4 LDG.E R7, desc[UR20][R2.64+0x1e00] ;  /* 0x001e00140207c981 */ /* 0x000364000c1e1900 */
.L_x_367:
[----:B01----:R-:W0:Y:S02]  /*11f0*/  LDC.64 R2, c[0x0][0x398] ;  /* 0x0000e600ff027b82 */ /* 0x003e240000000a00 */
[----:B0-----:R-:W-:-:S13]  /*1200*/  ISETP.GT.AND P0, PT, R3, R2, PT ;  /* 0x000000020300720c */ /* 0x001fda0003f04270 */
[----:B------:R-:W-:Y:S05]  /*1210*/  @!P0 BRA `(.L_x_368) ;  /* 0x0000000800788947 */ /* 0x000fea0003800000 */
[----:B------:R-:W-:Y:S01]  /*1220*/  IMAD.MOV.U32 R2, RZ, RZ, -0x1 ;  /* 0xffffffffff027424 */ /* 0x000fe200078e00ff */
[----:B-----5:R-:W-:Y:S01]  /*1230*/  ISETP.GT.AND P0, PT, R10, -0x1, PT ;  /* 0xffffffff0a00780c */ /* 0x020fe20003f04270 */
[----:B------:R-:W0:Y:S01]  /*1240*/  S2UR UR15, SR_CgaCtaId ;  /* 0x00000000000f79c3 */ /* 0x000e220000008800 */
[----:B------:R-:W-:Y:S01]  /*1250*/  ISETP.GT.AND P1, PT, R11, -0x1, PT ;  /* 0xffffffff0b00780c */ /* 0x000fe20003f24270 */
[----:B------:R-:W-:Y:S01]  /*1260*/  UMOV UR4, 0x400 ;  /* 0x0000040000047882 */ /* 0x000fe20000000000 */
[C---:B------:R-:W-:Y:S01]  /*1270*/  SEL R23, R2.reuse, 0x80000000, !P0 ;  /* 0x8000000002177807 */ /* 0x040fe20004000000 */
[----:B------:R-:W1:Y:S01]  /*1280*/  LDCU UR16, c[0x0][0x398] ;  /* 0x00007300ff1077ac */ /* 0x000e620008000800 */
[----:B------:R-:W-:Y:S02]  /*1290*/  SEL R22, R2, 0x80000000, !P1 ;  /* 0x8000000002167807 */ /* 0x000fe40004800000 */
[----:B------:R-:W-:Y:S02]  /*12a0*/  ISETP.GT.AND P0, PT, R14, -0x1, PT ;  /* 0xffffffff0e00780c */ /* 0x000fe40003f04270 */
[----:B------:R-:W-:-:S02]  /*12b0*/  ISETP.GT.AND P1, PT, R15, -0x1, PT ;  /* 0xffffffff0f00780c */ /* 0x000fc40003f24270 */
[----:B------:R-:W-:Y:S02]  /*12c0*/  ISETP.GT.AND P2, PT, R12, -0x1, PT ;  /* 0xffffffff0c00780c */ /* 0x000fe40003f44270 */
[----:B------:R-:W-:Y:S02]  /*12d0*/  ISETP.GT.AND P3, PT, R13, -0x1, PT ;  /* 0xffffffff0d00780c */ /* 0x000fe40003f64270 */
[----:B------:R-:W-:Y:S02]  /*12e0*/  LOP3.LUT R10, R23, R10, RZ, 0x3c, !PT ;  /* 0x0000000a170a7212 */ /* 0x000fe400078e3cff */
[----:B------:R-:W-:Y:S02]  /*12f0*/  LOP3.LUT R11, R22, R11, RZ, 0x3c, !PT ;  /* 0x0000000b160b7212 */ /* 0x000fe400078e3cff */
[C---:B------:R-:W-:Y:S02]  /*1300*/  SEL R23, R2.reuse, 0x80000000, !P0 ;  /* 0x8000000002177807 */ /* 0x040fe40004000000 */
[----:B------:R-:W-:-:S02]  /*1310*/  SEL R22, R2, 0x80000000, !P1 ;  /* 0x8000000002167807 */ /* 0x000fc40004800000 */
[----:B------:R-:W-:Y:S01]  /*1320*/  ISETP.GT.AND P0, PT, R17, -0x1, PT ;  /* 0xffffffff1100780c */ /* 0x000fe20003f04270 */
[----:B0-----:R-:W-:Y:S01]  /*1330*/  ULEA UR15, UR15, UR4, 0x18 ;  /* 0x000000040f0f7291 */ /* 0x001fe2000f8ec0ff */
[----:B------:R-:W-:Y:S02]  /*1340*/  ISETP.GT.AND P1, PT, R16, -0x1, PT ;  /* 0xffffffff1000780c */ /* 0x000fe40003f24270 */
[C---:B------:R-:W-:Y:S01]  /*1350*/  SEL R25, R2.reuse, 0x80000000, !P2 ;  /* 0x8000000002197807 */ /* 0x040fe20005000000 */
[----:B------:R-:W-:Y:S01]  /*1360*/  UMOV UR4, URZ ;  /* 0x000000ff00047c82 */ /* 0x000fe20008000000 */
[----:B------:R-:W-:Y:S02]  /*1370*/  SEL R24, R2, 0x80000000, !P3 ;  /* 0x8000000002187807 */ /* 0x000fe40005800000 */
[----:B------:R-:W-:Y:S02]  /*1380*/  ISETP.GT.AND P2, PT, R18, -0x1, PT ;  /* 0xffffffff1200780c */ /* 0x000fe40003f44270 */
[----:B------:R-:W-:-:S02]  /*1390*/  ISETP.GT.AND P3, PT, R19, -0x1, PT ;  /* 0xffffffff1300780c */ /* 0x000fc40003f64270 */
[----:B------:R-:W-:Y:S02]  /*13a0*/  LOP3.LUT R14, R23, R14, RZ, 0x3c, !PT ;  /* 0x0000000e170e7212 */ /* 0x000fe400078e3cff */
[----:B------:R-:W-:Y:S02]  /*13b0*/  LOP3.LUT R15, R22, R15, RZ, 0x3c, !PT ;  /* 0x0000000f160f7212 */ /* 0x000fe400078e3cff */
[C---:B------:R-:W-:Y:S02]  /*13c0*/  SEL R22, R2.reuse, 0x80000000, !P0 ;  /* 0x8000000002167807 */ /* 0x040fe40004000000 */
[----:B------:R-:W-:Y:S02]  /*13d0*/  SEL R23, R2, 0x80000000, !P1 ;  /* 0x8000000002177807 */ /* 0x000fe40004800000 */
[----:B------:R-:W-:Y:S02]  /*13e0*/  LOP3.LUT R12, R25, R12, RZ, 0x3c, !PT ;  /* 0x0000000c190c7212 */ /* 0x000fe400078e3cff */
[----:B------:R-:W-:-:S02]  /*13f0*/  LOP3.LUT R13, R24, R13, RZ, 0x3c, !PT ;  /* 0x0000000d180d7212 */ /* 0x000fc400078e3cff */
[----:B------:R-:W-:Y:S02]  /*1400*/  ISETP.GT.AND P0, PT, R8, -0x1, PT ;  /* 0xffffffff0800780c */ /* 0x000fe40003f04270 */
[C---:B------:R-:W-:Y:S02]  /*1410*/  SEL R25, R2.reuse, 0x80000000, !P2 ;  /* 0x8000000002197807 */ /* 0x040fe40005000000 */
[C---:B------:R-:W-:Y:S02]  /*1420*/  SEL R24, R2.reuse, 0x80000000, !P3 ;  /* 0x8000000002187807 */ /* 0x040fe40005800000 */
[----:B------:R-:W-:Y:S02]  /*1430*/  ISETP.GT.AND P2, PT, R9, -0x1, PT ;  /* 0xffffffff0900780c */ /* 0x000fe40003f44270 */
[----:B------:R-:W-:Y:S02]  /*1440*/  LOP3.LUT R16, R23, R16, RZ, 0x3c, !PT ;  /* 0x0000001017107212 */ /* 0x000fe400078e3cff */
[----:B------:R-:W-:-:S02]  /*1450*/  SEL R23, R2, 0x80000000, !P0 ;  /* 0x8000000002177807 */ /* 0x000fc40004000000 */
[----:B------:R-:W-:Y:S02]  /*1460*/  LOP3.LUT R19, R24, R19, RZ, 0x3c, !PT ;  /* 0x0000001318137212 */ /* 0x000fe400078e3cff */
[----:B------:R-:W-:Y:S02]  /*1470*/  ISETP.GT.AND P0, PT, R5, -0x1, PT ;  /* 0xffffffff0500780c */ /* 0x000fe40003f04270 */
[----:B------:R-:W-:Y:S02]  /*1480*/  SEL R24, R2, 0x80000000, !P2 ;  /* 0x8000000002187807 */ /* 0x000fe40005000000 */
[----:B------:R-:W-:Y:S02]  /*1490*/  ISETP.GT.AND P1, PT, R4, -0x1, PT ;  /* 0xffffffff0400780c */ /* 0x000fe40003f24270 */
[----:B------:R-:W-:Y:S02]  /*14a0*/  ISETP.GT.AND P2, PT, R6, -0x1, PT ;  /* 0xffffffff0600780c */ /* 0x000fe40003f44270 */
[----:B------:R-:W-:-:S02]  /*14b0*/  LOP3.LUT R17, R22, R17, RZ, 0x3c, !PT ;  /* 0x0000001116117212 */ /* 0x000fc400078e3cff */
[C---:B------:R-:W-:Y:S02]  /*14c0*/  SEL R22, R2.reuse, 0x80000000, !P0 ;  /* 0x8000000002167807 */ /* 0x040fe40004000000 */
[----:B------:R-:W-:Y:S02]  /*14d0*/  LOP3.LUT R18, R25, R18, RZ, 0x3c, !PT ;  /* 0x0000001219127212 */ /* 0x000fe400078e3cff */
[----:B------:R-:W-:Y:S02]  /*14e0*/  LOP3.LUT R8, R23, R8, RZ, 0x3c, !PT ;  /* 0x0000000817087212 */ /* 0x000fe400078e3cff */
[----:B------:R-:W-:Y:S02]  /*14f0*/  ISETP.GT.AND P0, PT, R7, -0x1, PT ;  /* 0xffffffff0700780c */ /* 0x000fe40003f04270 */
[C---:B------:R-:W-:Y:S02]  /*1500*/  SEL R23, R2.reuse, 0x80000000, !P1 ;  /* 0x8000000002177807 */ /* 0x040fe40004800000 */
[----:B------:R-:W-:-:S02]  /*1510*/  SEL R25, R2, 0x80000000, !P2 ;  /* 0x8000000002197807 */ /* 0x000fc40005000000 */
[----:B------:R-:W-:Y:S02]  /*1520*/  ISETP.NE.AND P1, PT, R10, 0x7fffffff, PT ;  /* 0x7fffffff0a00780c */ /* 0x000fe40003f25270 */
[----:B------:R-:W-:Y:S02]  /*1530*/  ISETP.NE.AND P2, PT, R11, 0x7fffffff, PT ;  /* 0x7fffffff0b00780c */ /* 0x000fe40003f45270 */
[----:B------:R-:W-:Y:S02]  /*1540*/  ISETP.NE.AND P3, PT, R12, 0x7fffffff, PT ;  /* 0x7fffffff0c00780c */ /* 0x000fe40003f65270 */
[----:B------:R-:W-:Y:S02]  /*1550*/  ISETP.NE.AND P4, PT, R13, 0x7fffffff, PT ;  /* 0x7fffffff0d00780c */ /* 0x000fe40003f85270 */
[----:B------:R-:W-:Y:S02]  /*1560*/  LOP3.LUT R5, R22, R5, RZ, 0x3c, !PT ;  /* 0x0000000516057212 */ /* 0x000fe400078e3cff */
[----:B------:R-:W-:-:S02]  /*1570*/  SEL R22, R2, 0x80000000, !P0 ;  /* 0x8000000002167807 */ /* 0x000fc40004000000 */
[----:B------:R-:W-:Y:S02]  /*1580*/  SEL R10, R10, 0x80000000, P1 ;  /* 0x800000000a0a7807 */ /* 0x000fe40000800000 */
[----:B------:R-:W-:Y:S02]  /*1590*/  SEL R11, R11, 0x80000000, P2 ;  /* 0x800000000b0b7807 */ /* 0x000fe40001000000 */
[----:B------:R-:W-:Y:S02]  /*15a0*/  SEL R12, R12, 0x80000000, P3 ;  /* 0x800000000c0c7807 */ /* 0x000fe40001800000 */
[----:B------:R-:W-:Y:S02]  /*15b0*/  SEL R13, R13, 0x80000000, P4 ;  /* 0x800000000d0d7807 */ /* 0x000fe40002000000 */
[----:B------:R-:W-:Y:S02]  /*15c0*/  ISETP.NE.AND P5, PT, R14, 0x7fffffff, PT ;  /* 0x7fffffff0e00780c */ /* 0x000fe40003fa5270 */
[----:B------:R-:W-:-:S02]  /*15d0*/  ISETP.NE.AND P0, PT, R15, 0x7fffffff, PT ;  /* 0x7fffffff0f00780c */ /* 0x000fc40003f05270 */
[----:B------:R-:W-:Y:S02]  /*15e0*/  ISETP.NE.AND P1, PT, R18, 0x7fffffff, PT ;  /* 0x7fffffff1200780c */ /* 0x000fe40003f25270 */
[----:B------:R-:W-:Y:S02]  /*15f0*/  ISETP.NE.AND P2, PT, R19, 0x7fffffff, PT ;  /* 0x7fffffff1300780c */ /* 0x000fe40003f45270 */
[----:B------:R-:W-:Y:S02]  /*1600*/  ISETP.NE.AND P3, PT, R17, 0x7fffffff, PT ;  /* 0x7fffffff1100780c */ /* 0x000fe40003f65270 */
[----:B------:R-:W-:Y:S02]  /*1610*/  ISETP.NE.AND P4, PT, R16, 0x7fffffff, PT ;  /* 0x7fffffff1000780c */ /* 0x000fe40003f85270 */
[----:B------:R-:W-:Y:S02]  /*1620*/  LOP3.LUT R9, R24, R9, RZ, 0x3c, !PT ;  /* 0x0000000918097212 */ /* 0x000fe400078e3cff */
[----:B------:R-:W-:-:S02]  /*1630*/  LOP3.LUT R4, R23, R4, RZ, 0x3c, !PT ;  /* 0x0000000417047212 */ /* 0x000fc400078e3cff */
[----:B------:R-:W-:Y:S02]  /*1640*/  LOP3.LUT R6, R25, R6, RZ, 0x3c, !PT ;  /* 0x0000000619067212 */ /* 0x000fe400078e3cff */
[----:B------:R-:W-:Y:S02]  /*1650*/  LOP3.LUT R7, R22, R7, RZ, 0x3c, !PT ;  /* 0x0000000716077212 */ /* 0x000fe400078e3cff */
[----:B------:R-:W-:Y:S02]  /*1660*/  SEL R14, R14, 0x80000000, P5 ;  /* 0x800000000e0e7807 */ /* 0x000fe40002800000 */
[----:B------:R-:W-:Y:S02]  /*1670*/  SEL R15, R15, 0x80000000, P0 ;  /* 0x800000000f0f7807 */ /* 0x000fe40000000000 */
[----:B------:R-:W-:Y:S02]  /*1680*/  SEL R18, R18, 0x80000000, P1 ;  /* 0x8000000012127807 */ /* 0x000fe40000800000 */
[----:B------:R-:W-:-:S02]  /*1690*/  SEL R19, R19, 0x80000000, P2 ;  /* 0x8000000013137807 */ /* 0x000fc40001000000 */
[----:B------:R-:W-:Y:S02]  /*16a0*/  SEL R17, R17, 0x80000000, P3 ;  /* 0x8000000011117807 */ /* 0x000fe40001800000 */
[----:B------:R-:W-:Y:S02]  /*16b0*/  SEL R16, R16, 0x80000000, P4 ;  /* 0x8000000010107807 */ /* 0x000fe40002000000 */
[----:B------:R-:W-:Y:S02]  /*16c0*/  ISETP.NE.AND P5, PT, R9, 0x7fffffff, PT ;  /* 0x7fffffff0900780c */ /* 0x000fe40003fa5270 */
[----:B------:R-:W-:Y:S02]  /*16d0*/  ISETP.NE.AND P0, PT, R8, 0x7fffffff, PT ;  /* 0x7fffffff0800780c */ /* 0x000fe40003f05270 */
[----:B------:R-:W-:Y:S02]  /*16e0*/  ISETP.NE.AND P1, PT, R5, 0x7fffffff, PT ;  /* 0x7fffffff0500780c */ /* 0x000fe40003f25270 */
[----:B------:R-:W-:-:S02]  /*16f0*/  ISETP.NE.AND P2, PT, R4, 0x7fffffff, PT ;  /* 0x7fffffff0400780c */ /* 0x000fc40003f45270 */
[----:B------:R-:W-:Y:S02]  /*1700*/  ISETP.NE.AND P3, PT, R6, 0x7fffffff, PT ;  /* 0x7fffffff0600780c */ /* 0x000fe40003f65270 */
[----:B------:R-:W-:Y:S02]  /*1710*/  ISETP.NE.AND P4, PT, R7, 0x7fffffff, PT ;  /* 0x7fffffff0700780c */ /* 0x000fe40003f85270 */
[----:B------:R-:W-:Y:S02]  /*1720*/  SEL R9, R9, 0x80000000, P5 ;  /* 0x8000000009097807 */ /* 0x000fe40002800000 */
[----:B------:R-:W-:Y:S02]  /*1730*/  SEL R8, R8, 0x80000000, P0 ;  /* 0x8000000008087807 */ /* 0x000fe40000000000 */
[----:B------:R-:W-:Y:S02]  /*1740*/  SEL R5, R5, 0x80000000, P1 ;  /* 0x8000000005057807 */ /* 0x000fe40000800000 */
[----:B------:R-:W-:-:S02]  /*1750*/  SEL R4, R4, 0x80000000, P2 ;  /* 0x8000000004047807 */ /* 0x000fc40001000000 */
[----:B------:R-:W-:Y:S02]  /*1760*/  SEL R6, R6, 0x80000000, P3 ;  /* 0x8000000006067807 */ /* 0x000fe40001800000 */
[----:B-1----:R-:W-:-:S07]  /*1770*/  SEL R7, R7, 0x80000000, P4 ;  /* 0x8000000007077807 */ /* 0x002fce0002000000 */
.L_x_369:
[----:B------:R-:W-:Y:S01]  /*1780*/  IMAD R22, RZ, RZ, -UR16 ;  /* 0x80000010ff167e24 */ /* 0x000fe2000f8e02ff */
[----:B0-----:R-:W-:Y:S01]  /*1790*/  SHF.R.U32.HI R25, RZ, UR16, R10 ;  /* 0x00000010ff197c19 */ /* 0x001fe2000801160a */
[----:B------:R-:W-:Y:S01]  /*17a0*/  ULEA UR17, UR4, UR15, 0xa ;  /* 0x0000000f04117291 */ /* 0x000fe2000f8e50ff */
[----:B------:R-:W-:Y:S01]  /*17b0*/  SHF.R.U32.HI R27, RZ, UR16, R12 ;  /* 0x00000010ff1b7c19 */ /* 0x000fe2000801160c */
[----:B------:R-:W-:Y:S01]  /*17c0*/  UIADD3 UR4, UPT, UPT, UR4, 0x1, URZ ;  /* 0x0000000104047890 */ /* 0x000fe2000fffe0ff */
[----:B------:R-:W-:Y:S02]  /*17d0*/  VIADDMNMX R23, R22, R3, 0x8, PT ;  /* 0x0000000816177446 */ /* 0x000fe40003800103 */
[----:B------:R-:W-:Y:S02]  /*17e0*/  SHF.R.U32.HI R29, RZ, UR16, R13 ;  /* 0x00000010ff1d7c19 */ /* 0x000fe4000801160d */
[----:B------:R-:W-:Y:S02]  /*17f0*/  SHF.L.U32 R22, R2, R23, RZ ;  /* 0x0000001702167219 */ /* 0x000fe400000006ff */
[----:B------:R-:W-:-:S02]  /*1800*/  SHF.R.U32.HI R23, RZ, UR16, R11 ;  /* 0x00000010ff177c19 */ /* 0x000fc4000801160b */
[-C--:B------:R-:W-:Y:S02]  /*1810*/  LOP3.LUT R25, R25, R22.reuse, RZ, 0x30, !PT ;  /* 0x0000001619197212 */ /* 0x080fe400078e30ff */
[-C--:B------:R-:W-:Y:S02]  /*1820*/  LOP3.LUT R23, R23, R22.reuse, RZ, 0x30, !PT ;  /* 0x0000001617177212 */ /* 0x080fe400078e30ff */
[----:B------:R-:W-:Y:S02]  /*1830*/  LOP3.LUT R27, R27, R22, RZ, 0x30, !PT ;  /* 0x000000161b1b7212 */ /* 0x000fe400078e30ff */
[----:B------:R-:W-:Y:S02]  /*1840*/  LEA R25, R25, UR17, 0x2 ;  /* 0x0000001119197c11 */ /* 0x000fe4000f8e10ff */
[----:B------:R-:W-:Y:S02]  /*1850*/  LEA R23, R23, UR17, 0x2 ;  /* 0x0000001117177c11 */ /* 0x000fe4000f8e10ff */
[----:B------:R-:W-:Y:S01]  /*1860*/  LEA R27, R27, UR17, 0x2 ;  /* 0x000000111b1b7c11 */ /* 0x000fe2000f8e10ff */
[----:B------:R0:W-:Y:S01]  /*1870*/  ATOMS.POPC.INC.32 RZ, [R25+URZ] ;  /* 0x0000000019ff7f8c */ /* 0x0001e2000d8000ff */
[----:B------:R-:W-:-:S02]  /*1880*/  SHF.R.U32.HI R24, RZ, UR16, R14 ;  /* 0x00000010ff187c19 */ /* 0x000fc4000801160e */
[----:B------:R-:W-:Y:S01]  /*1890*/  SHF.R.U32.HI R26, RZ, UR16, R15 ;  /* 0x00000010ff1a7c19 */ /* 0x000fe2000801160f */
[----:B------:R1:W-:Y:S01]  /*18a0*/  ATOMS.POPC.INC.32 RZ, [R23+URZ] ;  /* 0x0000000017ff7f8c */ /* 0x0003e2000d8000ff */
[-C--:B------:R-:W-:Y:S02]  /*18b0*/  LOP3.LUT R29, R29, R22.reuse, RZ, 0x30, !PT ;  /* 0x000000161d1d7212 */ /* 0x080fe400078e30ff */
[-C--:B------:R-:W-:Y:S01]  /*18c0*/  LOP3.LUT R24, R24, R22.reuse, RZ, 0x30, !PT ;  /* 0x0000001618187212 */ /* 0x080fe200078e30ff */
[----:B------:R2:W-:Y:S01]  /*18d0*/  ATOMS.POPC.INC.32 RZ, [R27+URZ] ;  /* 0x000000001bff7f8c */ /* 0x0005e2000d8000ff */
[----:B0-----:R-:W-:Y:S02]  /*18e0*/  SHF.R.U32.HI R25, RZ, UR16, R19 ;  /* 0x00000010ff197c19 */ /* 0x001fe40008011613 */
[----:B------:R-:W-:Y:S02]  /*18f0*/  LOP3.LUT R26, R26, R22, RZ, 0x30, !PT ;  /* 0x000000161a1a7212 */ /* 0x000fe400078e30ff */
[----:B-1----:R-:W-:-:S02]  /*1900*/  SHF.R.U32.HI R23, RZ, UR16, R18 ;  /* 0x00000010ff177c19 */ /* 0x002fc40008011612 */
[----:B------:R-:W-:Y:S02]  /*1910*/  LEA R29, R29, UR17, 0x2 ;  /* 0x000000111d1d7c11 */ /* 0x000fe4000f8e10ff */
[----:B--2---:R-:W-:Y:S02]  /*1920*/  SHF.R.U32.HI R27, RZ, UR16, R17 ;  /* 0x00000010ff1b7c19 */ /* 0x004fe40008011611 */
[-C--:B------:R-:W-:Y:S01]  /*1930*/  LOP3.LUT R23, R23, R22.reuse, RZ, 0x30, !PT ;  /* 0x0000001617177212 */ /* 0x080fe200078e30ff */
[----:B------:R0:W-:Y:S01]  /*1940*/  ATOMS.POPC.INC.32 RZ, [R29+URZ] ;  /* 0x000000001dff7f8c */ /* 0x0001e2000d8000ff */
[-C--:B------:R-:W-:Y:S02]  /*1950*/  LOP3.LUT R25, R25, R22.reuse, RZ, 0x30, !PT ;  /* 0x0000001619197212 */ /* 0x080fe400078e30ff */
[----:B------:R-:W-:Y:S02]  /*1960*/  LEA R24, R24, UR17, 0x2 ;  /* 0x0000001118187c11 */ /* 0x000fe4000f8e10ff */
[----:B------:R-:W-:-:S02]  /*1970*/  LOP3.LUT R27, R27, R22, RZ, 0x30, !PT ;  /* 0x000000161b1b7212 */ /* 0x000fc400078e30ff */
[----:B------:R-:W-:Y:S01]  /*1980*/  LEA R26, R26, UR17, 0x2 ;  /* 0x000000111a1a7c11 */ /* 0x000fe2000f8e10ff */
[----:B------:R1:W-:Y:S01]  /*1990*/  ATOMS.POPC.INC.32 RZ, [R24+URZ] ;  /* 0x0000000018ff7f8c */ /* 0x0003e2000d8000ff */
[----:B------:R-:W-:Y:S02]  /*19a0*/  LEA R23, R23, UR17, 0x2 ;  /* 0x0000001117177c11 */ /* 0x000fe4000f8e10ff */
[----:B------:R-:W-:Y:S01]  /*19b0*/  LEA R25, R25, UR17, 0x2 ;  /* 0x0000001119197c11 */ /* 0x000fe2000f8e10ff */
[----:B------:R2:W-:Y:S01]  /*19c0*/  ATOMS.POPC.INC.32 RZ, [R26+URZ] ;  /* 0x000000001aff7f8c */ /* 0x0005e2000d8000ff */
[----:B------:R-:W-:Y:S02]  /*19d0*/  LEA R27, R27, UR17, 0x2 ;  /* 0x000000111b1b7c11 */ /* 0x000fe4000f8e10ff */
[----:B0-----:R-:W-:Y:S01]  /*19e0*/  SHF.R.U32.HI R29, RZ, UR16, R16 ;  /* 0x00000010ff1d7c19 */ /* 0x001fe20008011610 */
[----:B------:R0:W-:Y:S01]  /*19f0*/  ATOMS.POPC.INC.32 RZ, [R23+URZ] ;  /* 0x0000000017ff7f8c */ /* 0x0001e2000d8000ff */
[----:B-1----:R-:W-:-:S02]  /*1a00*/  SHF.R.U32.HI R24, RZ, UR16, R9 ;  /* 0x00000010ff187c19 */ /* 0x002fc40008011609 */
[----:B------:R-:W-:Y:S01]  /*1a10*/  SHF.R.U32.HI R28, RZ, UR16, R7 ;  /* 0x00000010ff1c7c19 */ /* 0x000fe20008011607 */
[----:B------:R1:W-:Y:S01]  /*1a20*/  ATOMS.POPC.INC.32 RZ, [R25+URZ] ;  /* 0x0000000019ff7f8c */ /* 0x0003e2000d8000ff */
[----:B--2---:R-:W-:Y:S02]  /*1a30*/  SHF.R.U32.HI R26, RZ, UR16, R8 ;  /* 0x00000010ff1a7c19 */ /* 0x004fe40008011608 */
[-C--:B------:R-:W-:Y:S01]  /*1a40*/  LOP3.LUT R29, R29, R22.reuse, RZ, 0x30, !PT ;  /* 0x000000161d1d7212 */ /* 0x080fe200078e30ff */
[----:B------:R2:W-:Y:S01]  /*1a50*/  ATOMS.POPC.INC.32 RZ, [R27+URZ] ;  /* 0x000000001bff7f8c */ /* 0x0005e2000d8000ff */
[----:B0-----:R-:W-:Y:S02]  /*1a60*/  SHF.R.U32.HI R23, RZ, UR16, R5 ;  /* 0x00000010ff177c19 */ /* 0x001fe40008011605 */
[----:B------:R-:W-:Y:S02]  /*1a70*/  LOP3.LUT R24, R24, R22, RZ, 0x30, !PT ;  /* 0x0000001618187212 */ /* 0x000fe400078e30ff */
[----:B-1----:R-:W-:-:S02]  /*1a80*/  SHF.R.U32.HI R25, RZ, UR16, R4 ;  /* 0x00000010ff197c19 */ /* 0x002fc40008011604 */
[-C--:B------:R-:W-:Y:S02]  /*1a90*/  LOP3.LUT R26, R26, R22.reuse, RZ, 0x30, !PT ;  /* 0x000000161a1a7212 */ /* 0x080fe400078e30ff */
[----:B--2---:R-:W-:Y:S01]  /*1aa0*/  SHF.R.U32.HI R27, RZ, UR16, R6 ;  /* 0x00000010ff1b7c19 */ /* 0x004fe20008011606 */
[----:B------:R-:W-:Y:S01]  /*1ab0*/  UIADD3 UR16, UPT, UPT, UR16, 0x8, URZ ;  /* 0x0000000810107890 */ /* 0x000fe2000fffe0ff */
[-C--:B------:R-:W-:Y:S02]  /*1ac0*/  LOP3.LUT R23, R23, R22.reuse, RZ, 0x30, !PT ;  /* 0x0000001617177212 */ /* 0x080fe400078e30ff */
[----:B------:R-:W-:Y:S02]  /*1ad0*/  LEA R29, R29, UR17, 0x2 ;  /* 0x000000111d1d7c11 */ /* 0x000fe4000f8e10ff */
[----:B------:R-:W-:Y:S02]  /*1ae0*/  LOP3.LUT R25, R25, R22, RZ, 0x30, !PT ;  /* 0x0000001619197212 */ /* 0x000fe400078e30ff */
[----:B------:R-:W-:Y:S01]  /*1af0*/  ISETP.LE.AND P0, PT, R3, UR16, PT ;  /* 0x0000001003007c0c */ /* 0x000fe2000bf03270 */
[----:B------:R0:W-:Y:S01]  /*1b00*/  ATOMS.POPC.INC.32 RZ, [R29+URZ] ;  /* 0x000000001dff7f8c */ /* 0x0001e2000d8000ff */
[----:B------:R-:W-:-:S02]  /*1b10*/  LEA R24, R24, UR17, 0x2 ;  /* 0x0000001118187c11 */ /* 0x000fc4000f8e10ff */
[-C--:B------:R-:W-:Y:S02]  /*1b20*/  LOP3.LUT R27, R27, R22.reuse, RZ, 0x30, !PT ;  /* 0x000000161b1b7212 */ /* 0x080fe400078e30ff */
        /* <DEDUP_REMOVED lines=13> */
.L_x_368:
[----:B------:R-:W-:Y:S05]  /*1c00*/  BRA.U !UP0, `(.L_x_370) ;  /* 0xffffffed08dc7547 */ /* 0x000fea000b83ffff */
.L_x_365:
[----:B------:R-:W-:Y:S01]  /*1c10*/  BAR.SYNC.DEFER_BLOCKING 0x0 ;  /* 0x0000000000007b1d */ /* 0x000fe20000010000 */
[----:B------:R-:W-:-:S05]  /*1c20*/  ISETP.NE.AND P0, PT, R21, RZ, PT ;  /* 0x000000ff1500720c */ /* 0x000fca0003f05270 */
[----:B------:R-:W-:Y:S08]  /*1c30*/  BSSY.RECONVERGENT B0, `(.L_x_371) ;  /* 0x0000167000007945 */ /* 0x000ff00003800200 */
[----:B------:R-:W-:Y:S05]  /*1c40*/  @P0 BRA `(.L_x_372) ;  /* 0x0000001400940947 */ /* 0x000fea0003800000 */
[----:B------:R-:W0:Y:S01]  /*1c50*/  S2UR UR5, SR_CgaCtaId ;  /* 0x00000000000579c3 */ /* 0x000e220000008800 */
[----:B------:R-:W-:Y:S01]  /*1c60*/  UISETP.GE.U32.AND UP0, UPT, UR22, 0x7, UPT ;  /* 0x000000071600788c */ /* 0x000fe2000bf06070 */
[----:B-----5:R-:W-:Y:S01]  /*1c70*/  IMAD.MOV.U32 R5, RZ, RZ, RZ ;  /* 0x000000ffff057224 */ /* 0x020fe200078e00ff */
[----:B------:R-:W-:Y:S02]  /*1c80*/  UMOV UR4, 0x400 ;  /* 0x0000040000047882 */ /* 0x000fe40000000000 */
[----:B0-----:R-:W-:-:S06]  /*1c90*/  ULEA UR4, UR5, UR4, 0x18 ;  /* 0x0000000405047291 */ /* 0x001fcc000f8ec0ff */
[----:B--23--:R-:W-:Y:S01]  /*1ca0*/  LEA R2, R0, UR4, 0x2 ;  /* 0x0000000400027c11 */ /* 0x00cfe2000f8e10ff */
[----:B------:R-:W-:Y:S06]  /*1cb0*/  BRA.U !UP0, `(.L_x_373) ;  /* 0x00000005085c7547 */ /* 0x000fec000b800000 */
[----:B-1----:R-:W0:Y:S01]  /*1cc0*/  LDC.64 R4, c[0x0][0x380] ;  /* 0x0000e000ff047b82 */ /* 0x002e220000000a00 */
[----:B----4-:R-:W-:-:S07]  /*1cd0*/  IMAD.MOV.U32 R3, RZ, RZ, RZ ;  /* 0x000000ffff037224 */ /* 0x010fce00078e00ff */
.L_x_390:
        /* <DEDUP_REMOVED lines=12> */
[----:B------:R-:W-:Y:S02]  /*1da0*/  IMAD R17, R3, 0x100, R0 ;  /* 0x0000010003117824 */ /* 0x000fe400078e0200 */
[----:B------:R-:W-:Y:S02]  /*1db0*/  IMAD.MOV.U32 R19, RZ, RZ, RZ ;  /* 0x000000ffff137224 */ /* 0x000fe400078e00ff */
[----:B0-----:R-:W-:-:S05]  /*1dc0*/  IMAD.WIDE.U32 R16, R17, 0x8, R4 ;  /* 0x0000000811107825 */ /* 0x001fca00078e0004 */
[----:B------:R1:W-:Y:S02]  /*1dd0*/  REDG.E.ADD.64.STRONG.GPU desc[UR20][R16.64], R18 ;  /* 0x000000121000798e */ /* 0x0003e4000c12e514 */
.L_x_375:
[----:B------:R-:W-:Y:S05]  /*1de0*/  BSYNC.RECONVERGENT B1 ;  /* 0x0000000000017941 */ /* 0x000fea0003800200 */
.L_x_374:
        /* <DEDUP_REMOVED lines=15> */
.L_x_377:
[----:B------:R-:W-:Y:S05]  /*1ee0*/  BSYNC.RECONVERGENT B1 ;  /* 0x0000000000017941 */ /* 0x000fea0003800200 */
.L_x_376:
[----:B------:R-:W-:Y:S04]  /*1ef0*/  BSSY.RECONVERGENT B1, `(.L_x_378) ;  /* 0x0000007000017945 */ /* 0x000fe80003800200 */
[----:B------:R-:W-:Y:S05]  /*1f00*/  @!P0 BRA `(.L_x_379) ;  /* 0x0000000000148947 */ /* 0x000fea0003800000 */
[----:B01----:R-:W-:Y:S02]  /*1f10*/  IMAD R17, R3, 0x100, R0 ;  /* 0x0000010003117824 */ /* 0x003fe400078e0200 */
[----:B------:R-:W-:Y:S02]  /*1f20*/  IMAD.MOV.U32 R23, RZ, RZ, RZ ;  /* 0x000000ffff177224 */ /* 0x000fe400078e00ff */
[----:B------:R-:W-:-:S04]  /*1f30*/  VIADD R17, R17, 0x200 ;  /* 0x0000020011117836 */ /* 0x000fc80000000000 */
[----:B------:R-:W-:-:S05]  /*1f40*/  IMAD.WIDE.U32 R16, R17, 0x8, R4 ;  /* 0x0000000811107825 */ /* 0x000fca00078e0004 */
[----:B------:R2:W-:Y:S02]  /*1f50*/  REDG.E.ADD.64.STRONG.GPU desc[UR20][R16.64], R22 ;  /* 0x000000161000798e */ /* 0x0005e4000c12e514 */
.L_x_379:
[----:B------:R-:W-:Y:S05]  /*1f60*/  BSYNC.RECONVERGENT B1 ;  /* 0x0000000000017941 */ /* 0x000fea0003800200 */
.L_x_378:
[----:B------:R-:W-:Y:S04]  /*1f70*/  BSSY.RECONVERGENT B1, `(.L_x_380) ;  /* 0x0000007000017945 */ /* 0x000fe80003800200 */
[----:B------:R-:W-:Y:S05]  /*1f80*/  @!P1 BRA `(.L_x_381) ;  /* 0x0000000000149947 */ /* 0x000fea0003800000 */
[----:B012---:R-:W-:Y:S02]  /*1f90*/  IMAD R17, R3, 0x100, R0 ;  /* 0x0000010003117824 */ /* 0x007fe400078e0200 */
[----:B------:R-:W-:Y:S02]  /*1fa0*/  IMAD.MOV.U32 R15, RZ, RZ, RZ ;  /* 0x000000ffff0f7224 */ /* 0x000fe400078e00ff */
[----:B------:R-:W-:-:S04]  /*1fb0*/  VIADD R17, R17, 0x300 ;  /* 0x0000030011117836 */ /* 0x000fc80000000000 */
[----:B------:R-:W-:-:S05]  /*1fc0*/  IMAD.WIDE.U32 R16, R17, 0x8, R4 ;  /* 0x0000000811107825 */ /* 0x000fca00078e0004 */
[----:B------:R3:W-:Y:S02]  /*1fd0*/  REDG.E.ADD.64.STRONG.GPU desc[UR20][R16.64], R14 ;  /* 0x0000000e1000798e */ /* 0x0007e4000c12e514 */
.L_x_381:
[----:B------:R-:W-:Y:S05]  /*1fe0*/  BSYNC.RECONVERGENT B1 ;  /* 0x0000000000017941 */ /* 0x000fea0003800200 */
.L_x_380:
[----:B------:R-:W-:Y:S04]  /*1ff0*/  BSSY.RECONVERGENT B1, `(.L_x_382) ;  /* 0x0000007000017945 */ /* 0x000fe80003800200 */
[----:B------:R-:W-:Y:S05]  /*2000*/  @!P2 BRA `(.L_x_383) ;  /* 0x000000000014a947 */ /* 0x000fea0003800000 */
[----:B---3--:R-:W-:Y:S02]  /*2010*/  IMAD R15, R3, 0x100, R0 ;  /* 0x00000100030f7824 */ /* 0x008fe400078e0200 */
[----:B------:R-:W-:Y:S02]  /*2020*/  IMAD.MOV.U32 R13, RZ, RZ, RZ ;  /* 0x000000ffff0d7224 */ /* 0x000fe400078e00ff */
[----:B------:R-:W-:-:S04]  /*2030*/  VIADD R15, R15, 0x400 ;  /* 0x000004000f0f7836 */ /* 0x000fc80000000000 */
[----:B------:R-:W-:-:S05]  /*2040*/  IMAD.WIDE.U32 R14, R15, 0x8, R4 ;  /* 0x000000080f0e7825 */ /* 0x000fca00078e0004 */
[----:B------:R4:W-:Y:S02]  /*2050*/  REDG.E.ADD.64.STRONG.GPU desc[UR20][R14.64], R12 ;  /* 0x0000000c0e00798e */ /* 0x0009e4000c12e514 */
.L_x_383:
[----:B------:R-:W-:Y:S05]  /*2060*/  BSYNC.RECONVERGENT B1 ;  /* 0x0000000000017941 */ /* 0x000fea0003800200 */
.L_x_382:
[----:B------:R-:W-:Y:S04]  /*2070*/  BSSY.RECONVERGENT B1, `(.L_x_384) ;  /* 0x0000007000017945 */ /* 0x000fe80003800200 */
[----:B------:R-:W-:Y:S05]  /*2080*/  @!P3 BRA `(.L_x_385) ;  /* 0x000000000014b947 */ /* 0x000fea0003800000 */
[----:B----4-:R-:W-:Y:S02]  /*2090*/  IMAD R13, R3, 0x100, R0 ;  /* 0x00000100030d7824 */ /* 0x010fe400078e0200 */
[----:B------:R-:W-:Y:S02]  /*20a0*/  IMAD.MOV.U32 R7, RZ, RZ, RZ ;  /* 0x000000ffff077224 */ /* 0x000fe400078e00ff */
[----:B------:R-:W-:-:S04]  /*20b0*/  VIADD R13, R13, 0x500 ;  /* 0x000005000d0d7836 */ /* 0x000fc80000000000 */
[----:B------:R-:W-:-:S05]  /*20c0*/  IMAD.WIDE.U32 R12, R13, 0x8, R4 ;  /* 0x000000080d0c7825 */ /* 0x000fca00078e0004 */
[----:B------:R4:W-:Y:S02]  /*20d0*/  REDG.E.ADD.64.STRONG.GPU desc[UR20][R12.64], R6 ;  /* 0x000000060c00798e */ /* 0x0009e4000c12e514 */
.L_x_385:
[----:B------:R-:W-:Y:S05]  /*20e0*/  BSYNC.RECONVERGENT B1 ;  /* 0x0000000000017941 */ /* 0x000fea0003800200 */
.L_x_384:
[----:B------:R-:W-:Y:S04]  /*20f0*/  BSSY.RECONVERGENT B1, `(.L_x_386) ;  /* 0x0000007000017945 */ /* 0x000fe80003800200 */
[----:B------:R-:W-:Y:S05]  /*2100*/  @!P4 BRA `(.L_x_387) ;  /* 0x000000000014c947 */ /* 0x000fea0003800000 */
[----:B----4-:R-:W-:Y:S02]  /*2110*/  IMAD R7, R3, 0x100, R0 ;  /* 0x0000010003077824 */ /* 0x010fe400078e0200 */
[----:B------:R-:W-:Y:S02]  /*2120*/  IMAD.MOV.U32 R9, RZ, RZ, RZ ;  /* 0x000000ffff097224 */ /* 0x000fe400078e00ff */
[----:B------:R-:W-:-:S04]  /*2130*/  VIADD R7, R7, 0x600 ;  /* 0x0000060007077836 */ /* 0x000fc80000000000 */
[----:B------:R-:W-:-:S05]  /*2140*/  IMAD.WIDE.U32 R6, R7, 0x8, R4 ;  /* 0x0000000807067825 */ /* 0x000fca00078e0004 */
[----:B------:R4:W-:Y:S02]  /*2150*/  REDG.E.ADD.64.STRONG.GPU desc[UR20][R6.64], R8 ;  /* 0x000000080600798e */ /* 0x0009e4000c12e514 */
.L_x_387:
[----:B------:R-:W-:Y:S05]  /*2160*/  BSYNC.RECONVERGENT B1 ;  /* 0x0000000000017941 */ /* 0x000fea0003800200 */
.L_x_386:
[----:B------:R-:W-:Y:S04]  /*2170*/  BSSY.RECONVERGENT B1, `(.L_x_388) ;  /* 0x0000007000017945 */ /* 0x000fe80003800200 */
[----:B------:R-:W-:Y:S05]  /*2180*/  @!P5 BRA `(.L_x_389) ;  /* 0x000000000014d947 */ /* 0x000fea0003800000 */
[----:B----4-:R-:W-:Y:S02]  /*2190*/  IMAD R7, R3, 0x100, R0 ;  /* 0x0000010003077824 */ /* 0x010fe400078e0200 */
[----:B------:R-:W-:Y:S02]  /*21a0*/  IMAD.MOV.U32 R11, RZ, RZ, RZ ;  /* 0x000000ffff0b7224 */ /* 0x000fe400078e00ff */
[----:B------:R-:W-:-:S04]  /*21b0*/  VIADD R7, R7, 0x700 ;  /* 0x0000070007077836 */ /* 0x000fc80000000000 */
[----:B------:R-:W-:-:S05]  /*21c0*/  IMAD.WIDE.U32 R6, R7, 0x8, R4 ;  /* 0x0000000807067825 */ /* 0x000fca00078e0004 */
[----:B------:R4:W-:Y:S02]  /*21d0*/  REDG.E.ADD.64.STRONG.GPU desc[UR20][R6.64], R10 ;  /* 0x0000000a0600798e */ /* 0x0009e4000c12e514 */
.L_x_389:
[----:B------:R-:W-:Y:S05]  /*21e0*/  BSYNC.RECONVERGENT B1 ;  /* 0x0000000000017941 */ /* 0x000fea0003800200 */
.L_x_388:
[----:B------:R-:W-:-:S05]  /*21f0*/  VIADD R3, R3, 0x8 ;  /* 0x0000000803037836 */ /* 0x000fca0000000000 */
[----:B------:R-:W-:-:S13]  /*2200*/  ISETP.NE.AND P0, PT, R3, UR27, PT ;  /* 0x0000001b03007c0c */ /* 0x000fda000bf05270 */
[----:B------:R-:W-:Y:S05]  /*2210*/  @P0 BRA `(.L_x_390) ;  /* 0xfffffff800b00947 */ /* 0x000fea000383ffff */
[----:B------:R-:W-:-:S07]  /*2220*/  IMAD.U32 R5, RZ, RZ, UR27 ;  /* 0x0000001bff057e24 */ /* 0x000fce000f8e00ff */
.L_x_373:
[----:B------:R-:W-:Y:S02]  /*2230*/  UISETP.NE.AND UP0, UPT, UR24, URZ, UPT ;  /* 0x000000ff1800728c */ /* 0x000fe4000bf05270 */
[----:B----4-:R-:W-:Y:S02]  /*2240*/  IMAD.U32 R8, RZ, RZ, UR24 ;  /* 0x00000018ff087e24 */ /* 0x010fe4000f8e00ff */
[----:B------:R-:W-:Y:S02]  /*2250*/  IMAD.U32 R3, RZ, RZ, UR25 ;  /* 0x00000019ff037e24 */ /* 0x000fe4000f8e00ff */
[----:B------:R-:W-:Y:S02]  /*2260*/  VIADD R8, R8, 0xffffffff ;  /* 0xffffffff08087836 */ /* 0x000fe40000000000 */
[----:B------:R-:W-:Y:S01]  /*2270*/  VIADD R3, R3, 0xffffffff ;  /* 0xffffffff03037836 */ /* 0x000fe20000000000 */
[----:B------:R-:W-:Y:S06]  /*2280*/  BRA.U !UP0, `(.L_x_391) ;  /* 0x0000000508707547 */ /* 0x000fec000b800000 */
[----:B------:R-:W-:-:S13]  /*2290*/  ISETP.GE.U32.AND P0, PT, R8, 0x3, PT ;  /* 0x000000030800780c */ /* 0x000fda0003f06070 */
[----:B------:R-:W-:Y:S05]  /*22a0*/  @!P0 BRA `(.L_x_392) ;  /* 0x0000000000bc8947 */ /* 0x000fea0003800000 */
[----:B------:R-:W-:Y:S01]  /*22b0*/  IMAD R7, R5, 0x400, R2 ;  /* 0x0000040005077824 */ /* 0x000fe200078e0202 */
[----:B------:R-:W-:Y:S04]  /*22c0*/  BSSY.RECONVERGENT B1, `(.L_x_393) ;  /* 0x000000f000017945 */ /* 0x000fe80003800200 */
[----:B------:R-:W4:Y:S04]  /*22d0*/  LDS R12, [R7] ;  /* 0x00000000070c7984 */ /* 0x000f280000000800 */
[----:B------:R-:W5:Y:S04]  /*22e0*/  LDS R9, [R7+0x400] ;  /* 0x0004000007097984 */ /* 0x000f680000000800 */
[----:B------:R-:W0:Y:S04]  /*22f0*/  LDS R6, [R7+0x800] ;  /* 0x0008000007067984 */ /* 0x000e280000000800 */
[----:B-1----:R-:W1:Y:S01]  /*2300*/  LDS R4, [R7+0xc00] ;  /* 0x000c000007047984 */ /* 0x002e620000000800 */
[----:B----4-:R-:W-:-:S02]  /*2310*/  ISETP.NE.AND P0, PT, R12, RZ, PT ;  /* 0x000000ff0c00720c */ /* 0x010fc40003f05270 */
[----:B-----5:R-:W-:Y:S02]  /*2320*/  ISETP.NE.AND P1, PT, R9, RZ, PT ;  /* 0x000000ff0900720c */ /* 0x020fe40003f25270 */
[----:B0-----:R-:W-:Y:S02]  /*2330*/  ISETP.NE.AND P2, PT, R6, RZ, PT ;  /* 0x000000ff0600720c */ /* 0x001fe40003f45270 */
[----:B-1----:R-:W-:-:S07]  /*2340*/  ISETP.NE.AND P3, PT, R4, RZ, PT ;  /* 0x000000ff0400720c */ /* 0x002fce0003f65270 */
[----:B------:R-:W-:Y:S06]  /*2350*/  @!P0 BRA `(.L_x_394) ;  /* 0x0000000000148947 */ /* 0x000fec0003800000 */
[----:B------:R-:W0:Y:S01]  /*2360*/  LDC.64 R10, c[0x0][0x380] ;  /* 0x0000e000ff0a7b82 */ /* 0x000e220000000a00 */
[----:B------:R-:W-:Y:S02]  /*2370*/  IMAD R7, R5, 0x100, R0 ;  /* 0x0000010005077824 */ /* 0x000fe400078e0200 */
[----:B------:R-:W-:Y:S02]  /*2380*/  IMAD.MOV.U32 R13, RZ, RZ, RZ ;  /* 0x000000ffff0d7224 */ /* 0x000fe400078e00ff */
[----:B0-----:R-:W-:-:S05]  /*2390*/  IMAD.WIDE.U32 R10, R7, 0x8, R10 ;  /* 0x00000008070a7825 */ /* 0x001fca00078e000a */
[----:B------:R0:W-:Y:S02]  /*23a0*/  REDG.E.ADD.64.STRONG.GPU desc[UR20][R10.64], R12 ;  /* 0x0000000c0a00798e */ /* 0x0001e4000c12e514 */
.L_x_394:
[----:B------:R-:W-:Y:S05]  /*23b0*/  BSYNC.RECONVERGENT B1 ;  /* 0x0000000000017941 */ /* 0x000fea0003800200 */
.L_x_393:
        /* <DEDUP_REMOVED lines=9> */
.L_x_396:
[----:B------:R-:W-:Y:S05]  /*2450*/  BSYNC.RECONVERGENT B1 ;  /* 0x0000000000017941 */ /* 0x000fea0003800200 */
.L_x_395:
        /* <DEDUP_REMOVED lines=8> */
.L_x_398:
[----:B------:R-:W-:Y:S05]  /*24e0*/  BSYNC.RECONVERGENT B1 ;  /* 0x0000000000017941 */ /* 0x000fea0003800200 */
.L_x_397:
[----:B------:R-:W-:Y:S04]  /*24f0*/  BSSY.RECONVERGENT B1, `(.L_x_399) ;  /* 0x0000009000017945 */ /* 0x000fe80003800200 */
[----:B------:R-:W-:Y:S05]  /*2500*/  @!P3 BRA `(.L_x_400) ;  /* 0x00000000001cb947 */ /* 0x000fea0003800000 */
[----:B----4-:R-:W4:Y:S01]  /*2510*/  LDC.64 R6, c[0x0][0x380] ;  /* 0x0000e000ff067b82 */ /* 0x010f220000000a00 */
[----:B------:R-:W-:Y:S02]  /*2520*/  IMAD R9, R5, 0x100, R0 ;  /* 0x0000010005097824 */ /* 0x000fe400078e0200 */
[----:B01----:R-:W-:Y:S02]  /*2530*/  IMAD.MOV.U32 R10, RZ, RZ, R4 ;  /* 0x000000ffff0a7224 */ /* 0x003fe400078e0004 */
[----:B------:R-:W-:Y:S02]  /*2540*/  VIADD R9, R9, 0x300 ;  /* 0x0000030009097836 */ /* 0x000fe40000000000 */
[----:B------:R-:W-:Y:S02]  /*2550*/  IMAD.MOV.U32 R11, RZ, RZ, RZ ;  /* 0x000000ffff0b7224 */ /* 0x000fe400078e00ff */
[----:B----4-:R-:W-:-:S05]  /*2560*/  IMAD.WIDE.U32 R6, R9, 0x8, R6 ;  /* 0x0000000809067825 */ /* 0x010fca00078e0006 */
[----:B------:R0:W-:Y:S02]  /*2570*/  REDG.E.ADD.64.STRONG.GPU desc[UR20][R6.64], R10 ;  /* 0x0000000a0600798e */ /* 0x0001e4000c12e514 */
.L_x_400:
[----:B------:R-:W-:Y:S05]  /*2580*/  BSYNC.RECONVERGENT B1 ;  /* 0x0000000000017941 */ /* 0x000fea0003800200 */
.L_x_399:
[----:B------:R-:W-:-:S07]  /*2590*/  VIADD R5, R5, 0x4 ;  /* 0x0000000405057836 */ /* 0x000fce0000000000 */
.L_x_392:
[----:B------:R-:W-:Y:S01]  /*25a0*/  UISETP.NE.AND UP0, UPT, UR25, URZ, UPT ;  /* 0x000000ff1900728c */ /* 0x000fe2000bf05270 */
[----:B------:R-:W-:Y:S08]  /*25b0*/  BSSY.RECONVERGENT B1, `(.L_x_391) ;  /* 0x0000029000017945 */ /* 0x000ff00003800200 */
[----:B------:R-:W-:Y:S05]  /*25c0*/  BRA.U !UP0, `(.L_x_401) ;  /* 0x00000001089c7547 */ /* 0x000fea000b800000 */
[----:B------:R-:W-:-:S13]  /*25d0*/  ISETP.NE.AND P0, PT, R3, RZ, PT ;  /* 0x000000ff0300720c */ /* 0x000fda0003f05270 */
[----:B------:R-:W-:Y:S05]  /*25e0*/  @!P0 BRA `(.L_x_402) ;  /* 0x0000000000648947 */ /* 0x000fea0003800000 */
[----:B0---4-:R-:W-:Y:S01]  /*25f0*/  IMAD R6, R5, 0x400, R2 ;  /* 0x0000040005067824 */ /* 0x011fe200078e0202 */
[----:B------:R-:W-:Y:S04]  /*2600*/  BSSY.RECONVERGENT B2, `(.L_x_403) ;  /* 0x000000c000027945 */ /* 0x000fe80003800200 */
[----:B-1----:R-:W0:Y:S04]  /*2610*/  LDS R4, [R6] ;  /* 0x0000000006047984 */ /* 0x002e280000000800 */
        /* <DEDUP_REMOVED lines=10> */
.L_x_404:
[----:B------:R-:W-:Y:S05]  /*26c0*/  BSYNC.RECONVERGENT B2 ;  /* 0x0000000000027941 */ /* 0x000fea0003800200 */
.L_x_403:
[----:B------:R-:W-:Y:S04]  /*26d0*/  BSSY.RECONVERGENT B2, `(.L_x_405) ;  /* 0x0000009000027945 */ /* 0x000fe80003800200 */
[----:B------:R-:W-:Y:S05]  /*26e0*/  @!P1 BRA `(.L_x_406) ;  /* 0x00000000001c9947 */ /* 0x000fea0003800000 */
[----:B0-----:R-:W0:Y:S01]  /*26f0*/  LDC.64 R6, c[0x0][0x380] ;  /* 0x0000e000ff067b82 */ /* 0x001e220000000a00 */
[----:B------:R-:W-:-:S04]  /*2700*/  IMAD R4, R5, 0x100, R0 ;  /* 0x0000010005047824 */ /* 0x000fc800078e0200 */
[----:B------:R-:W-:-:S04]  /*2710*/  VIADD R11, R4, 0x100 ;  /* 0x00000100040b7836 */ /* 0x000fc80000000000 */
[----:B0-----:R-:W-:-:S04]  /*2720*/  IMAD.WIDE.U32 R10, R11, 0x8, R6 ;  /* 0x000000080b0a7825 */ /* 0x001fc800078e0006 */
[----:B------:R-:W-:Y:S02]  /*2730*/  IMAD.MOV.U32 R6, RZ, RZ, R9 ;  /* 0x000000ffff067224 */ /* 0x000fe400078e0009 */
[----:B------:R-:W-:-:S05]  /*2740*/  IMAD.MOV.U32 R7, RZ, RZ, RZ ;  /* 0x000000ffff077224 */ /* 0x000fca00078e00ff */
[----:B------:R1:W-:Y:S02]  /*2750*/  REDG.E.ADD.64.STRONG.GPU desc[UR20][R10.64], R6 ;  /* 0x000000060a00798e */ /* 0x0003e4000c12e514 */
.L_x_406:
[----:B------:R-:W-:Y:S05]  /*2760*/  BSYNC.RECONVERGENT B2 ;  /* 0x0000000000027941 */ /* 0x000fea0003800200 */
.L_x_405:
[----:B------:R-:W-:-:S07]  /*2770*/  VIADD R5, R5, 0x2 ;  /* 0x0000000205057836 */ /* 0x000fce0000000000 */
.L_x_402:
[----:B------:R-:W-:-:S09]  /*2780*/  UISETP.NE.AND UP0, UPT, UR9, URZ, UPT ;  /* 0x000000ff0900728c */ /* 0x000fd2000bf05270 */
[----:B------:R-:W-:Y:S05]  /*2790*/  BRA.U !UP0, `(.L_x_401) ;  /* 0x0000000108287547 */ /* 0x000fea000b800000 */
[----:B-1----:R-:W-:-:S05]  /*27a0*/  IMAD R4, R5, 0x400, R2 ;  /* 0x0000040005047824 */ /* 0x002fca00078e0202 */
[----:B------:R-:W1:Y:S02]  /*27b0*/  LDS R9, [R4] ;  /* 0x0000000004097984 */ /* 0x000e640000000800 */
[----:B-1----:R-:W-:-:S13]  /*27c0*/  ISETP.NE.AND P0, PT, R9, RZ, PT ;  /* 0x000000ff0900720c */ /* 0x002fda0003f05270 */
[----:B------:R-:W-:Y:S05]  /*27d0*/  @!P0 BRA `(.L_x_401) ;  /* 0x0000000000188947 */ /* 0x000fea0003800000 */
[----:B0---4-:R-:W0:Y:S01]  /*27e0*/  LDC.64 R6, c[0x0][0x380] ;  /* 0x0000e000ff067b82 */ /* 0x011e220000000a00 */
[----:B------:R-:W-:-:S04]  /*27f0*/  IMAD R5, R5, 0x100, R0 ;  /* 0x0000010005057824 */ /* 0x000fc800078e0200 */
[----:B0-----:R-:W-:-:S04]  /*2800*/  IMAD.WIDE.U32 R4, R5, 0x8, R6 ;  /* 0x0000000805047825 */ /* 0x001fc800078e0006 */
[----:B------:R-:W-:Y:S02]  /*2810*/  IMAD.MOV.U32 R6, RZ, RZ, R9 ;  /* 0x000000ffff067224 */ /* 0x000fe400078e0009 */
[----:B------:R-:W-:-:S05]  /*2820*/  IMAD.MOV.U32 R7, RZ, RZ, RZ ;  /* 0x000000ffff077224 */ /* 0x000fca00078e00ff */
[----:B------:R0:W-:Y:S02]  /*2830*/  REDG.E.ADD.64.STRONG.GPU desc[UR20][R4.64], R6 ;  /* 0x000000060400798e */ /* 0x0001e4000c12e514 */
.L_x_401:
[----:B------:R-:W-:Y:S05]  /*2840*/  BSYNC.RECONVERGENT B1 ;  /* 0x0000000000017941 */ /* 0x000fea0003800200 */
.L_x_391:
[----:B------:R-:W-:-:S13]  /*2850*/  ISETP.GT.U32.AND P0, PT, R0, 0x7f, PT ;  /* 0x0000007f0000780c */ /* 0x000fda0003f04070 */
[----:B------:R-:W-:Y:S05]  /*2860*/  @P0 BRA `(.L_x_372) ;  /* 0x00000008008c0947 */ /* 0x000fea0003800000 */
[----:B------:R-:W-:Y:S01]  /*2870*/  UISETP.GE.U32.AND UP0, UPT, UR22, 0x7, UPT ;  /* 0x000000071600788c */ /* 0x000fe2000bf06070 */
[----:B0-----:R-:W-:-:S08]  /*2880*/  IMAD.MOV.U32 R5, RZ, RZ, RZ ;  /* 0x000000ffff057224 */ /* 0x001fd000078e00ff */
[----:B------:R-:W-:Y:S05]  /*2890*/  BRA.U !UP0, `(.L_x_407) ;  /* 0x0000000508147547 */ /* 0x000fea000b800000 */
[----:B-1----:R-:W0:Y:S01]  /*28a0*/  LDC.64 R4, c[0x0][0x380] ;  /* 0x0000e000ff047b82 */ /* 0x002e220000000a00 */
[----:B------:R-:W-:-:S07]  /*28b0*/  IMAD.MOV.U32 R9, RZ, RZ, RZ ;  /* 0x000000ffff097224 */ /* 0x000fce00078e00ff */
.L_x_424:
[C---:B0---4-:R-:W-:Y:S01]  /*28c0*/  IMAD R11, R9.reuse, 0x400, R2 ;  /* 0x00000400090b7824 */ /* 0x051fe200078e0202 */
[----:B------:R-:W-:Y:S01]  /*28d0*/  BSSY.RECONVERGENT B1, `(.L_x_408) ;  /* 0x0000011000017945 */ /* 0x000fe20003800200 */
[C---:B-123--:R-:W-:Y:S02]  /*28e0*/  IMAD R7, R9.reuse, 0x100, R0 ;  /* 0x0000010009077824 */ /* 0x04efe400078e0200 */
        /* <DEDUP_REMOVED lines=13> */
[----:B------:R-:W-:-:S05]  /*29c0*/  IMAD.MOV.U32 R15, RZ, RZ, RZ ;  /* 0x000000ffff0f7224 */ /* 0x000fca00078e00ff */
[----:B------:R0:W-:Y:S02]  /*29d0*/  REDG.E.ADD.64.STRONG.GPU desc[UR20][R6.64+0x400], R14 ;  /* 0x0004000e0600798e */ /* 0x0001e4000c12e514 */
.L_x_409:
[----:B------:R-:W-:Y:S05]  /*29e0*/  BSYNC.RECONVERGENT B1 ;  /* 0x0000000000017941 */ /* 0x000fea0003800200 */
.L_x_408:
[----:B------:R-:W-:Y:S04]  /*29f0*/  BSSY.RECONVERGENT B1, `(.L_x_410) ;  /* 0x0000005000017945 */ /* 0x000fe80003800200 */
[----:B------:R-:W-:Y:S05]  /*2a00*/  @!P1 BRA `(.L_x_411) ;  /* 0x00000000000c9947 */ /* 0x000fea0003800000 */
[----:B0-----:R-:W-:Y:S02]  /*2a10*/  IMAD.MOV.U32 R14, RZ, RZ, R13 ;  /* 0x000000ffff0e7224 */ /* 0x001fe400078e000d */
[----:B------:R-:W-:-:S05]  /*2a20*/  IMAD.MOV.U32 R15, RZ, RZ, RZ ;  /* 0x000000ffff0f7224 */ /* 0x000fca00078e00ff */
[----:B------:R1:W-:Y:S02]  /*2a30*/  REDG.E.ADD.64.STRONG.GPU desc[UR20][R6.64+0xc00], R14 ;  /* 0x000c000e0600798e */ /* 0x0003e4000c12e514 */
.L_x_411:
[----:B------:R-:W-:Y:S05]  /*2a40*/  BSYNC.RECONVERGENT B1 ;  /* 0x0000000000017941 */ /* 0x000fea0003800200 */
.L_x_410:
        /* <DEDUP_REMOVED lines=12> */
.L_x_413:
[----:B------:R-:W-:Y:S05]  /*2b10*/  BSYNC.RECONVERGENT B1 ;  /* 0x0000000000017941 */ /* 0x000fea0003800200 */
.L_x_412:
[----:B------:R-:W-:Y:S04]  /*2b20*/  BSSY.RECONVERGENT B1, `(.L_x_414) ;  /* 0x0000005000017945 */ /* 0x000fe80003800200 */
[----:B------:R-:W-:Y:S05]  /*2b30*/  @!P1 BRA `(.L_x_415) ;  /* 0x00000000000c9947 */ /* 0x000fea0003800000 */
[----:B012---:R-:W-:Y:S02]  /*2b40*/  IMAD.MOV.U32 R14, RZ, RZ, R18 ;  /* 0x000000ffff0e7224 */ /* 0x007fe400078e0012 */
[----:B------:R-:W-:-:S05]  /*2b50*/  IMAD.MOV.U32 R15, RZ, RZ, RZ ;  /* 0x000000ffff0f7224 */ /* 0x000fca00078e00ff */
[----:B------:R3:W-:Y:S02]  /*2b60*/  REDG.E.ADD.64.STRONG.GPU desc[UR20][R6.64+0x1c00], R14 ;  /* 0x001c000e0600798e */ /* 0x0007e4000c12e514 */
.L_x_415:
[----:B------:R-:W-:Y:S05]  /*2b70*/  BSYNC.RECONVERGENT B1 ;  /* 0x0000000000017941 */ /* 0x000fea0003800200 */
.L_x_414:
[----:B------:R-:W-:Y:S04]  /*2b80*/  BSSY.RECONVERGENT B1, `(.L_x_416) ;  /* 0x0000005000017945 */ /* 0x000fe80003800200 */
[----:B------:R-:W-:Y:S05]  /*2b90*/  @!P2 BRA `(.L_x_417) ;  /* 0x00000000000ca947 */ /* 0x000fea0003800000 */
[----:B0123--:R-:W-:Y:S02]  /*2ba0*/  IMAD.MOV.U32 R14, RZ, RZ, R19 ;  /* 0x000000ffff0e7224 */ /* 0x00ffe400078e0013 */
[----:B------:R-:W-:-:S05]  /*2bb0*/  IMAD.MOV.U32 R15, RZ, RZ, RZ ;  /* 0x000000ffff0f7224 */ /* 0x000fca00078e00ff */
[----:B------:R4:W-:Y:S02]  /*2bc0*/  REDG.E.ADD.64.STRONG.GPU desc[UR20][R6.64+0x2400], R14 ;  /* 0x0024000e0600798e */ /* 0x0009e4000c12e514 */
.L_x_417:
[----:B------:R-:W-:Y:S05]  /*2bd0*/  BSYNC.RECONVERGENT B1 ;  /* 0x0000000000017941 */ /* 0x000fea0003800200 */
.L_x_416:
[----:B------:R-:W-:Y:S04]  /*2be0*/  BSSY.RECONVERGENT B1, `(.L_x_418) ;  /* 0x0000004000017945 */ /* 0x000fe80003800200 */
[----:B------:R-:W-:Y:S05]  /*2bf0*/  @!P3 BRA `(.L_x_419) ;  /* 0x000000000008b947 */ /* 0x000fea0003800000 */
[----:B------:R-:W-:-:S05]  /*2c00*/  IMAD.MOV.U32 R17, RZ, RZ, RZ ;  /* 0x000000ffff117224 */ /* 0x000fca00078e00ff */
[----:B------:R0:W-:Y:S02]  /*2c10*/  REDG.E.ADD.64.STRONG.GPU desc[UR20][R6.64+0x2c00], R16 ;  /* 0x002c00100600798e */ /* 0x0001e4000c12e514 */
.L_x_419:
[----:B------:R-:W-:Y:S05]  /*2c20*/  BSYNC.RECONVERGENT B1 ;  /* 0x0000000000017941 */ /* 0x000fea0003800200 */
.L_x_418:
[----:B------:R-:W-:Y:S04]  /*2c30*/  BSSY.RECONVERGENT B1, `(.L_x_420) ;  /* 0x0000004000017945 */ /* 0x000fe80003800200 */
[----:B------:R-:W-:Y:S05]  /*2c40*/  @!P4 BRA `(.L_x_421) ;  /* 0x000000000008c947 */ /* 0x000fea0003800000 */
[----:B------:R-:W-:-:S05]  /*2c50*/  IMAD.MOV.U32 R13, RZ, RZ, RZ ;  /* 0x000000ffff0d7224 */ /* 0x000fca00078e00ff */
[----:B------:R0:W-:Y:S02]  /*2c60*/  REDG.E.ADD.64.STRONG.GPU desc[UR20][R6.64+0x3400], R12 ;  /* 0x0034000c0600798e */ /* 0x0001e4000c12e514 */
.L_x_421:
[----:B------:R-:W-:Y:S05]  /*2c70*/  BSYNC.RECONVERGENT B1 ;  /* 0x0000000000017941 */ /* 0x000fea0003800200 */
.L_x_420:
[----:B------:R-:W-:Y:S04]  /*2c80*/  BSSY.RECONVERGENT B1, `(.L_x_422) ;  /* 0x0000004000017945 */ /* 0x000fe80003800200 */
[----:B------:R-:W-:Y:S05]  /*2c90*/  @!P5 BRA `(.L_x_423) ;  /* 0x000000000008d947 */ /* 0x000fea0003800000 */
[----:B------:R-:W-:-:S05]  /*2ca0*/  IMAD.MOV.U32 R11, RZ, RZ, RZ ;  /* 0x000000ffff0b7224 */ /* 0x000fca00078e00ff */
[----:B------:R0:W-:Y:S02]  /*2cb0*/  REDG.E.ADD.64.STRONG.GPU desc[UR20][R6.64+0x3c00], R10 ;  /* 0x003c000a0600798e */ /* 0x0001e4000c12e514 */
.L_x_423:
[----:B------:R-:W-:Y:S05]  /*2cc0*/  BSYNC.RECONVERGENT B1 ;  /* 0x0000000000017941 */ /* 0x000fea0003800200 */
.L_x_422:
[----:B------:R-:W-:Y:S05]  /*2cd0*/  @P0 BRA `(.L_x_424) ;  /* 0xfffffff800f80947 */ /* 0x000fea000383ffff */
[----:B------:R-:W-:-:S07]  /*2ce0*/  IMAD.U32 R5, RZ, RZ, UR27 ;  /* 0x0000001bff057e24 */ /* 0x000fce000f8e00ff */
.L_x_407:
        /* <DEDUP_REMOVED lines=16> */
[----:B------:R-:W-:Y:S02]  /*2df0*/  IMAD R7, R5, 0x100, R0 ;  /* 0x0000010005077824 */ /* 0x000fe400078e0200 */
[----:B------:R-:W-:Y:S02]  /*2e00*/  IMAD.MOV.U32 R11, RZ, RZ, RZ ;  /* 0x000000ffff0b7224 */ /* 0x000fe400078e00ff */
[----:B0-----:R-:W-:-:S05]  /*2e10*/  IMAD.WIDE.U32 R8, R7, 0x8, R8 ;  /* 0x0000000807087825 */ /* 0x001fca00078e0008 */
[----:B------:R0:W-:Y:S02]  /*2e20*/  REDG.E.ADD.64.STRONG.GPU desc[UR20][R8.64+0x400], R10 ;  /* 0x0004000a0800798e */ /* 0x0001e4000c12e514 */
.L_x_427:
[----:B------:R-:W-:Y:S05]  /*2e30*/  BSYNC.RECONVERGENT B1 ;  /* 0x0000000000017941 */ /* 0x000fea0003800200 */
.L_x_426:
        /* <DEDUP_REMOVED lines=9> */
.L_x_429:
[----:B------:R-:W-:Y:S05]  /*2ed0*/  BSYNC.RECONVERGENT B1 ;  /* 0x0000000000017941 */ /* 0x000fea0003800200 */
.L_x_428:
        /* <DEDUP_REMOVED lines=8> */
.L_x_431:
[----:B------:R-:W-:Y:S05]  /*2f60*/  BSYNC.RECONVERGENT B1 ;  /* 0x0000000000017941 */ /* 0x000fea0003800200 */
.L_x_430:
        /* <DEDUP_REMOVED lines=9> */
.L_x_433:
[----:B------:R-:W-:Y:S05]  /*3000*/  BSYNC.RECONVERGENT B1 ;  /* 0x0000000000017941 */ /* 0x000fea0003800200 */
.L_x_432:
[----:B------:R-:W-:-:S07]  /*3010*/  VIADD R5, R5, 0x4 ;  /* 0x0000000405057836 */ /* 0x000fce0000000000 */
.L_x_425:
[----:B------:R-:W-:-:S09]  /*3020*/  UISETP.NE.AND UP0, UPT, UR25, URZ, UPT ;  /* 0x000000ff1900728c */ /* 0x000fd2000bf05270 */
[----:B------:R-:W-:Y:S05]  /*3030*/  BRA.U !UP0, `(.L_x_372) ;  /* 0x0000000108987547 */ /* 0x000fea000b800000 */
[----:B------:R-:W-:-:S13]  /*3040*/  ISETP.NE.AND P0, PT, R3, RZ, PT ;  /* 0x000000ff0300720c */ /* 0x000fda0003f05270 */
[----:B------:R-:W-:Y:S05]  /*3050*/  @!P0 BRA `(.L_x_434) ;  /* 0x0000000000648947 */ /* 0x000fea0003800000 */
[----:B01234-:R-:W-:Y:S01]  /*3060*/  IMAD R6, R5, 0x400, R2 ;  /* 0x0000040005067824 */ /* 0x01ffe200078e0202 */
        /* <DEDUP_REMOVED lines=12> */
.L_x_436:
[----:B------:R-:W-:Y:S05]  /*3130*/  BSYNC.RECONVERGENT B1 ;  /* 0x0000000000017941 */ /* 0x000fea0003800200 */
.L_x_435:
        /* <DEDUP_REMOVED lines=9> */
.L_x_438:
[----:B------:R-:W-:Y:S05]  /*31d0*/  BSYNC.RECONVERGENT B1 ;  /* 0x0000000000017941 */ /* 0x000fea0003800200 */
.L_x_437:
[----:B------:R-:W-:-:S07]  /*31e0*/  VIADD R5, R5, 0x2 ;  /* 0x0000000205057836 */ /* 0x000fce0000000000 */
.L_x_434:
[----:B------:R-:W-:-:S09]  /*31f0*/  UISETP.NE.AND UP0, UPT, UR9, URZ, UPT ;  /* 0x000000ff0900728c */ /* 0x000fd2000bf05270 */
[----:B------:R-:W-:Y:S05]  /*3200*/  BRA.U !UP0, `(.L_x_372) ;  /* 0x0000000108247547 */ /* 0x000fea000b800000 */
[----:B------:R-:W-:-:S05]  /*3210*/  IMAD R2, R5, 0x400, R2 ;  /* 0x0000040005027824 */ /* 0x000fca00078e0202 */
[----:B-1----:R-:W1:Y:S02]  /*3220*/  LDS R4, [R2+0x200] ;  /* 0x0002000002047984 */ /* 0x002e640000000800 */
[----:B-1----:R-:W-:-:S13]  /*3230*/  ISETP.NE.AND P0, PT, R4, RZ, PT ;  /* 0x000000ff0400720c */ /* 0x002fda0003f05270 */
[----:B------:R-:W-:Y:S05]  /*3240*/  @!P0 BRA `(.L_x_372) ;  /* 0x0000000000148947 */ /* 0x000fea0003800000 */
[----:B------:R-:W1:Y:S01]  /*3250*/  LDC.64 R2, c[0x0][0x380] ;  /* 0x0000e000ff027b82 */ /* 0x000e620000000a00 */
[----:B------:R-:W-:-:S04]  /*3260*/  IMAD R5, R5, 0x100, R0 ;  /* 0x0000010005057824 */ /* 0x000fc800078e0200 */
[----:B-1----:R-:W-:-:S04]  /*3270*/  IMAD.WIDE.U32 R2, R5, 0x8, R2 ;  /* 0x0000000805027825 */ /* 0x002fc800078e0002 */
[----:B------:R-:W-:-:S05]  /*3280*/  IMAD.MOV.U32 R5, RZ, RZ, RZ ;  /* 0x000000ffff057224 */ /* 0x000fca00078e00ff */
[----:B------:R1:W-:Y:S02]  /*3290*/  REDG.E.ADD.64.STRONG.GPU desc[UR20][R2.64+0x400], R4 ;  /* 0x000400040200798e */ /* 0x0003e4000c12e514 */
.L_x_372:
[----:B------:R-:W-:Y:S05]  /*32a0*/  BSYNC.RECONVERGENT B0 ;  /* 0x0000000000007941 */ /* 0x000fea0003800200 */
.L_x_371:
[----:B------:R-:W-:Y:S01]  /*32b0*/  BAR.SYNC.DEFER_BLOCKING 0x0 ;  /* 0x0000000000007b1d */ /* 0x000fe20000010000 */
[----:B------:R-:W-:-:S04]  /*32c0*/  UIADD3 UR6, UP0, UPT, UR6, 0x1, URZ ;  /* 0x0000000106067890 */ /* 0x000fc8000ff1e0ff */
[----:B------:R-:W-:Y:S02]  /*32d0*/  UIADD3.X UR7, UPT, UPT, URZ, UR7, URZ, UP0, !UPT ;  /* 0x00000007ff077290 */ /* 0x000fe400087fe4ff */
[----:B------:R-:W-:-:S04]  /*32e0*/  UISETP.NE.U32.AND UP0, UPT, UR6, UR11, UPT ;  /* 0x0000000b0600728c */ /* 0x000fc8000bf05070 */
[----:B------:R-:W-:-:S09]  /*32f0*/  UISETP.NE.AND.EX UP0, UPT, UR7, UR12, UPT, UP0 ;  /* 0x0000000c0700728c */ /* 0x000fd2000bf05300 */
[----:B------:R-:W-:Y:S05]  /*3300*/  BRA.U UP0, `(.L_x_439) ;  /* 0xffffffcd00d47547 */ /* 0x000fea000b83ffff */
[----:B------:R-:W-:Y:S05]  /*3310*/  EXIT ;  /* 0x000000000000794d */ /* 0x000fea0003800000 */
.L_x_440:
        /* <DEDUP_REMOVED lines=14> */
.L_x_1728:


//--------------------- .text._ZN3cub18CUB_300001_SM_10006detail10radix_sort31DeviceRadixSortSingleTileKernelINS1_5radix10policy_hubIfNS0_8NullTypeEyE10Policy1000ELNS0_9SortOrderE0EfS6_yNS1_21identity_decomposer_tEEEvPKT1_PSB_PKT2_PSF_T3_iiT4_ --------------------------
	.section	.text._ZN3cub18CUB_300001_SM_10006detail10radix_sort31DeviceRadixSortSingleTileKernelINS1_5radix10policy_hubIfNS0_8NullTypeEyE10Policy1000ELNS0_9SortOrderE0EfS6_yNS1_21identity_decomposer_tEEEvPKT1_PSB_PKT2_PSF_T3_iiT4_,"ax",@progbits
	.align	128
        .global         _ZN3cub18CUB_300001_SM_10006detail10radix_sort31DeviceRadixSortSingleTileKernelINS1_5radix10policy_hubIfNS0_8NullTypeEyE10Policy1000ELNS0_9SortOrderE0EfS6_yNS1_21identity_decomposer_tEEEvPKT1_PSB_PKT2_PSF_T3_iiT4_
        .type           _ZN3cub18CUB_300001_SM_10006detail10radix_sort31DeviceRadixSortSingleTileKernelINS1_5radix10policy_hubIfNS0_8NullTypeEyE10Policy1000ELNS0_9SortOrderE0EfS6_yNS1_21identity_decomposer_tEEEvPKT1_PSB_PKT2_PSF_T3_iiT4_,@function
        .size           _ZN3cub18CUB_300001_SM_10006detail10radix_sort31DeviceRadixSortSingleTileKernelINS1_5radix10policy_hubIfNS0_8NullTypeEyE10Policy1000ELNS0_9SortOrderE0EfS6_yNS1_21identity_decomposer_tEEEvPKT1_PSB_PKT2_PSF_T3_iiT4_,(.L_x_1729 - _ZN3cub18CUB_300001_SM_10006detail10radix_sort31DeviceRadixSortSingleTileKernelINS1_5radix10policy_hubIfNS0_8NullTypeEyE10Policy1000ELNS0_9SortOrderE0EfS6_yNS1_21identity_decomposer_tEEEvPKT1_PSB_PKT2_PSF_T3_iiT4_)
        .other          _ZN3cub18CUB_300001_SM_10006detail10radix_sort31DeviceRadixSortSingleTileKernelINS1_5radix10policy_hubIfNS0_8NullTypeEyE10Policy1000ELNS0_9SortOrderE0EfS6_yNS1_21identity_decomposer_tEEEvPKT1_PSB_PKT2_PSF_T3_iiT4_,@"STO_CUDA_ENTRY STV_DEFAULT"
_ZN3cub18CUB_300001_SM_10006detail10radix_sort31DeviceRadixSortSingleTileKernelINS1_5radix10policy_hubIfNS0_8NullTypeEyE10Policy1000ELNS0_9SortOrderE0EfS6_yNS1_21identity_decomposer_tEEEvPKT1_PSB_PKT2_PSF_T3_iiT4_:
.text._ZN3cub18CUB_300001_SM_10006detail10radix_sort31DeviceRadixSortSingleTileKernelINS1_5radix10policy_hubIfNS0_8NullTypeEyE10Policy1000ELNS0_9SortOrderE0EfS6_yNS1_21identity_decomposer_tEEEvPKT1_PSB_PKT2_PSF_T3_iiT4_:
[----:B------:R-:W-:Y:S01]  /*0000*/  LDC R1, c[0x0][0x37c] ;  /* 0x0000df00ff017b82 */ /* 0x000fe20000000800 */
[----:B------:R-:W0:Y:S01]  /*0010*/  S2R R0, SR_TID.X ;  /* 0x0000000000007919 */ /* 0x000e220000002100 */
[----:B------:R-:W1:Y:S06]  /*0020*/  LDCU UR4, c[0x0][0x3a0] ;  /* 0x00007400ff0477ac */ /* 0x000e6c0008000800 */
[----:B------:R-:W2:Y:S01]  /*0030*/  LDC.64 R4, c[0x0][0x380] ;  /* 0x0000e000ff047b82 */ /* 0x000ea20000000a00 */
[----:B------:R-:W3:Y:S01]  /*0040*/  LDCU.64 UR8, c[0x0][0x358] ;  /* 0x00006b00ff0877ac */ /* 0x000ee20008000a00 */
[----:B------:R-:W-:-:S02]  /*0050*/  IMAD.MOV.U32 R16, RZ, RZ, 0x7fffffff ;  /* 0x7fffffffff107424 */ /* 0x000fc400078e00ff */
[----:B------:R-:W-:Y:S02]  /*0060*/  IMAD.MOV.U32 R12, RZ, RZ, 0x7fffffff ;  /* 0x7fffffffff0c7424 */ /* 0x000fe400078e00ff */
[----:B------:R-:W-:Y:S02]  /*0070*/  IMAD.MOV.U32 R14, RZ, RZ, 0x7fffffff ;  /* 0x7fffffffff0e7424 */ /* 0x000fe400078e00ff */
[----:B------:R-:W-:Y:S02]  /*0080*/  IMAD.MOV.U32 R15, RZ, RZ, 0x7fffffff ;  /* 0x7fffffffff0f7424 */ /* 0x000fe400078e00ff */
[----:B------:R-:W-:Y:S02]  /*0090*/  IMAD.MOV.U32 R17, RZ, RZ, 0x7fffffff ;  /* 0x7fffffffff117424 */ /* 0x000fe400078e00ff */
[----:B------:R-:W-:Y:S02]  /*00a0*/  IMAD.MOV.U32 R13, RZ, RZ, 0x7fffffff ;  /* 0x7fffffffff0d7424 */ /* 0x000fe400078e00ff */
        /* <DEDUP_REMOVED lines=10> */
[----:B------:R-:W-:Y:S01]  /*0150*/  IMAD.MOV.U32 R30, RZ, RZ, 0x7fffffff ;  /* 0x7fffffffff1e7424 */ /* 0x000fe200078e00ff */
[----:B------:R-:W4:Y:S01]  /*0160*/  S2UR UR6, SR_CgaCtaId ;  /* 0x00000000000679c3 */ /* 0x000f220000008800 */
[----:B0-----:R-:W-:Y:S01]  /*0170*/  IMAD R3, R0, 0x13, RZ ;  /* 0x0000001300037824 */ /* 0x001fe200078e02ff */
[----:B------:R-:W0:Y:S01]  /*0180*/  S2R R104, SR_LANEID ;  /* 0x0000000000687919 */ /* 0x000e220000000000 */
[----:B------:R-:W0:Y:S02]  /*0190*/  LDCU UR10, c[0x0][0x3ac] ;  /* 0x00007580ff0a77ac */ /* 0x000e240008000800 */
[C---:B------:R-:W-:Y:S01]  /*01a0*/  VIADD R6, R3.reuse, 0x2 ;  /* 0x0000000203067836 */ /* 0x040fe20000000000 */
[C---:B-1----:R-:W-:Y:S01]  /*01b0*/  ISETP.GE.AND P3, PT, R3.reuse, UR4, PT ;  /* 0x0000000403007c0c */ /* 0x042fe2000bf66270 */
[----:B------:R-:W-:-:S02]  /*01c0*/  VIADD R2, R3, 0x1 ;  /* 0x0000000103027836 */ /* 0x000fc40000000000 */
[C---:B------:R-:W-:Y:S01]  /*01d0*/  VIADD R7, R3.reuse, 0x3 ;  /* 0x0000000303077836 */ /* 0x040fe20000000000 */
[----:B------:R-:W-:Y:S01]  /*01e0*/  ISETP.GE.AND P5, PT, R6, UR4, PT ;  /* 0x0000000406007c0c */ /* 0x000fe2000bfa6270 */
[----:B------:R-:W-:Y:S01]  /*01f0*/  VIADD R6, R3, 0x4 ;  /* 0x0000000403067836 */ /* 0x000fe20000000000 */
[----:B------:R-:W-:Y:S01]  /*0200*/  ISETP.GE.AND P4, PT, R2, UR4, PT ;  /* 0x0000000402007c0c */ /* 0x000fe2000bf86270 */
[----:B------:R-:W-:Y:S01]  /*0210*/  IMAD.MOV.U32 R2, RZ, RZ, 0x7fffffff ;  /* 0x7fffffffff027424 */ /* 0x000fe200078e00ff */
[----:B------:R-:W-:Y:S01]  /*0220*/  ISETP.GE.AND P6, PT, R7, UR4, PT ;  /* 0x0000000407007c0c */ /* 0x000fe2000bfc6270 */
[----:B--2---:R-:W-:Y:S01]  /*0230*/  IMAD.WIDE.U32 R4, R3, 0x4, R4 ;  /* 0x0000000403047825 */ /* 0x004fe200078e0004 */
[----:B------:R-:W-:-:S03]  /*0240*/  ISETP.GE.AND P0, PT, R6, UR4, PT ;  /* 0x0000000406007c0c */ /* 0x000fc6000bf06270 */
[C---:B------:R-:W-:Y:S01]  /*0250*/  VIADD R8, R3.reuse, 0x6 ;  /* 0x0000000603087836 */ /* 0x040fe20000000000 */
[----:B---3--:R-:W2:Y:S01]  /*0260*/  @!P3 LDG.E R2, desc[UR8][R4.64] ;  /* 0x000000080402b981 */ /* 0x008ea2000c1e1900 */
[C---:B------:R-:W-:Y:S02]  /*0270*/  VIADD R6, R3.reuse, 0x7 ;  /* 0x0000000703067836 */ /* 0x040fe40000000000 */
[----:B------:R-:W-:Y:S01]  /*0280*/  VIADD R7, R3, 0x5 ;  /* 0x0000000503077836 */ /* 0x000fe20000000000 */
[----:B------:R-:W-:Y:S01]  /*0290*/  ISETP.GE.AND P2, PT, R8, UR4, PT ;  /* 0x0000000408007c0c */ /* 0x000fe2000bf46270 */
[----:B------:R-:W3:Y:S01]  /*02a0*/  @!P5 LDG.E R12, desc[UR8][R4.64+0x8] ;  /* 0x00000808040cd981 */ /* 0x000ee2000c1e1900 */
[----:B------:R-:W-:Y:S01]  /*02b0*/  ISETP.GE.AND P3, PT, R6, UR4, PT ;  /* 0x0000000406007c0c */ /* 0x000fe2000bf66270 */
[----:B------:R-:W-:Y:S01]  /*02c0*/  IMAD.MOV.U32 R6, RZ, RZ, 0x7fffffff ;  /* 0x7fffffffff067424 */ /* 0x000fe200078e00ff */
[----:B------:R-:W-:Y:S01]  /*02d0*/  ISETP.GE.AND P1, PT, R7, UR4, PT ;  /* 0x0000000407007c0c */ /* 0x000fe2000bf26270 */
[----:B------:R-:W-:Y:S01]  /*02e0*/  VIADD R7, R3, 0x8 ;  /* 0x0000000803077836 */ /* 0x000fe20000000000 */
[----:B------:R-:W5:Y:S04]  /*02f0*/  @!P0 LDG.E R14, desc[UR8][R4.64+0x10] ;  /* 0x00001008040e8981 */ /* 0x000f68000c1e1900 */
[----:B------:R-:W5:Y:S01]  /*0300*/  @!P4 LDG.E R6, desc[UR8][R4.64+0x4] ;  /* 0x000004080406c981 */ /* 0x000f62000c1e1900 */
[----:B------:R-:W-:Y:S01]  /*0310*/  ISETP.GE.AND P4, PT, R7, UR4, PT ;  /* 0x0000000407007c0c */ /* 0x000fe2000bf86270 */
[----:B------:R-:W-:-:S02]  /*0320*/  VIADD R7, R3, 0xb ;  /* 0x0000000b03077836 */ /* 0x000fc40000000000 */
[----:B------:R-:W5:Y:S01]  /*0330*/  @!P2 LDG.E R16, desc[UR8][R4.64+0x18] ;  /* 0x000018080410a981 */ /* 0x000f62000c1e1900 */
[----:B------:R-:W-:Y:S02]  /*0340*/  VIADD R8, R3, 0x9 ;  /* 0x0000000903087836 */ /* 0x000fe40000000000 */
[----:B------:R-:W-:Y:S01]  /*0350*/  ISETP.GE.AND P2, PT, R7, UR4, PT ;  /* 0x0000000407007c0c */ /* 0x000fe2000bf46270 */
[C---:B------:R-:W-:Y:S01]  /*0360*/  VIADD R7, R3.reuse, 0xd ;  /* 0x0000000d03077836 */ /* 0x040fe20000000000 */
[----:B------:R-:W5:Y:S01]  /*0370*/  @!P1 LDG.E R15, desc[UR8][R4.64+0x14] ;  /* 0x00001408040f9981 */ /* 0x000f62000c1e1900 */
[----:B------:R-:W-:Y:S01]  /*0380*/  ISETP.GE.AND P5, PT, R8, UR4, PT ;  /* 0x0000000408007c0c */ /* 0x000fe2000bfa6270 */
[----:B------:R-:W-:Y:S02]  /*0390*/  VIADD R8, R3, 0xc ;  /* 0x0000000c03087836 */ /* 0x000fe40000000000 */
[----:B------:R-:W-:Y:S01]  /*03a0*/  ISETP.GE.AND P0, PT, R7, UR4, PT ;  /* 0x0000000407007c0c */ /* 0x000fe2000bf06270 */
[C---:B------:R-:W-:Y:S01]  /*03b0*/  VIADD R7, R3.reuse, 0xe ;  /* 0x0000000e03077836 */ /* 0x040fe20000000000 */
[----:B------:R-:W5:Y:S01]  /*03c0*/  @!P3 LDG.E R17, desc[UR8][R4.64+0x1c] ;  /* 0x00001c080411b981 */ /* 0x000f62000c1e1900 */
[----:B------:R-:W-:Y:S01]  /*03d0*/  VIADD R9, R3, 0xa ;  /* 0x0000000a03097836 */ /* 0x000fe20000000000 */
[----:B------:R-:W-:-:S02]  /*03e0*/  ISETP.GE.AND P1, PT, R8, UR4, PT ;  /* 0x0000000408007c0c */ /* 0x000fc4000bf26270 */
[----:B------:R-:W-:Y:S01]  /*03f0*/  ISETP.GE.AND P3, PT, R7, UR4, PT ;  /* 0x0000000407007c0c */ /* 0x000fe2000bf66270 */
[----:B------:R-:W-:Y:S01]  /*0400*/  VIADD R7, R3, 0xf ;  /* 0x0000000f03077836 */ /* 0x000fe20000000000 */
[----:B------:R-:W5:Y:S01]  /*0410*/  @!P6 LDG.E R13, desc[UR8][R4.64+0xc] ;  /* 0x00000c08040de981 */ /* 0x000f62000c1e1900 */
[----:B------:R-:W-:Y:S01]  /*0420*/  ISETP.GE.AND P6, PT, R9, UR4, PT ;  /* 0x0000000409007c0c */ /* 0x000fe2000bfc6270 */
[----:B------:R-:W-:Y:S02]  /*0430*/  VIADD R8, R3, 0x11 ;  /* 0x0000001103087836 */ /* 0x000fe40000000000 */
[----:B------:R-:W5:Y:S01]  /*0440*/  @!P4 LDG.E R18, desc[UR8][R4.64+0x20] ;  /* 0x000020080412c981 */ /* 0x000f62000c1e1900 */
[----:B------:R-:W-:Y:S01]  /*0450*/  ISETP.GE.AND P4, PT, R7, UR4, PT ;  /* 0x0000000407007c0c */ /* 0x000fe2000bf86270 */
[C---:B------:R-:W-:Y:S02]  /*0460*/  VIADD R7, R3.reuse, 0x10 ;  /* 0x0000001003077836 */ /* 0x040fe40000000000 */
[----:B------:R-:W-:Y:S01]  /*0470*/  VIADD R3, R3, 0x12 ;  /* 0x0000001203037836 */ /* 0x000fe20000000000 */
[----:B------:R-:W5:Y:S04]  /*0480*/  @!P2 LDG.E R21, desc[UR8][R4.64+0x2c] ;  /* 0x00002c080415a981 */ /* 0x000f68000c1e1900 */
[----:B------:R-:W5:Y:S01]  /*0490*/  @!P1 LDG.E R22, desc[UR8][R4.64+0x30] ;  /* 0x0000300804169981 */ /* 0x000f62000c1e1900 */
[----:B------:R-:W-:-:S02]  /*04a0*/  ISETP.GE.AND P1, PT, R8, UR4, PT ;  /* 0x0000000408007c0c */ /* 0x000fc4000bf26270 */
[----:B------:R-:W-:Y:S01]  /*04b0*/  ISETP.GE.AND P2, PT, R3, UR4, PT ;  /* 0x0000000403007c0c */ /* 0x000fe2000bf46270 */
[----:B------:R-:W5:Y:S01]  /*04c0*/  @!P0 LDG.E R23, desc[UR8][R4.64+0x34] ;  /* 0x0000340804178981 */ /* 0x000f62000c1e1900 */
[----:B------:R-:W-:Y:S01]  /*04d0*/  ISETP.GE.AND P0, PT, R7, UR4, PT ;  /* 0x0000000407007c0c */ /* 0x000fe2000bf06270 */
[----:B------:R-:W1:Y:S02]  /*04e0*/  LDCU.64 UR4, c[0x0][0x3a8] ;  /* 0x00007500ff0477ac */ /* 0x000e640008000a00 */
[----:B------:R-:W5:Y:S04]  /*04f0*/  @!P5 LDG.E R19, desc[UR8][R4.64+0x24] ;  /* 0x000024080413d981 */ /* 0x000f68000c1e1900 */
[----:B------:R-:W5:Y:S04]  /*0500*/  @!P6 LDG.E R20, desc[UR8][R4.64+0x28] ;  /* 0x000028080414e981 */ /* 0x000f68000c1e1900 */
[----:B------:R-:W5:Y:S04]  /*0510*/  @!P3 LDG.E R24, desc[UR8][R4.64+0x38] ;  /* 0x000038080418b981 */ /* 0x000f68000c1e1900 */
[----:B------:R-:W5:Y:S04]  /*0520*/  @!P4 LDG.E R25, desc[UR8][R4.64+0x3c] ;  /* 0x00003c080419c981 */ /* 0x000f68000c1e1900 */
[----:B------:R-:W5:Y:S04]  /*0530*/  @!P0 LDG.E R26, desc[UR8][R4.64+0x40] ;  /* 0x00004008041a8981 */ /* 0x000f68000c1e1900 */
[----:B------:R-:W5:Y:S04]  /*0540*/  @!P1 LDG.E R28, desc[UR8][R4.64+0x44] ;  /* 0x00004408041c9981 */ /* 0x000f68000c1e1900 */
[----:B------:R0:W5:Y:S01]  /*0550*/  @!P2 LDG.E R30, desc[UR8][R4.64+0x48] ;  /* 0x00004808041ea981 */ /* 0x000162000c1e1900 */
[----:B------:R-:W-:Y:S01]  /*0560*/  IMAD.MOV.U32 R8, RZ, RZ, -0x1 ;  /* 0xffffffffff087424 */ /* 0x000fe200078e00ff */
[----:B-1----:R-:W-:-:S02]  /*0570*/  UIADD3 UR7, UPT, UPT, UR4, 0x6, URZ ;  /* 0x0000000604077890 */ /* 0x002fc4000fffe0ff */
[----:B------:R-:W-:-:S03]  /*0580*/  UIADD3 UR5, UPT, UPT, -UR4, UR5, URZ ;  /* 0x0000000504057290 */ /* 0x000fc6000fffe1ff */
[----:B------:R-:W-:Y:S02]  /*0590*/  UMOV UR4, 0x400 ;  /* 0x0000040000047882 */ /* 0x000fe40000000000 */
[----:B----4-:R-:W-:Y:S01]  /*05a0*/  ULEA UR4, UR6, UR4, 0x18 ;  /* 0x0000000406047291 */ /* 0x010fe2000f8ec0ff */
[----:B------:R-:W-:-:S05]  /*05b0*/  SHF.R.U32.HI R105, RZ, 0x5, R0 ;  /* 0x00000005ff697819 */ /* 0x000fca0000011600 */
[----:B------:R-:W-:-:S05]  /*05c0*/  LEA R27, R0, UR4, 0x2 ;  /* 0x00000004001b7c11 */ /* 0x000fca000f8e10ff */
[----:B------:R-:W-:Y:S01]  /*05d0*/  IMAD R29, R0, 0x80, R27 ;  /* 0x00000080001d7824 */ /* 0x000fe200078e021b */
[----:B------:R-:W-:-:S03]  /*05e0*/  LEA R31, R105, UR4, 0x2 ;  /* 0x00000004691f7c11 */ /* 0x000fc6000f8e10ff */
[----:B------:R-:W-:Y:S01]  /*05f0*/  IMAD R33, R0, -0x38, R29 ;  /* 0xffffffc800217824 */ /* 0x000fe200078e021d */
[----:B------:R-:W-:Y:S01]  /*0600*/  BAR.SYNC.DEFER_BLOCKING 0x0 ;  /* 0x0000000000007b1d */ /* 0x000fe20000010000 */
[----:B--2---:R-:W-:-:S04]  /*0610*/  ISETP.GT.AND P0, PT, R2, -0x1, PT ;  /* 0xffffffff0200780c */ /* 0x004fc80003f04270 */
[----:B------:R-:W-:Y:S02]  /*0620*/  SEL R3, R8, 0x80000000, !P0 ;  /* 0x8000000008037807 */ /* 0x000fe40004000000 */
[----:B---3--:R-:W-:Y:S02]  /*0630*/  ISETP.GT.AND P2, PT, R12, -0x1, PT ;  /* 0xffffffff0c00780c */ /* 0x008fe40003f44270 */
[----:B-----5:R-:W-:-:S04]  /*0640*/  ISETP.GT.AND P1, PT, R6, -0x1, PT ;  /* 0xffffffff0600780c */ /* 0x020fc80003f24270 */
[----:B------:R-:W-:Y:S02]  /*0650*/  SEL R7, R8, 0x80000000, !P1 ;  /* 0x8000000008077807 */ /* 0x000fe40004800000 */
[----:B------:R-:W-:Y:S02]  /*0660*/  ISETP.GT.AND P1, PT, R14, -0x1, PT ;  /* 0xffffffff0e00780c */ /* 0x000fe40003f24270 */
[C---:B------:R-:W-:Y:S02]  /*0670*/  SEL R9, R8.reuse, 0x80000000, !P2 ;  /* 0x8000000008097807 */ /* 0x040fe40005000000 */
[----:B0-----:R-:W-:Y:S02]  /*0680*/  SEL R5, R8, 0x80000000, !P1 ;  /* 0x8000000008057807 */ /* 0x001fe40004800000 */
[----:B------:R-:W-:Y:S02]  /*0690*/  ISETP.GT.AND P2, PT, R15, -0x1, PT ;  /* 0xffffffff0f00780c */ /* 0x000fe40003f44270 */
[----:B------:R-:W-:-:S02]  /*06a0*/  LOP3.LUT R2, R3, R2, RZ, 0x3c, !PT ;  /* 0x0000000203027212 */ /* 0x000fc400078e3cff */
[----:B------:R-:W-:-:S04]  /*06b0*/  ISETP.GT.AND P0, PT, R13, -0x1, PT ;  /* 0xffffffff0d00780c */ /* 0x000fc80003f04270 */
[----:B------:R-:W-:Y:S02]  /*06c0*/  SEL R4, R8, 0x80000000, !P0 ;  /* 0x8000000008047807 */ /* 0x000fe40004000000 */
[----:B------:R-:W-:Y:S02]  /*06d0*/  ISETP.GT.AND P0, PT, R17, -0x1, PT ;  /* 0xffffffff1100780c */ /* 0x000fe40003f04270 */
[----:B------:R-:W-:Y:S02]  /*06e0*/  ISETP.GT.AND P1, PT, R18, -0x1, PT ;  /* 0xffffffff1200780c */ /* 0x000fe40003f24270 */
[----:B------:R-:W-:Y:S02]  /*06f0*/  LOP3.LUT R3, R7, R6, RZ, 0x3c, !PT ;  /* 0x0000000607037212 */ /* 0x000fe400078e3cff */
[----:B------:R-:W-:Y:S02]  /*0700*/  LOP3.LUT R13, R4, R13, RZ, 0x3c, !PT ;  /* 0x0000000d040d7212 */ /* 0x000fe400078e3cff */
[----:B------:R-:W-:-:S02]  /*0710*/  LOP3.LUT R14, R5, R14, RZ, 0x3c, !PT ;  /* 0x0000000e050e7212 */ /* 0x000fc400078e3cff */
[C---:B------:R-:W-:Y:S02]  /*0720*/  SEL R6, R8.reuse, 0x80000000, !P2 ;  /* 0x8000000008067807 */ /* 0x040fe40005000000 */
[C---:B------:R-:W-:Y:S02]  /*0730*/  SEL R4, R8.reuse, 0x80000000, !P0 ;  /* 0x8000000008047807 */ /* 0x040fe40004000000 */
[----:B------:R-:W-:Y:S02]  /*0740*/  SEL R5, R8, 0x80000000, !P1 ;  /* 0x8000000008057807 */ /* 0x000fe40004800000 */
[----:B------:R-:W-:Y:S02]  /*0750*/  ISETP.GT.AND P3, PT, R16, -0x1, PT ;  /* 0xffffffff1000780c */ /* 0x000fe40003f64270 */
[----:B------:R-:W-:Y:S02]  /*0760*/  ISETP.GT.AND P2, PT, R19, -0x1, PT ;  /* 0xffffffff1300780c */ /* 0x000fe40003f44270 */
[----:B------:R-:W-:-:S02]  /*0770*/  ISETP.GT.AND P0, PT, R20, -0x1, PT ;  /* 0xffffffff1400780c */ /* 0x000fc40003f04270 */
[----:B------:R-:W-:Y:S02]  /*0780*/  ISETP.GT.AND P1, PT, R21, -0x1, PT ;  /* 0xffffffff1500780c */ /* 0x000fe40003f24270 */
[----:B------:R-:W-:Y:S02]  /*0790*/  LOP3.LUT R15, R6, R15, RZ, 0x3c, !PT ;  /* 0x0000000f060f7212 */ /* 0x000fe400078e3cff */
[----:B------:R-:W-:Y:S02]  /*07a0*/  LOP3.LUT R17, R4, R17, RZ, 0x3c, !PT ;  /* 0x0000001104117212 */ /* 0x000fe400078e3cff */
[----:B------:R-:W-:Y:S02]  /*07b0*/  LOP3.LUT R18, R5, R18, RZ, 0x3c, !PT ;  /* 0x0000001205127212 */ /* 0x000fe400078e3cff */
[C---:B------:R-:W-:Y:S02]  /*07c0*/  SEL R7, R8.reuse, 0x80000000, !P3 ;  /* 0x8000000008077807 */ /* 0x040fe40005800000 */
[----:B------:R-:W-:-:S02]  /*07d0*/  SEL R6, R8, 0x80000000, !P2 ;  /* 0x8000000008067807 */ /* 0x000fc40005000000 */
[C---:B------:R-:W-:Y:S02]  /*07e0*/  SEL R5, R8.reuse, 0x80000000, !P0 ;  /* 0x8000000008057807 */ /* 0x040fe40004000000 */
        /* <DEDUP_REMOVED lines=12> */
[----:B------:R-:W-:Y:S02]  /*08b0*/  ISETP.GT.AND P1, PT, R28, -0x1, PT ;  /* 0xffffffff1c00780c */ /* 0x000fe40003f24270 */
[----:B------:R-:W-:Y:S02]  /*08c0*/  ISETP.GT.AND P2, PT, R30, -0x1, PT ;  /* 0xffffffff1e00780c */ /* 0x000fe40003f44270 */
[----:B------:R-:W-:Y:S02]  /*08d0*/  LOP3.LUT R12, R9, R12, RZ, 0x3c, !PT ;  /* 0x0000000c090c7212 */ /* 0x000fe400078e3cff */
[----:B------:R-:W-:Y:S02]  /*08e0*/  LOP3.LUT R19, R6, R19, RZ, 0x3c, !PT ;  /* 0x0000001306137212 */ /* 0x000fe400078e3cff */
[----:B------:R-:W-:-:S02]  /*08f0*/  LOP3.LUT R22, R7, R22, RZ, 0x3c, !PT ;  /* 0x0000001607167212 */ /* 0x000fc400078e3cff */
[----:B------:R-:W-:Y:S02]  /*0900*/  LOP3.LUT R24, R5, R24, RZ, 0x3c, !PT ;  /* 0x0000001805187212 */ /* 0x000fe400078e3cff */
[C---:B------:R-:W-:Y:S02]  /*0910*/  SEL R6, R8.reuse, 0x80000000, !P3 ;  /* 0x8000000008067807 */ /* 0x040fe40005800000 */
[C---:B------:R-:W-:Y:S02]  /*0920*/  SEL R5, R8.reuse, 0x80000000, !P0 ;  /* 0x8000000008057807 */ /* 0x040fe40004000000 */
[C---:B------:R-:W-:Y:S02]  /*0930*/  SEL R7, R8.reuse, 0x80000000, !P1 ;  /* 0x8000000008077807 */ /* 0x040fe40004800000 */
[----:B------:R-:W-:Y:S02]  /*0940*/  SEL R9, R8, 0x80000000, !P2 ;  /* 0x8000000008097807 */ /* 0x000fe40005000000 */
[----:B------:R-:W-:-:S02]  /*0950*/  LOP3.LUT R23, R6, R23, RZ, 0x3c, !PT ;  /* 0x0000001706177212 */ /* 0x000fc400078e3cff */
[----:B------:R-:W-:Y:S02]  /*0960*/  LOP3.LUT R25, R4, R25, RZ, 0x3c, !PT ;  /* 0x0000001904197212 */ /* 0x000fe400078e3cff */
[----:B------:R-:W-:Y:S02]  /*0970*/  LOP3.LUT R26, R5, R26, RZ, 0x3c, !PT ;  /* 0x0000001a051a7212 */ /* 0x000fe400078e3cff */
[----:B------:R-:W-:Y:S02]  /*0980*/  LOP3.LUT R28, R7, R28, RZ, 0x3c, !PT ;  /* 0x0000001c071c7212 */ /* 0x000fe400078e3cff */
[----:B------:R-:W-:-:S07]  /*0990*/  LOP3.LUT R30, R9, R30, RZ, 0x3c, !PT ;  /* 0x0000001e091e7212 */ /* 0x000fce00078e3cff */
.L_x_442:
[----:B------:R-:W-:Y:S01]  /*09a0*/  UISETP.LT.AND UP0, UPT, UR5, 0x6, UPT ;  /* 0x000000060500788c */ /* 0x000fe2000bf01270 */
[C---:B0-----:R-:W-:Y:S01]  /*09b0*/  ISETP.NE.AND P0, PT, R2.reuse, 0x7fffffff, PT ;  /* 0x7fffffff0200780c */ /* 0x041fe20003f05270 */
[----:B------:R-:W-:Y:S01]  /*09c0*/  UIADD3 UR6, UPT, UPT, UR7, -0x6, URZ ;  /* 0xfffffffa07067890 */ /* 0x000fe2000fffe0ff */
[----:B------:R-:W-:Y:S01]  /*09d0*/  STS [R27], RZ ;  /* 0x000000ff1b007388 */ /* 0x000fe20000000800 */
[----:B------:R-:W-:Y:S01]  /*09e0*/  USEL UR4, UR5, 0x6, UP0 ;  /* 0x0000000605047887 */ /* 0x000fe20008000000 */
[----:B--2---:R-:W-:Y:S01]  /*09f0*/  SEL R4, R2, 0x80000000, P0 ;  /* 0x8000000002047807 */ /* 0x004fe20000000000 */
[----:B------:R-:W-:Y:S01]  /*0a00*/  UISETP.GE.AND UP0, UPT, UR7, UR10, UPT ;  /* 0x0000000a0700728c */ /* 0x000fe2000bf06270 */
[----:B------:R-:W-:Y:S01]  /*0a10*/  STS [R27+0x400], RZ ;  /* 0x000400ff1b007388 */ /* 0x000fe20000000800 */
[----:B------:R-:W-:Y:S01]  /*0a20*/  UBMSK UR4, URZ, UR4 ;  /* 0x00000004ff04729b */ /* 0x000fe20008000000 */
[----:B------:R-:W-:Y:S02]  /*0a30*/  SHF.R.U32.HI R4, RZ, UR6, R4 ;  /* 0x00000006ff047c19 */ /* 0x000fe40008011604 */
[----:B------:R-:W-:Y:S01]  /*0a40*/  STS [R27+0x800], RZ ;  /* 0x000800ff1b007388 */ /* 0x000fe20000000800 */
[----:B------:R-:W-:-:S02]  /*0a50*/  ISETP.NE.AND P0, PT, R3, 0x7fffffff, PT ;  /* 0x7fffffff0300780c */ /* 0x000fc40003f05270 */
[----:B------:R-:W-:Y:S01]  /*0a60*/  LOP3.LUT R4, R4, UR4, RZ, 0xc0, !PT ;  /* 0x0000000404047c12 */ /* 0x000fe2000f8ec0ff */
[----:B------:R-:W-:Y:S01]  /*0a70*/  STS [R27+0xc00], RZ ;  /* 0x000c00ff1b007388 */ /* 0x000fe20000000800 */
[----:B------:R-:W-:Y:S02]  /*0a80*/  ISETP.NE.AND P1, PT, R104, 0x1f, PT ;  /* 0x0000001f6800780c */ /* 0x000fe40003f25270 */
[C---:B------:R-:W-:Y:S01]  /*0a90*/  ISETP.NE.AND P2, PT, R105.reuse, 0x6, PT ;  /* 0x000000066900780c */ /* 0x040fe20003f45270 */
[----:B------:R-:W-:Y:S01]  /*0aa0*/  IMAD.SHL.U32 R5, R4, 0x400, RZ ;  /* 0x0000040004057824 */ /* 0x000fe200078e00ff */
[----:B------:R-:W-:Y:S01]  /*0ab0*/  SHF.R.U32.HI R4, RZ, 0x4, R4 ;  /* 0x00000004ff047819 */ /* 0x000fe20000011604 */
[----:B------:R-:W-:Y:S01]  /*0ac0*/  STS [R27+0x1000], RZ ;  /* 0x001000ff1b007388 */ /* 0x000fe20000000800 */
[----:B------:R-:W-:Y:S02]  /*0ad0*/  ISETP.NE.AND P3, PT, R105, 0x7, PT ;  /* 0x000000076900780c */ /* 0x000fe40003f65270 */
[----:B------:R-:W-:Y:S01]  /*0ae0*/  LOP3.LUT R34, R5, 0x7c00, RZ, 0xc0, !PT ;  /* 0x00007c0005227812 */ /* 0x000fe200078ec0ff */
[----:B------:R-:W-:Y:S01]  /*0af0*/  STS [R27+0x1400], RZ ;  /* 0x001400ff1b007388 */ /* 0x000fe20000000800 */
[----:B------:R-:W-:-:S03]  /*0b00*/  LOP3.LUT R4, R4, 0xffffffe, RZ, 0xc0, !PT ;  /* 0x0ffffffe04047812 */ /* 0x000fc600078ec0ff */
[----:B------:R-:W-:Y:S01]  /*0b10*/  STS [R27+0x1800], RZ ;  /* 0x001800ff1b007388 */ /* 0x000fe20000000800 */
[----:B------:R-:W-:Y:S02]  /*0b20*/  IADD3 R34, PT, PT, R4, R27, R34 ;  /* 0x0000001b04227210 */ /* 0x000fe40007ffe022 */
[----:B------:R-:W-:Y:S01]  /*0b30*/  SEL R4, R3, 0x80000000, P0 ;  /* 0x8000000003047807 */ /* 0x000fe20000000000 */
[----:B------:R-:W-:Y:S01]  /*0b40*/  STS [R27+0x1c00], RZ ;  /* 0x001c00ff1b007388 */ /* 0x000fe20000000800 */
[----:B------:R-:W-:Y:S02]  /*0b50*/  ISETP.NE.AND P0, PT, R12, 0x7fffffff, PT ;  /* 0x7fffffff0c00780c */ /* 0x000fe40003f05270 */
        /* <DEDUP_REMOVED lines=54> */
[----:B------:R-:W-:Y:S02]  /*0ec0*/  SEL R4, R14, 0x80000000, P0 ;  /* 0x800000000e047807 */ /* 0x000fe40000000000 */
[----:B------:R-:W-:Y:S02]  /*0ed0*/  ISETP.NE.AND P0, PT, R15, 0x7fffffff, PT ;  /* 0x7fffffff0f00780c */ /* 0x000fe40003f05270 */
[----:B------:R-:W-:-:S04]  /*0ee0*/  SHF.R.U32.HI R4, RZ, UR6, R4 ;  /* 0x00000006ff047c19 */ /* 0x000fc80008011604 */
[----:B------:R-:W-:-:S05]  /*0ef0*/  LOP3.LUT R4, R4, UR4, RZ, 0xc0, !PT ;  /* 0x0000000404047c12 */ /* 0x000fca000f8ec0ff */
[----:B------:R-:W-:Y:S01]  /*0f00*/  IMAD.SHL.U32 R6, R4, 0x400, RZ ;  /* 0x0000040004067824 */ /* 0x000fe200078e00ff */
[----:B------:R-:W-:-:S04]  /*0f10*/  SHF.R.U32.HI R4, RZ, 0x4, R4 ;  /* 0x00000004ff047819 */ /* 0x000fc80000011604 */
[----:B------:R-:W-:Y:S02]  /*0f20*/  LOP3.LUT R6, R6, 0x7c00, RZ, 0xc0, !PT ;  /* 0x00007c0006067812 */ /* 0x000fe400078ec0ff */
[----:B------:R-:W-:Y:S01]  /*0f30*/  LOP3.LUT R4, R4, 0xffffffe, RZ, 0xc0, !PT ;  /* 0x0ffffffe04047812 */ /* 0x000fe200078ec0ff */
[----:B-1----:R-:W-:-:S03]  /*0f40*/  VIADD R7, R37, 0x1 ;  /* 0x0000000125077836 */ /* 0x002fc60000000000 */
[----:B------:R-:W-:Y:S02]  /*0f50*/  IADD3 R42, PT, PT, R4, R27, R6 ;  /* 0x0000001b042a7210 */ /* 0x000fe40007ffe006 */
[----:B------:R-:W-:Y:S01]  /*0f60*/  STS.U16 [R36], R7 ;  /* 0x0000000724007388 */ /* 0x000fe20000000400 */
[----:B------:R-:W-:Y:S02]  /*0f70*/  SEL R4, R15, 0x80000000, P0 ;  /* 0x800000000f047807 */ /* 0x000fe40000000000 */
[----:B------:R-:W-:Y:S01]  /*0f80*/  ISETP.NE.AND P0, PT, R16, 0x7fffffff, PT ;  /* 0x7fffffff1000780c */ /* 0x000fe20003f05270 */
[----:B------:R-:W0:Y:S01]  /*0f90*/  LDS.U16 R39, [R38] ;  /* 0x0000000026277984 */ /* 0x000e220000000400 */
[----:B------:R-:W-:-:S04]  /*0fa0*/  SHF.R.U32.HI R4, RZ, UR6, R4 ;  /* 0x00000006ff047c19 */ /* 0x000fc80008011604 */
[----:B------:R-:W-:Y:S01]  /*0fb0*/  LOP3.LUT R4, R4, UR4, RZ, 0xc0, !PT ;  /* 0x0000000404047c12 */ /* 0x000fe2000f8ec0ff */
        /* <DEDUP_REMOVED lines=152> */
[----:B------:R-:W-:-:S04]  /*1940*/  SEL R4, R30, 0x80000000, P0 ;  /* 0x800000001e047807 */ /* 0x000fc80000000000 */
[----:B------:R-:W-:Y:S01]  /*1950*/  SHF.R.U32.HI R4, RZ, UR6, R4 ;  /* 0x00000006ff047c19 */ /* 0x000fe20008011604 */
[----:B------:R-:W0:Y:S03]  /*1960*/  S2UR UR6, SR_CgaCtaId ;  /* 0x00000000000679c3 */ /* 0x000e260000008800 */
[----:B------:R-:W-:Y:S01]  /*1970*/  LOP3.LUT R4, R4, UR4, RZ, 0xc0, !PT ;  /* 0x0000000404047c12 */ /* 0x000fe2000f8ec0ff */
[----:B------:R-:W-:-:S04]  /*1980*/  UMOV UR4, 0x400 ;  /* 0x0000040000047882 */ /* 0x000fc80000000000 */
[----:B------:R-:W-:Y:S01]  /*1990*/  IMAD.SHL.U32 R6, R4, 0x400, RZ ;  /* 0x0000040004067824 */ /* 0x000fe200078e00ff */
[----:B------:R-:W-:-:S04]  /*19a0*/  SHF.R.U32.HI R4, RZ, 0x4, R4 ;  /* 0x00000004ff047819 */ /* 0x000fc80000011604 */
[----:B------:R-:W-:Y:S02]  /*19b0*/  LOP3.LUT R6, R6, 0x7c00, RZ, 0xc0, !PT ;  /* 0x00007c0006067812 */ /* 0x000fe400078ec0ff */
[----:B------:R-:W-:Y:S01]  /*19c0*/  LOP3.LUT R4, R4, 0xffffffe, RZ, 0xc0, !PT ;  /* 0x0ffffffe04047812 */ /* 0x000fe200078ec0ff */
[----:B-1----:R-:W-:-:S03]  /*19d0*/  VIADD R7, R65, 0x1 ;  /* 0x0000000141077836 */ /* 0x002fc60000000000 */
[----:B------:R-:W-:Y:S02]  /*19e0*/  IADD3 R70, PT, PT, R4, R27, R6 ;  /* 0x0000001b04467210 */ /* 0x000fe40007ffe006 */
[----:B------:R-:W-:Y:S01]  /*19f0*/  STS.U16 [R64], R7 ;  /* 0x0000000740007388 */ /* 0x000fe20000000400 */
[----:B0-----:R-:W-:-:S03]  /*1a00*/  ULEA UR4, UR6, UR4, 0x18 ;  /* 0x0000000406047291 */ /* 0x001fc6000f8ec0ff */
        /* <DEDUP_REMOVED lines=32> */
[----:B-----5:R-:W-:-:S03]  /*1c10*/  IMAD.IADD R78, R78, 0x1, R77 ;  /* 0x000000014e4e7824 */ /* 0x020fc600078e024d */
[----:B------:R-:W5:Y:S01]  /*1c20*/  LDS R89, [R29+0x44] ;  /* 0x000044001d597984 */ /* 0x000f620000000800 */
[----:B------:R-:W-:-:S03]  /*1c30*/  IMAD.IADD R79, R79, 0x1, R78 ;  /* 0x000000014f4f7824 */ /* 0x000fc600078e024e */
        /* <DEDUP_REMOVED lines=29> */
[----:B------:R-:W-:-:S04]  /*1e10*/  IMAD.IADD R94, R94, 0x1, R93 ;  /* 0x000000015e5e7824 */ /* 0x000fc800078e025d */
[----:B0-----:R-:W-:-:S04]  /*1e20*/  IMAD.IADD R95, R95, 0x1, R94 ;  /* 0x000000015f5f7824 */ /* 0x001fc800078e025e */
[----:B-1----:R-:W-:-:S04]  /*1e30*/  IMAD.IADD R96, R96, 0x1, R95 ;  /* 0x0000000160607824 */ /* 0x002fc800078e025f */
[----:B--2---:R-:W-:-:S04]  /*1e40*/  IMAD.IADD R97, R97, 0x1, R96 ;  /* 0x0000000161617824 */ /* 0x004fc800078e0260 */
[----:B---3--:R-:W-:-:S04]  /*1e50*/  IMAD.IADD R98, R98, 0x1, R97 ;  /* 0x0000000162627824 */ /* 0x008fc800078e0261 */
[----:B----4-:R-:W-:-:S04]  /*1e60*/  IMAD.IADD R99, R99, 0x1, R98 ;  /* 0x0000000163637824 */ /* 0x010fc800078e0262 */
[----:B-----5:R-:W-:-:S04]  /*1e70*/  IMAD.IADD R100, R100, 0x1, R99 ;  /* 0x0000000164647824 */ /* 0x020fc800078e0263 */
        /* <DEDUP_REMOVED lines=29> */
[----:B-1----:R-:W-:Y:S01]  /*2050*/  IMAD.IADD R8, R7, 0x1, R8 ;  /* 0x0000000107087824 */ /* 0x002fe200078e0208 */
        /* <DEDUP_REMOVED lines=91> */
[----:B------:R-:W5:Y:S04]  /*2610*/  LDS.U16 R44, [R44] ;  /* 0x000000002c2c7984 */ /* 0x000f680000000400 */
[----:B------:R-:W5:Y:S04]  /*2620*/  LDS.U16 R46, [R46] ;  /* 0x000000002e2e7984 */ /* 0x000f680000000400 */
[----:B------:R-:W5:Y:S04]  /*2630*/  LDS.U16 R48, [R48] ;  /* 0x0000000030307984 */ /* 0x000f680000000400 */
[----:B------:R-:W5:Y:S04]  /*2640*/  LDS.U16 R50, [R50] ;  /* 0x0000000032327984 */ /* 0x000f680000000400 */
[----:B------:R-:W5:Y:S04]  /*2650*/  LDS.U16 R52, [R52] ;  /* 0x0000000034347984 */ /* 0x000f680000000400 */
[----:B------:R-:W5:Y:S01]  /*2660*/  LDS.U16 R54, [R54] ;  /* 0x0000000036367984 */ /* 0x000f620000000400 */
        /* <DEDUP_REMOVED lines=10> */
[----:B-----5:R-:W-:-:S03]  /*2710*/  IMAD.IADD R44, R45, 0x1, R44 ;  /* 0x000000012d2c7824 */ /* 0x020fc600078e022c */
[----:B------:R-:W5:Y:S01]  /*2720*/  LDS.U16 R66, [R66] ;  /* 0x0000000042427984 */ /* 0x000f620000000400 */
[----:B------:R-:W-:-:S03]  /*2730*/  IMAD.IADD R46, R47, 0x1, R46 ;  /* 0x000000012f2e7824 */ /* 0x000fc600078e022e */
[----:B------:R-:W5:Y:S01]  /*2740*/  LDS.U16 R68, [R68] ;  /* 0x0000000044447984 */ /* 0x000f620000000400 */
[----:B------:R-:W-:-:S03]  /*2750*/  IMAD.IADD R48, R49, 0x1, R48 ;  /* 0x0000000131307824 */ /* 0x000fc600078e0230 */
[----:B------:R-:W5:Y:S01]  /*2760*/  LDS.U16 R70, [R70] ;  /* 0x0000000046467984 */ /* 0x000f620000000400 */
        /* <DEDUP_REMOVED lines=8> */
[----:B-----5:R-:W-:Y:S02]  /*27f0*/  IMAD.IADD R66, R67, 0x1, R66 ;  /* 0x0000000143427824 */ /* 0x020fe400078e0242 */
        /* <DEDUP_REMOVED lines=17> */
[----:B0-----:R-:W-:Y:S01]  /*2910*/  LEA R5, R50, UR4, 0x2 ;  /* 0x0000000432057c11 */ /* 0x001fe2000f8e10ff */
[----:B------:R0:W-:Y:S01]  /*2920*/  STS [R6], R13 ;  /* 0x0000000d06007388 */ /* 0x0001e20000000800 */
[----:B------:R-:W-:Y:S02]  /*2930*/  LEA R2, R52, UR4, 0x2 ;  /* 0x0000000434027c11 */ /* 0x000fe4000f8e10ff */
[----:B-1----:R-:W-:Y:S01]  /*2940*/  LEA R3, R54, UR4, 0x2 ;  /* 0x0000000436037c11 */ /* 0x002fe2000f8e10ff */
[----:B------:R1:W-:Y:S01]  /*2950*/  STS [R9], R14 ;  /* 0x0000000e09007388 */ /* 0x0003e20000000800 */
[----:B------:R-:W-:-:S02]  /*2960*/  LEA R4, R56, UR4, 0x2 ;  /* 0x0000000438047c11 */ /* 0x000fc4000f8e10ff */
[----:B--2---:R-:W-:Y:S01]  /*2970*/  LEA R7, R58, UR4, 0x2 ;  /* 0x000000043a077c11 */ /* 0x004fe2000f8e10ff */
[----:B------:R2:W-:Y:S01]  /*2980*/  STS [R8], R15 ;  /* 0x0000000f08007388 */ /* 0x0005e20000000800 */
[----:B0-----:R-:W-:-:S03]  /*2990*/  LEA R6, R60, UR4, 0x2 ;  /* 0x000000043c067c11 */ /* 0x001fc6000f8e10ff */
[----:B------:R0:W-:Y:S01]  /*29a0*/  STS [R11], R16 ;  /* 0x000000100b007388 */ /* 0x0001e20000000800 */
[----:B-1----:R-:W-:-:S03]  /*29b0*/  LEA R9, R62, UR4, 0x2 ;  /* 0x000000043e097c11 */ /* 0x002fc6000f8e10ff */
[----:B------:R-:W-:Y:S01]  /*29c0*/  STS [R10], R17 ;  /* 0x000000110a007388 */ /* 0x000fe20000000800 */
[----:B--2---:R-:W-:-:S03]  /*29d0*/  LEA R8, R64, UR4, 0x2 ;  /* 0x0000000440087c11 */ /* 0x004fc6000f8e10ff */
[----:B------:R1:W-:Y:S01]  /*29e0*/  STS [R5], R18 ;  /* 0x0000001205007388 */ /* 0x0003e20000000800 */
[----:B0-----:R-:W-:-:S03]  /*29f0*/  LEA R11, R68, UR4, 0x2 ;  /* 0x00000004440b7c11 */ /* 0x001fc6000f8e10ff */
[----:B------:R0:W-:Y:S04]  /*2a00*/  STS [R2], R19 ;  /* 0x0000001302007388 */ /* 0x0001e80000000800 */
[----:B------:R2:W-:Y:S01]  /*2a10*/  STS [R3], R20 ;  /* 0x0000001403007388 */ /* 0x0005e20000000800 */
[----:B-1----:R-:W-:-:S03]  /*2a20*/  LEA R5, R66, UR4, 0x2 ;  /* 0x0000000442057c11 */ /* 0x002fc6000f8e10ff */
[----:B------:R2:W-:Y:S01]  /*2a30*/  STS [R4], R21 ;  /* 0x0000001504007388 */ /* 0x0005e20000000800 */
[----:B0-----:R-:W-:-:S03]  /*2a40*/  LEA R19, R70, UR4, 0x2 ;  /* 0x0000000446137c11 */ /* 0x001fc6000f8e10ff */
        /* <DEDUP_REMOVED lines=9> */
[----:B------:R2:W1:Y:S04]  /*2ae0*/  LDS R3, [R33+0x4] ;  /* 0x0000040021037984 */ /* 0x0004680000000800 */
        /* <DEDUP_REMOVED lines=18> */
[----:B-1-34-:R-:W-:Y:S05]  /*2c10*/  BRA `(.L_x_442) ;  /* 0xffffffdc00607947 */ /* 0x01afea000383ffff */
.L_x_441:
[----:B------:R-:W-:Y:S01]  /*2c20*/  LEA R5, R5, UR4, 0x2 ;  /* 0x0000000405057c11 */ /* 0x000fe2000f8e10ff */
[----:B------:R-:W-:Y:S01]  /*2c30*/  IMAD R33, R0, -0x48, R33 ;  /* 0xffffffb800217824 */ /* 0x000fe200078e0221 */
[----:B------:R-:W-:Y:S01]  /*2c40*/  LEA R36, R36, UR4, 0x2 ;  /* 0x0000000424247c11 */ /* 0x000fe2000f8e10ff */
[----:B------:R-:W-:Y:S01]  /*2c50*/  VIADD R8, R0, 0x100 ;  /* 0x0000010000087836 */ /* 0x000fe20000000000 */
[----:B------:R-:W-:Y:S01]  /*2c60*/  LEA R7, R38, UR4, 0x2 ;  /* 0x0000000426077c11 */ /* 0x000fe2000f8e10ff */
[----:B------:R0:W-:Y:S01]  /*2c70*/  STS [R5], R2 ;  /* 0x0000000205007388 */ /* 0x0001e20000000800 */
[----:B------:R-:W-:Y:S01]  /*2c80*/  LEA R40, R40, UR4, 0x2 ;  /* 0x0000000428287c11 */ /* 0x000fe2000f8e10ff */
[----:B------:R-:W-:Y:S01]  /*2c90*/  VIADD R10, R0, 0x200 ;  /* 0x00000200000a7836 */ /* 0x000fe20000000000 */
        /* <DEDUP_REMOVED lines=11> */
[----:B------:R-:W-:Y:S01]  /*2d50*/  LEA R56, R56, UR4, 0x2 ;  /* 0x0000000438387c11 */ /* 0x000fe2000f8e10ff */
[----:B--2---:R-:W-:Y:S01]  /*2d60*/  VIADD R12, R0, 0x300 ;  /* 0x00000300000c7836 */ /* 0x004fe20000000000 */
[----:B------:R-:W-:Y:S01]  /*2d70*/  LEA R7, R58, UR4, 0x2 ;  /* 0x000000043a077c11 */ /* 0x000fe2000f8e10ff */
[----:B------:R2:W-:Y:S01]  /*2d80*/  STS [R44], R15 ;  /* 0x0000000f2c007388 */ /* 0x0005e20000000800 */
[----:B------:R-:W-:-:S02]  /*2d90*/  LEA R60, R60, UR4, 0x2 ;  /* 0x000000043c3c7c11 */ /* 0x000fc4000f8e10ff */
[----:B------:R-:W-:Y:S01]  /*2da0*/  LEA R64, R64, UR4, 0x2 ;  /* 0x0000000440407c11 */ /* 0x000fe2000f8e10ff */
[----:B------:R3:W-:Y:S01]  /*2db0*/  STS [R11], R16 ;  /* 0x000000100b007388 */ /* 0x0007e20000000800 */
[----:B0-----:R-:W-:Y:S02]  /*2dc0*/  LEA R13, R68, UR4, 0x2 ;  /* 0x00000004440d7c11 */ /* 0x001fe4000f8e10ff */
[----:B-1----:R-:W-:Y:S01]  /*2dd0*/  LEA R9, R62, UR4, 0x2 ;  /* 0x000000043e097c11 */ /* 0x002fe2000f8e10ff */
[----:B------:R-:W-:Y:S01]  /*2de0*/  STS [R48], R17 ;  /* 0x0000001130007388 */ /* 0x000fe20000000800 */
[----:B--2---:R-:W-:-:S03]  /*2df0*/  LEA R15, R70, UR4, 0x2 ;  /* 0x00000004460f7c11 */ /* 0x004fc6000f8e10ff */
[----:B------:R-:W-:Y:S01]  /*2e00*/  STS [R5], R18 ;  /* 0x0000001205007388 */ /* 0x000fe20000000800 */
[----:B---3--:R-:W-:Y:S01]  /*2e10*/  LEA R11, R66, UR4, 0x2 ;  /* 0x00000004420b7c11 */ /* 0x008fe2000f8e10ff */
[----:B------:R-:W0:Y:S02]  /*2e20*/  LDCU.64 UR4, c[0x0][0x3a0] ;  /* 0x00007400ff0477ac */ /* 0x000e240008000a00 */
[----:B------:R-:W-:Y:S04]  /*2e30*/  STS [R52], R19 ;  /* 0x0000001334007388 */ /* 0x000fe80000000800 */
[----:B------:R1:W-:Y:S04]  /*2e40*/  STS [R3], R20 ;  /* 0x0000001403007388 */ /* 0x0003e80000000800 */
[----:B------:R-:W-:Y:S04]  /*2e50*/  STS [R56], R21 ;  /* 0x0000001538007388 */ /* 0x000fe80000000800 */
[----:B------:R-:W-:Y:S01]  /*2e60*/  STS [R7], R22 ;  /* 0x0000001607007388 */ /* 0x000fe20000000800 */
[----:B-1----:R-:W1:Y:S03]  /*2e70*/  LDC.64 R2, c[0x0][0x388] ;  /* 0x0000e200ff027b82 */ /* 0x002e660000000a00 */
[----:B------:R-:W-:Y:S01]  /*2e80*/  STS [R60], R23 ;  /* 0x000000173c007388 */ /* 0x000fe20000000800 */
[----:B0-----:R-:W-:-:S02]  /*2e90*/  ISETP.GE.U32.AND P4, PT, R0, UR4, PT ;  /* 0x0000000400007c0c */ /* 0x001fc4000bf86070 */
[----:B------:R-:W-:Y:S01]  /*2ea0*/  ISETP.GE.U32.AND P1, PT, R8, UR4, PT ;  /* 0x0000000408007c0c */ /* 0x000fe2000bf26070 */
[----:B------:R-:W-:Y:S01]  /*2eb0*/  STS [R9], R24 ;  /* 0x0000001809007388 */ /* 0x000fe20000000800 */
[----:B------:R-:W-:Y:S02]  /*2ec0*/  ISETP.GE.U32.AND.EX P4, PT, RZ, UR5, PT, P4 ;  /* 0x00000005ff007c0c */ /* 0x000fe4000bf86140 */
[----:B------:R-:W-:Y:S01]  /*2ed0*/  ISETP.GE.U32.AND.EX P1, PT, RZ, UR5, PT, P1 ;  /* 0x00000005ff007c0c */ /* 0x000fe2000bf26110 */
[----:B------:R-:W-:Y:S01]  /*2ee0*/  STS [R64], R25 ;  /* 0x0000001940007388 */ /* 0x000fe20000000800 */
[----:B------:R-:W-:-:S03]  /*2ef0*/  ISETP.GE.U32.AND P2, PT, R10, UR4, PT ;  /* 0x000000040a007c0c */ /* 0x000fc6000bf46070 */
[----:B------:R0:W-:Y:S01]  /*2f00*/  STS [R11], R26 ;  /* 0x0000001a0b007388 */ /* 0x0001e20000000800 */
[----:B------:R-:W-:-:S03]  /*2f10*/  ISETP.GE.U32.AND.EX P2, PT, RZ, UR5, PT, P2 ;  /* 0x00000005ff007c0c */ /* 0x000fc6000bf46120 */
[----:B------:R-:W-:Y:S04]  /*2f20*/  STS [R13], R28 ;  /* 0x0000001c0d007388 */ /* 0x000fe80000000800 */
[----:B------:R2:W-:Y:S01]  /*2f30*/  STS [R15], R30 ;  /* 0x0000001e0f007388 */ /* 0x0005e20000000800 */
[----:B------:R-:W-:Y:S02]  /*2f40*/  @!P1 IMAD.MOV.U32 R10, RZ, RZ, -0x1 ;  /* 0xffffffffff0a9424 */ /* 0x000fe400078e00ff */
[----:B0-----:R-:W-:Y:S01]  /*2f50*/  @!P4 IMAD.MOV.U32 R11, RZ, RZ, -0x1 ;  /* 0xffffffffff0bc424 */ /* 0x001fe200078e00ff */
[----:B------:R-:W-:Y:S01]  /*2f60*/  BAR.SYNC.DEFER_BLOCKING 0x0 ;  /* 0x0000000000007b1d */ /* 0x000fe20000010000 */
[----:B-1----:R-:W-:-:S04]  /*2f70*/  IMAD.WIDE.U32 R2, R0, 0x4, R2 ;  /* 0x0000000400027825 */ /* 0x002fc800078e0002 */
[----:B--2---:R-:W-:Y:S01]  /*2f80*/  @!P2 IMAD.MOV.U32 R15, RZ, RZ, -0x1 ;  /* 0xffffffffff0fa424 */ /* 0x004fe200078e00ff */
[----:B------:R-:W0:Y:S04]  /*2f90*/  LDS R4, [R33] ;  /* 0x0000000021047984 */ /* 0x000e280000000800 */
[----:B------:R-:W1:Y:S04]  /*2fa0*/  LDS R5, [R33+0x400] ;  /* 0x0004000021057984 */ /* 0x000e680000000800 */
[----:B------:R-:W2:Y:S04]  /*2fb0*/  LDS R6, [R33+0x800] ;  /* 0x0008000021067984 */ /* 0x000ea80000000800 */
[----:B------:R-:W3:Y:S04]  /*2fc0*/  LDS R7, [R33+0xc00] ;  /* 0x000c000021077984 */ /* 0x000ee80000000800 */
[----:B------:R-:W-:Y:S04]  /*2fd0*/  LDS R9, [R33+0x1400] ;  /* 0x0014000021097984 */ /* 0x000fe80000000800 */
[----:B------:R-:W4:Y:S01]  /*2fe0*/  LDS R8, [R33+0x1000] ;  /* 0x0010000021087984 */ /* 0x000f220000000800 */
[----:B0-----:R-:W-:-:S04]  /*2ff0*/  @!P4 ISETP.GT.AND P0, PT, R4, -0x1, PT ;  /* 0xffffffff0400c80c */ /* 0x001fc80003f04270 */
[----:B------:R-:W-:Y:S02]  /*3000*/  @!P4 SEL R11, R11, 0x80000000, P0 ;  /* 0x800000000b0bc807 */ /* 0x000fe40000000000 */
[----:B------:R-:W-:Y:S01]  /*3010*/  ISETP.GE.U32.AND P0, PT, R12, UR4, PT ;  /* 0x000000040c007c0c */ /* 0x000fe2000bf06070 */
[C---:B------:R-:W-:Y:S01]  /*3020*/  VIADD R12, R0.reuse, 0x500 ;  /* 0x00000500000c7836 */ /* 0x040fe20000000000 */
[----:B------:R-:W-:Y:S02]  /*3030*/  @!P4 LOP3.LUT R11, R11, R4, RZ, 0x3c, !PT ;  /* 0x000000040b0bc212 */ /* 0x000fe400078e3cff */
[----:B------:R-:W-:Y:S02]  /*3040*/  LOP3.LUT R4, R0, 0x400, RZ, 0xfc, !PT ;  /* 0x0000040000047812 */ /* 0x000fe400078efcff */
[----:B------:R-:W-:Y:S01]  /*3050*/  ISETP.GE.U32.AND.EX P0, PT, RZ, UR5, PT, P0 ;  /* 0x00000005ff007c0c */ /* 0x000fe2000bf06100 */
[----:B------:R0:W-:Y:S01]  /*3060*/  @!P4 STG.E desc[UR8][R2.64], R11 ;  /* 0x0000000b0200c986 */ /* 0x0001e2000c101908 */
[----:B-1----:R-:W-:-:S02]  /*3070*/  @!P1 ISETP.GT.AND P3, PT, R5, -0x1, PT ;  /* 0xffffffff0500980c */ /* 0x002fc40003f64270 */
[----:B------:R-:W-:Y:S02]  /*3080*/  ISETP.GE.U32.AND P6, PT, R4, UR4, PT ;  /* 0x0000000404007c0c */ /* 0x000fe4000bfc6070 */
[----:B------:R-:W1:Y:S01]  /*3090*/  LDS R4, [R33+0x1800] ;  /* 0x0018000021047984 */ /* 0x000e620000000800 */
[----:B------:R-:W-:Y:S02]  /*30a0*/  @!P1 SEL R10, R10, 0x80000000, P3 ;  /* 0x800000000a0a9807 */ /* 0x000fe40001800000 */
[----:B--2---:R-:W-:Y:S02]  /*30b0*/  @!P2 ISETP.GT.AND P5, PT, R6, -0x1, PT ;  /* 0xffffffff0600a80c */ /* 0x004fe40003fa4270 */
[----:B------:R-:W-:Y:S01]  /*30c0*/  @!P1 LOP3.LUT R13, R10, R5, RZ, 0x3c, !PT ;  /* 0x000000050a0d9212 */ /* 0x000fe200078e3cff */
[----:B------:R-:W-:Y:S01]  /*30d0*/  VIADD R10, R0, 0x600 ;  /* 0x00000600000a7836 */ /* 0x000fe20000000000 */
[----:B------:R-:W-:Y:S01]  /*30e0*/  ISETP.GE.U32.AND P3, PT, R12, UR4, PT ;  /* 0x000000040c007c0c */ /* 0x000fe2000bf66070 */
[----:B------:R-:W-:Y:S01]  /*30f0*/  @!P0 IMAD.MOV.U32 R12, RZ, RZ, -0x1 ;  /* 0xffffffffff0c8424 */ /* 0x000fe200078e00ff */
[----:B------:R-:W-:Y:S01]  /*3100*/  ISETP.GE.U32.AND.EX P4, PT, RZ, UR5, PT, P6 ;  /* 0x00000005ff007c0c */ /* 0x000fe2000bf86160 */
[----:B------:R-:W2:Y:S01]  /*3110*/  LDS R5, [R33+0x1c00] ;  /* 0x001c000021057984 */ /* 0x000ea20000000800 */
[----:B------:R-:W-:-:S02]  /*3120*/  @!P2 SEL R15, R15, 0x80000000, P5 ;  /* 0x800000000f0fa807 */ /* 0x000fc40002800000 */
[----:B---3--:R-:W-:Y:S01]  /*3130*/  @!P0 ISETP.GT.AND P6, PT, R7, -0x1, PT ;  /* 0xffffffff0700880c */ /* 0x008fe20003fc4270 */
[----:B------:R3:W-:Y:S01]  /*3140*/  @!P1 STG.E desc[UR8][R2.64+0x400], R13 ;  /* 0x0004000d02009986 */ /* 0x0007e2000c101908 */
[----:B------:R-:W-:Y:S02]  /*3150*/  ISETP.GE.U32.AND.EX P3, PT, RZ, UR5, PT, P3 ;  /* 0x00000005ff007c0c */ /* 0x000fe4000bf66130 */
[----:B------:R-:W-:Y:S02]  /*3160*/  @!P2 LOP3.LUT R15, R15, R6, RZ, 0x3c, !PT ;  /* 0x000000060f0fa212 */ /* 0x000fe400078e3cff */
[----:B------:R-:W-:Y:S01]  /*3170*/  ISETP.GE.U32.AND P5, PT, R10, UR4, PT ;  /* 0x000000040a007c0c */ /* 0x000fe2000bfa6070 */
[----:B------:R-:W5:Y:S01]  /*3180*/  LDS R6, [R33+0x2000] ;  /* 0x0020000021067984 */ /* 0x000f620000000800 */
[----:B------:R-:W-:Y:S01]  /*3190*/  @!P0 SEL R10, R12, 0x80000000, P6 ;  /* 0x800000000c0a8807 */ /* 0x000fe20003000000 */
[----:B------:R-:W-:Y:S01]  /*31a0*/  @!P4 IMAD.MOV.U32 R14, RZ, RZ, -0x1 ;  /* 0xffffffffff0ec424 */ /* 0x000fe200078e00ff */
[----:B------:R-:W-:Y:S01]  /*31b0*/  ISETP.GE.U32.AND.EX P1, PT, RZ, UR5, PT, P5 ;  /* 0x00000005ff007c0c */ /* 0x000fe2000bf26150 */
[----:B------:R3:W-:Y:S01]  /*31c0*/  @!P2 STG.E desc[UR8][R2.64+0x800], R15 ;  /* 0x0008000f0200a986 */ /* 0x0007e2000c101908 */
[----:B0-----:R-:W-:Y:S01]  /*31d0*/  @!P0 LOP3.LUT R11, R10, R7, RZ, 0x3c, !PT ;  /* 0x000000070a0b8212 */ /* 0x001fe200078e3cff */
[----:B------:R-:W-:Y:S01]  /*31e0*/  VIADD R10, R0, 0x700 ;  /* 0x00000700000a7836 */ /* 0x000fe20000000000 */
[----:B----4-:R-:W-:Y:S01]  /*31f0*/  @!P4 ISETP.GT.AND P5, PT, R8, -0x1, PT ;  /* 0xffffffff0800c80c */ /* 0x010fe20003fa4270 */
[----:B------:R-:W0:Y:S01]  /*3200*/  LDS R7, [R33+0x2400] ;  /* 0x0024000021077984 */ /* 0x000e220000000800 */
[----:B------:R-:W-:Y:S01]  /*3210*/  @!P3 IMAD.MOV.U32 R16, RZ, RZ, -0x1 ;  /* 0xffffffffff10b424 */ /* 0x000fe200078e00ff */
[----:B------:R-:W-:-:S02]  /*3220*/  @!P3 ISETP.GT.AND P6, PT, R9, -0x1, PT ;  /* 0xffffffff0900b80c */ /* 0x000fc40003fc4270 */
[----:B------:R-:W-:Y:S01]  /*3230*/  ISETP.GE.U32.AND P2, PT, R10, UR4, PT ;  /* 0x000000040a007c0c */ /* 0x000fe2000bf46070 */
[----:B------:R4:W-:Y:S01]  /*3240*/  @!P0 STG.E desc[UR8][R2.64+0xc00], R11 ;  /* 0x000c000b02008986 */ /* 0x0009e2000c101908 */
[----:B------:R-:W-:Y:S02]  /*3250*/  @!P3 SEL R10, R16, 0x80000000, P6 ;  /* 0x80000000100ab807 */ /* 0x000fe40003000000 */
[----:B------:R-:W-:Y:S02]  /*3260*/  LOP3.LUT R12, R0, 0x800, RZ, 0xfc, !PT ;  /* 0x00000800000c7812 */ /* 0x000fe400078efcff */
[----:B---3--:R-:W-:Y:S02]  /*3270*/  @!P4 SEL R13, R14, 0x80000000, P5 ;  /* 0x800000000e0dc807 */ /* 0x008fe40002800000 */
[----:B------:R-:W-:Y:S01]  /*3280*/  @!P3 LOP3.LUT R15, R10, R9, RZ, 0x3c, !PT ;  /* 0x000000090a0fb212 */ /* 0x000fe200078e3cff */
[C---:B------:R-:W-:Y:S01]  /*3290*/  VIADD R9, R0.reuse, 0x900 ;  /* 0x0000090000097836 */ /* 0x040fe20000000000 */
[----:B------:R-:W-:Y:S01]  /*32a0*/  ISETP.GE.U32.AND.EX P2, PT, RZ, UR5, PT, P2 ;  /* 0x00000005ff007c0c */ /* 0x000fe2000bf46120 */
[----:B------:R-:W-:Y:S01]  /*32b0*/  VIADD R10, R0, 0xa00 ;  /* 0x00000a00000a7836 */ /* 0x000fe20000000000 */
[----:B------:R-:W-:Y:S01]  /*32c0*/  ISETP.GE.U32.AND P6, PT, R12, UR4, PT ;  /* 0x000000040c007c0c */ /* 0x000fe2000bfc6070 */
[----:B------:R-:W-:Y:S01]  /*32d0*/  @!P1 IMAD.MOV.U32 R12, RZ, RZ, -0x1 ;  /* 0xffffffffff0c9424 */ /* 0x000fe200078e00ff */
[----:B------:R-:W-:Y:S01]  /*32e0*/  @!P4 LOP3.LUT R13, R13, R8, RZ, 0x3c, !PT ;  /* 0x000000080d0dc212 */ /* 0x000fe200078e3cff */
[----:B------:R-:W-:Y:S01]  /*32f0*/  @!P3 STG.E desc[UR8][R2.64+0x1400], R15 ;  /* 0x0014000f0200b986 */ /* 0x000fe2000c101908 */
[----:B-1----:R-:W-:-:S02]  /*3300*/  @!P1 ISETP.GT.AND P5, PT, R4, -0x1, PT ;  /* 0xffffffff0400980c */ /* 0x002fc40003fa4270 */
[----:B------:R-:W-:Y:S01]  /*3310*/  ISETP.GE.U32.AND.EX P0, PT, RZ, UR5, PT, P6 ;  /* 0x00000005ff007c0c */ /* 0x000fe2000bf06160 */
[----:B------:R-:W1:Y:S01]  /*3320*/  LDS R8, [R33+0x2800] ;  /* 0x0028000021087984 */ /* 0x000e620000000800 */
[----:B------:R-:W-:Y:S02]  /*3330*/  ISETP.GE.U32.AND P6, PT, R9, UR4, PT ;  /* 0x0000000409007c0c */ /* 0x000fe4000bfc6070 */
[----:B------:R-:W-:Y:S01]  /*3340*/  @!P1 SEL R9, R12, 0x80000000, P5 ;  /* 0x800000000c099807 */ /* 0x000fe20002800000 */
[----:B------:R-:W-:Y:S01]  /*3350*/  VIADD R12, R0, 0xb00 ;  /* 0x00000b00000c7836 */ /* 0x000fe20000000000 */
[----:B------:R-:W-:Y:S01]  /*3360*/  ISETP.GE.U32.AND.EX P6, PT, RZ, UR5, PT, P6 ;  /* 0x00000005ff007c0c */ /* 0x000fe2000bfc6160 */
[----:B------:R3:W-:Y:S01]  /*3370*/  @!P4 STG.E desc[UR8][R2.64+0x1000], R13 ;  /* 0x0010000d0200c986 */ /* 0x0007e2000c101908 */
[----:B------:R-:W-:Y:S01]  /*3380*/  ISETP.GE.U32.AND P5, PT, R10, UR4, PT ;  /* 0x000000040a007c0c */ /* 0x000fe2000bfa6070 */
[----:B------:R-:W-:Y:S01]  /*3390*/  @!P2 IMAD.MOV.U32 R10, RZ, RZ, -0x1 ;  /* 0xffffffffff0aa424 */ /* 0x000fe200078e00ff */
[----:B----4-:R-:W-:-:S02]  /*33a0*/  @!P1 LOP3.LUT R11, R9, R4, RZ, 0x3c, !PT ;  /* 0x00000004090b9212 */ /* 0x010fc400078e3cff */
[----:B--2---:R-:W-:Y:S01]  /*33b0*/  @!P2 ISETP.GT.AND P3, PT, R5, -0x1, PT ;  /* 0xffffffff0500a80c */ /* 0x004fe20003f64270 */
[----:B------:R-:W2:Y:S01]  /*33c0*/  LDS R4, [R33+0x2c00] ;  /* 0x002c000021047984 */ /* 0x000ea20000000800 */
[----:B------:R-:W-:Y:S01]  /*33d0*/  @!P0 IMAD.MOV.U32 R14, RZ, RZ, -0x1 ;  /* 0xffffffffff0e8424 */ /* 0x000fe200078e00ff */
[----:B------:R-:W-:Y:S02]  /*33e0*/  ISETP.GE.U32.AND P4, PT, R12, UR4, PT ;  /* 0x000000040c007c0c */ /* 0x000fe4000bf86070 */
[----:B------:R4:W-:Y:S01]  /*33f0*/  @!P1 STG.E desc[UR8][R2.64+0x1800], R11 ;  /* 0x0018000b02009986 */ /* 0x0009e2000c101908 */
[----:B------:R-:W-:Y:S01]  /*3400*/  @!P2 SEL R10, R10, 0x80000000, P3 ;  /* 0x800000000a0aa807 */ /* 0x000fe20001800000 */
[----:B------:R-:W-:Y:S01]  /*3410*/  @!P6 IMAD.MOV.U32 R12, RZ, RZ, -0x1 ;  /* 0xffffffffff0ce424 */ /* 0x000fe200078e00ff */
[----:B-----5:R-:W-:Y:S01]  /*3420*/  @!P0 ISETP.GT.AND P1, PT, R6, -0x1, PT ;  /* 0xffffffff0600880c */ /* 0x020fe20003f24270 */
[----:B------:R-:W5:Y:S01]  /*3430*/  LDS R9, [R33+0x3000] ;  /* 0x0030000021097984 */ /* 0x000f620000000800 */
[----:B---3--:R-:W-:-:S02]  /*3440*/  @!P2 LOP3.LUT R13, R10, R5, RZ, 0x3c, !PT ;  /* 0x000000050a0da212 */ /* 0x008fc400078e3cff */
[----:B------:R-:W-:Y:S01]  /*3450*/  @!P0 SEL R5, R14, 0x80000000, P1 ;  /* 0x800000000e058807 */ /* 0x000fe20000800000 */
[C---:B------:R-:W-:Y:S01]  /*3460*/  VIADD R14, R0.reuse, 0xf00 ;  /* 0x00000f00000e7836 */ /* 0x040fe20000000000 */
[----:B0-----:R-:W-:Y:S01]  /*3470*/  @!P6 ISETP.GT.AND P3, PT, R7, -0x1, PT ;  /* 0xffffffff0700e80c */ /* 0x001fe20003f64270 */
[----:B------:R0:W-:Y:S01]  /*3480*/  @!P2 STG.E desc[UR8][R2.64+0x1c00], R13 ;  /* 0x001c000d0200a986 */ /* 0x0001e2000c101908 */
[----:B------:R-:W-:Y:S02]  /*3490*/  ISETP.GE.U32.AND.EX P5, PT, RZ, UR5, PT, P5 ;  /* 0x00000005ff007c0c */ /* 0x000fe4000bfa6150 */
[----:B----4-:R-:W-:Y:S01]  /*34a0*/  @!P0 LOP3.LUT R11, R5, R6, RZ, 0x3c, !PT ;  /* 0x00000006050b8212 */ /* 0x010fe200078e3cff */
[----:B------:R-:W-:Y:S01]  /*34b0*/  VIADD R5, R0, 0xd00 ;  /* 0x00000d0000057836 */ /* 0x000fe20000000000 */
[----:B------:R-:W-:Y:S01]  /*34c0*/  @!P6 SEL R6, R12, 0x80000000, P3 ;  /* 0x800000000c06e807 */ /* 0x000fe20001800000 */
[C---:B------:R-:W-:Y:S01]  /*34d0*/  VIADD R12, R0.reuse, 0xe00 ;  /* 0x00000e00000c7836 */ /* 0x040fe20000000000 */
[----:B------:R-:W-:Y:S01]  /*34e0*/  LOP3.LUT R10, R0, 0xc00, RZ, 0xfc, !PT ;  /* 0x00000c00000a7812 */ /* 0x000fe200078efcff */
[----:B------:R-:W-:Y:S01]  /*34f0*/  @!P0 STG.E desc[UR8][R2.64+0x2000], R11 ;  /* 0x0020000b02008986 */ /* 0x000fe2000c101908 */
[----:B------:R-:W-:-:S02]  /*3500*/  @!P6 LOP3.LUT R15, R6, R7, RZ, 0x3c, !PT ;  /* 0x00000007060fe212 */ /* 0x000fc400078e3cff */
[----:B------:R-:W-:Y:S01]  /*3510*/  ISETP.GE.U32.AND P3, PT, R5, UR4, PT ;  /* 0x0000000405007c0c */ /* 0x000fe2000bf66070 */
[----:B------:R-:W3:Y:S01]  /*3520*/  LDS R6, [R33+0x3800] ;  /* 0x0038000021067984 */ /* 0x000ee20000000800 */
[----:B------:R-:W-:Y:S01]  /*3530*/  ISETP.GE.U32.AND P1, PT, R10, UR4, PT ;  /* 0x000000040a007c0c */ /* 0x000fe2000bf26070 */
[----:B------:R-:W-:Y:S01]  /*3540*/  @!P5 IMAD.MOV.U32 R16, RZ, RZ, -0x1 ;  /* 0xffffffffff10d424 */ /* 0x000fe200078e00ff */
[----:B------:R-:W-:Y:S01]  /*3550*/  ISETP.GE.U32.AND.EX P2, PT, RZ, UR5, PT, P4 ;  /* 0x00000005ff007c0c */ /* 0x000fe2000bf46140 */
[----:B------:R-:W4:Y:S01]  /*3560*/  LDS R5, [R33+0x3400] ;  /* 0x0034000021057984 */ /* 0x000f220000000800 */
[----:B-1----:R-:W-:Y:S02]  /*3570*/  @!P5 ISETP.GT.AND P0, PT, R8, -0x1, PT ;  /* 0xffffffff0800d80c */ /* 0x002fe40003f04270 */
[----:B------:R-:W-:Y:S01]  /*3580*/  ISETP.GE.U32.AND.EX P1, PT, RZ, UR5, PT, P1 ;  /* 0x00000005ff007c0c */ /* 0x000fe2000bf26110 */
[----:B------:R-:W1:Y:S01]  /*3590*/  LDS R10, [R33+0x4000] ;  /* 0x00400000210a7984 */ /* 0x000e620000000800 */
[----:B0-----:R-:W-:-:S02]  /*35a0*/  @!P5 SEL R13, R16, 0x80000000, P0 ;  /* 0x80000000100dd807 */ /* 0x001fc40000000000 */
[----:B------:R-:W-:Y:S01]  /*35b0*/  ISETP.GE.U32.AND P0, PT, R12, UR4, PT ;  /* 0x000000040c007c0c */ /* 0x000fe2000bf06070 */
[----:B------:R-:W0:Y:S01]  /*35c0*/  LDS R7, [R33+0x3c00] ;  /* 0x003c000021077984 */ /* 0x000e220000000800 */
[----:B------:R-:W-:Y:S01]  /*35d0*/  @!P5 LOP3.LUT R13, R13, R8, RZ, 0x3c, !PT ;  /* 0x000000080d0dd212 */ /* 0x000fe200078e3cff */
[C---:B------:R-:W-:Y:S01]  /*35e0*/  VIADD R12, R0.reuse, 0x1100 ;  /* 0x00001100000c7836 */ /* 0x040fe20000000000 */
[----:B------:R-:W-:Y:S01]  /*35f0*/  LOP3.LUT R8, R0, 0x1000, RZ, 0xfc, !PT ;  /* 0x0000100000087812 */ /* 0x000fe200078efcff */
[----:B------:R-:W0:Y:S01]  /*3600*/  LDS R11, [R33+0x4400] ;  /* 0x00440000210b7984 */ /* 0x000e220000000800 */
[----:B------:R-:W-:Y:S01]  /*3610*/  @!P2 IMAD.MOV.U32 R17, RZ, RZ, -0x1 ;  /* 0xffffffffff11a424 */ /* 0x000fe200078e00ff */
[----:B------:R-:W-:Y:S02]  /*3620*/  ISETP.GE.U32.AND.EX P0, PT, RZ, UR5, PT, P0 ;  /* 0x00000005ff007c0c */ /* 0x000fe4000bf06100 */
[----:B------:R-:W-:Y:S01]  /*3630*/  @!P6 STG.E desc[UR8][R2.64+0x2400], R15 ;  /* 0x0024000f0200e986 */ /* 0x000fe2000c101908 */
[----:B--2---:R-:W-:-:S02]  /*3640*/  @!P2 ISETP.GT.AND P6, PT, R4, -0x1, PT ;  /* 0xffffffff0400a80c */ /* 0x004fc40003fc4270 */
[----:B------:R-:W-:Y:S01]  /*3650*/  ISETP.GE.U32.AND.EX P3, PT, RZ, UR5, PT, P3 ;  /* 0x00000005ff007c0c */ /* 0x000fe2000bf66130 */
[----:B------:R2:W-:Y:S01]  /*3660*/  @!P5 STG.E desc[UR8][R2.64+0x2800], R13 ;  /* 0x0028000d0200d986 */ /* 0x0005e2000c101908 */
[----:B------:R-:W-:Y:S01]  /*3670*/  ISETP.GE.U32.AND P5, PT, R8, UR4, PT ;  /* 0x0000000408007c0c */ /* 0x000fe2000bfa6070 */
[----:B------:R-:W-:Y:S01]  /*3680*/  @!P1 IMAD.MOV.U32 R8, RZ, RZ, -0x1 ;  /* 0xffffffffff089424 */ /* 0x000fe200078e00ff */
[----:B------:R-:W-:Y:S02]  /*3690*/  @!P2 SEL R17, R17, 0x80000000, P6 ;  /* 0x800000001111a807 */ /* 0x000fe40003000000 */
[----:B-----5:R-:W-:Y:S02]  /*36a0*/  @!P1 ISETP.GT.AND P6, PT, R9, -0x1, PT ;  /* 0xffffffff0900980c */ /* 0x020fe40003fc4270 */
[----:B------:R-:W-:Y:S02]  /*36b0*/  ISETP.GE.U32.AND P4, PT, R14, UR4, PT ;  /* 0x000000040e007c0c */ /* 0x000fe4000bf86070 */
[----:B------:R-:W-:-:S02]  /*36c0*/  @!P1 SEL R8, R8, 0x80000000, P6 ;  /* 0x8000000008089807 */ /* 0x000fc40003000000 */
[----:B------:R-:W-:Y:S01]  /*36d0*/  ISETP.GE.U32.AND.EX P5, PT, RZ, UR5, PT, P5 ;  /* 0x00000005ff007c0c */ /* 0x000fe2000bfa6150 */
[----:B--2---:R-:W-:Y:S01]  /*36e0*/  @!P0 IMAD.MOV.U32 R13, RZ, RZ, -0x1 ;  /* 0xffffffffff0d8424 */ /* 0x004fe200078e00ff */
[----:B------:R-:W-:Y:S02]  /*36f0*/  ISETP.GE.U32.AND.EX P4, PT, RZ, UR5, PT, P4 ;  /* 0x00000005ff007c0c */ /* 0x000fe4000bf86140 */
[----:B------:R-:W-:Y:S01]  /*3700*/  @!P1 LOP3.LUT R9, R8, R9, RZ, 0x3c, !PT ;  /* 0x0000000908099212 */ /* 0x000fe200078e3cff */
[----:B------:R-:W-:Y:S01]  /*3710*/  VIADD R8, R0, 0x1200 ;  /* 0x0000120000087836 */ /* 0x000fe20000000000 */
[----:B------:R-:W-:Y:S01]  /*3720*/  ISETP.GE.U32.AND P6, PT, R12, UR4, PT ;  /* 0x000000040c007c0c */ /* 0x000fe2000bfc6070 */
[----:B------:R-:W-:Y:S01]  /*3730*/  @!P3 IMAD.MOV.U32 R0, RZ, RZ, -0x1 ;  /* 0xffffffffff00b424 */ /* 0x000fe200078e00ff */
[----:B------:R-:W-:Y:S01]  /*3740*/  @!P2 LOP3.LUT R17, R17, R4, RZ, 0x3c, !PT ;  /* 0x000000041111a212 */ /* 0x000fe200078e3cff */
[----:B------:R2:W-:Y:S01]  /*3750*/  @!P1 STG.E desc[UR8][R2.64+0x3000], R9 ;  /* 0x0030000902009986 */ /* 0x0005e2000c101908 */
[----:B------:R-:W-:-:S02]  /*3760*/  ISETP.GE.U32.AND.EX P6, PT, RZ, UR5, PT, P6 ;  /* 0x00000005ff007c0c */ /* 0x000fc4000bfc6160 */
[----:B---3--:R-:W-:Y:S01]  /*3770*/  @!P0 ISETP.GT.AND P1, PT, R6, -0x1, PT ;  /* 0xffffffff0600880c */ /* 0x008fe20003f24270 */
[----:B------:R3:W-:Y:S01]  /*3780*/  @!P2 STG.E desc[UR8][R2.64+0x2c00], R17 ;  /* 0x002c00110200a986 */ /* 0x0007e2000c101908 */
[----:B----4-:R-:W-:Y:S01]  /*3790*/  @!P3 ISETP.GT.AND P2, PT, R5, -0x1, PT ;  /* 0xffffffff0500b80c */ /* 0x010fe20003f44270 */
[----:B------:R-:W-:Y:S01]  /*37a0*/  @!P5 IMAD.MOV.U32 R12, RZ, RZ, -0x1 ;  /* 0xffffffffff0cd424 */ /* 0x000fe200078e00ff */
[----:B------:R-:W-:Y:S01]  /*37b0*/  @!P0 SEL R13, R13, 0x80000000, P1 ;  /* 0x800000000d0d8807 */ /* 0x000fe20000800000 */
[----:B------:R-:W-:Y:S01]  /*37c0*/  @!P4 IMAD.MOV.U32 R4, RZ, RZ, -0x1 ;  /* 0xffffffffff04c424 */ /* 0x000fe200078e00ff */
[----:B-1----:R-:W-:Y:S02]  /*37d0*/  @!P5 ISETP.GT.AND P1, PT, R10, -0x1, PT ;  /* 0xffffffff0a00d80c */ /* 0x002fe40003f24270 */
[----:B------:R-:W-:Y:S02]  /*37e0*/  @!P3 SEL R0, R0, 0x80000000, P2 ;  /* 0x800000000000b807 */ /* 0x000fe40001000000 */
[----:B0-----:R-:W-:Y:S01]  /*37f0*/  @!P4 ISETP.GT.AND P2, PT, R7, -0x1, PT ;  /* 0xffffffff0700c80c */ /* 0x001fe20003f44270 */
[----:B------:R-:W-:Y:S01]  /*3800*/  @!P6 IMAD.MOV.U32 R14, RZ, RZ, -0x1 ;  /* 0xffffffffff0ee424 */ /* 0x000fe200078e00ff */
[----:B--2---:R-:W-:-:S02]  /*3810*/  @!P5 SEL R9, R12, 0x80000000, P1 ;  /* 0x800000000c09d807 */ /* 0x004fc40000800000 */
[----:B------:R-:W-:Y:S02]  /*3820*/  ISETP.GE.U32.AND P1, PT, R8, UR4, PT ;  /* 0x0000000408007c0c */ /* 0x000fe4000bf26070 */
[----:B------:R-:W-:Y:S02]  /*3830*/  @!P4 SEL R4, R4, 0x80000000, P2 ;  /* 0x800000000404c807 */ /* 0x000fe40001000000 */
[----:B------:R-:W-:Y:S02]  /*3840*/  @!P6 ISETP.GT.AND P2, PT, R11, -0x1, PT ;  /* 0xffffffff0b00e80c */ /* 0x000fe40003f44270 */
[----:B------:R-:W-:Y:S02]  /*3850*/  ISETP.GE.U32.AND.EX P1, PT, RZ, UR5, PT, P1 ;  /* 0x00000005ff007c0c */ /* 0x000fe4000bf26110 */
[----:B------:R-:W-:Y:S02]  /*3860*/  @!P3 LOP3.LUT R5, R0, R5, RZ, 0x3c, !PT ;  /* 0x000000050005b212 */ /* 0x000fe400078e3cff */
[----:B------:R-:W-:-:S02]  /*3870*/  @!P6 SEL R0, R14, 0x80000000, P2 ;  /* 0x800000000e00e807 */ /* 0x000fc40001000000 */
[----:B------:R-:W-:Y:S01]  /*3880*/  @!P0 LOP3.LUT R13, R13, R6, RZ, 0x3c, !PT ;  /* 0x000000060d0d8212 */ /* 0x000fe200078e3cff */
[----:B------:R3:W-:Y:S01]  /*3890*/  @!P3 STG.E desc[UR8][R2.64+0x3400], R5 ;  /* 0x003400050200b986 */ /* 0x0007e2000c101908 */
[----:B------:R-:W-:Y:S02]  /*38a0*/  @!P4 LOP3.LUT R7, R4, R7, RZ, 0x3c, !PT ;  /* 0x000000070407c212 */ /* 0x000fe400078e3cff */
[----:B------:R-:W-:Y:S01]  /*38b0*/  @!P5 LOP3.LUT R9, R9, R10, RZ, 0x3c, !PT ;  /* 0x0000000a0909d212 */ /* 0x000fe200078e3cff */
[----:B------:R3:W-:Y:S01]  /*38c0*/  @!P0 STG.E desc[UR8][R2.64+0x3800], R13 ;  /* 0x0038000d02008986 */ /* 0x0007e2000c101908 */
[----:B------:R-:W-:-:S03]  /*38d0*/  @!P6 LOP3.LUT R11, R0, R11, RZ, 0x3c, !PT ;  /* 0x0000000b000be212 */ /* 0x000fc600078e3cff */
[----:B------:R3:W-:Y:S04]  /*38e0*/  @!P4 STG.E desc[UR8][R2.64+0x3c00], R7 ;  /* 0x003c00070200c986 */ /* 0x0007e8000c101908 */
[----:B------:R3:W-:Y:S04]  /*38f0*/  @!P5 STG.E desc[UR8][R2.64+0x4000], R9 ;  /* 0x004000090200d986 */ /* 0x0007e8000c101908 */
[----:B------:R3:W-:Y:S01]  /*3900*/  @!P6 STG.E desc[UR8][R2.64+0x4400], R11 ;  /* 0x0044000b0200e986 */ /* 0x0007e2000c101908 */
[----:B------:R-:W-:Y:S05]  /*3910*/  @P1 EXIT ;  /* 0x000000000000194d */ /* 0x000fea0003800000 */
[----:B------:R-:W0:Y:S01]  /*3920*/  LDS R33, [R33+0x4800] ;  /* 0x0048000021217984 */ /* 0x000e220000000800 */
[----:B------:R-:W-:Y:S01]  /*3930*/  IMAD.MOV.U32 R0, RZ, RZ, -0x1 ;  /* 0xffffffffff007424 */ /* 0x000fe200078e00ff */
[----:B0-----:R-:W-:-:S04]  /*3940*/  ISETP.GT.AND P0, PT, R33, -0x1, PT ;  /* 0xffffffff2100780c */ /* 0x001fc80003f04270 */
[----:B------:R-:W-:-:S04]  /*3950*/  SEL R0, R0, 0x80000000, P0 ;  /* 0x8000000000007807 */ /* 0x000fc80000000000 */
[----:B---3--:R-:W-:-:S05]  /*3960*/  LOP3.LUT R5, R0, R33, RZ, 0x3c, !PT ;  /* 0x0000002100057212 */ /* 0x008fca00078e3cff */
[----:B------:R-:W-:Y:S01]  /*3970*/  STG.E desc[UR8][R2.64+0x4800], R5 ;  /* 0x0048000502007986 */ /* 0x000fe2000c101908 */
[----:B------:R-:W-:Y:S05]  /*3980*/  EXIT ;  /* 0x000000000000794d */ /* 0x000fea0003800000 */
.L_x_443:
        /* <DEDUP_REMOVED lines=15> */
.L_x_1729:


//--------------------- .text._ZN3cub18CUB_300001_SM_10006detail11EmptyKernelIvEEvv --------------------------
	.section	.text._ZN3cub18CUB_300001_SM_10006detail11EmptyKernelIvEEvv,"ax",@progbits
	.align	128
        .global         _ZN3cub18CUB_300001_SM_10006detail11EmptyKernelIvEEvv
        .type           _ZN3cub18CUB_300001_SM_10006detail11EmptyKernelIvEEvv,@function
        .size           _ZN3cub18CUB_300001_SM_10006detail11EmptyKernelIvEEvv,(.L_x_1730 - _ZN3cub18CUB_300001_SM_10006detail11EmptyKernelIvEEvv)
        .other          _ZN3cub18CUB_300001_SM_10006detail11EmptyKernelIvEEvv,@"STO_CUDA_ENTRY STV_DEFAULT"
_ZN3cub18CUB_300001_SM_10006detail11EmptyKernelIvEEvv:
.text._ZN3cub18CUB_300001_SM_10006detail11EmptyKernelIvEEvv:
[----:B------:R-:W-:Y:S01]  /*0000*/  LDC R1, c[0x0][0x37c] ;  /* 0x0000df00ff017b82 */ /* 0x000fe20000000800 */
[----:B------:R-:W-:Y:S05]  /*0010*/  EXIT ;  /* 0x000000000000794d */ /* 0x000fea0003800000 */
.L_x_444:
        /* <DEDUP_REMOVED lines=14> */
.L_x_1730:


//--------------------- .text._Z21unpackAllDeltasKernelIjEvPKiS1_S1_S1_PKlPKjPxii --------------------------
	.section	.text._Z21unpackAllDeltasKernelIjEvPKiS1_S1_S1_PKlPKjPxii,"ax",@progbits
	.align	128
        .global         _Z21unpackAllDeltasKernelIjEvPKiS1_S1_S1_PKlPKjPxii
        .type           _Z21unpackAllDeltasKernelIjEvPKiS1_S1_S1_PKlPKjPxii,@function
        .size           _Z21unpackAllDeltasKernelIjEvPKiS1_S1_S1_PKlPKjPxii,(.L_x_1731 - _Z21unpackAllDeltasKernelIjEvPKiS1_S1_S1_PKlPKjPxii)
        .other          _Z21unpackAllDeltasKernelIjEvPKiS1_S1_S1_PKlPKjPxii,@"STO_CUDA_ENTRY STV_DEFAULT"
_Z21unpackAllDeltasKernelIjEvPKiS1_S1_S1_PKlPKjPxii:
.text._Z21unpackAllDeltasKernelIjEvPKiS1_S1_S1_PKlPKjPxii:
[----:B------:R-:W-:Y:S01]  /*0000*/  LDC R1, c[0x0][0x37c] ;  /* 0x0000df00ff017b82 */ /* 0x000fe20000000800 */
[----:B------:R-:W0:Y:S07]  /*0010*/  S2R R0, SR_TID.X ;  /* 0x0000000000007919 */ /* 0x000e2e0000002100 */
[----:B------:R-:W0:Y:S01]  /*0020*/  S2UR UR4, SR_CTAID.X ;  /* 0x00000000000479c3 */ /* 0x000e220000002500 */
[----:B------:R-:W1:Y:S07]  /*0030*/  LDCU UR5, c[0x0][0x3bc] ;  /* 0x00007780ff0577ac */ /* 0x000e6e0008000800 */
[----:B------:R-:W0:Y:S02]  /*0040*/  LDC R3, c[0x0][0x360] ;  /* 0x0000d800ff037b82 */ /* 0x000e240000000800 */
[----:B0-----:R-:W-:-:S05]  /*0050*/  IMAD R0, R3, UR4, R0 ;  /* 0x0000000403007c24 */ /* 0x001fca000f8e0200 */
[----:B-1----:R-:W-:-:S13]  /*0060*/  ISETP.GE.AND P0, PT, R0, UR5, PT ;  /* 0x0000000500007c0c */ /* 0x002fda000bf06270 */
[----:B------:R-:W-:Y:S05]  /*0070*/  @P0 EXIT ;  /* 0x000000000000094d */ /* 0x000fea0003800000 */
[----:B------:R-:W0:Y:S01]  /*0080*/  LDCU UR5, c[0x0][0x370] ;  /* 0x00006e00ff0577ac */ /* 0x000e220008000800 */
[----:B------:R-:W1:Y:S01]  /*0090*/  LDCU UR4, c[0x0][0x3b8] ;  /* 0x00007700ff0477ac */ /* 0x000e620008000800 */
[----:B------:R-:W2:Y:S01]  /*00a0*/  LDCU.64 UR14, c[0x0][0x358] ;  /* 0x00006b00ff0e77ac */ /* 0x000ea20008000a00 */
[----:B------:R-:W3:Y:S01]  /*00b0*/  LDCU.128 UR16, c[0x0][0x380] ;  /* 0x00007000ff1077ac */ /* 0x000ee20008000c00 */
[----:B0-----:R-:W-:Y:S01]  /*00c0*/  IMAD R3, R3, UR5, RZ ;  /* 0x0000000503037c24 */ /* 0x001fe2000f8e02ff */
[----:B-1----:R-:W-:-:S12]  /*00d0*/  UIADD3 UR4, UPT, UPT, UR4, -0x1, URZ ;  /* 0xffffffff04047890 */ /* 0x002fd8000fffe0ff */
.L_x_463:
[----:B0-----:R-:W0:Y:S01]  /*00e0*/  LDCU UR5, c[0x0][0x3b8] ;  /* 0x00007700ff0577ac */ /* 0x001e220008000800 */
[----:B------:R-:W-:Y:S01]  /*00f0*/  BSSY.RECONVERGENT B0, `(.L_x_445) ;  /* 0x00000ef000007945 */ /* 0x000fe20003800200 */
[----:B0-----:R-:W-:-:S09]  /*0100*/  UISETP.GE.AND UP0, UPT, UR5, 0x1, UPT ;  /* 0x000000010500788c */ /* 0x001fd2000bf06270 */
[----:B-1----:R-:W-:Y:S05]  /*0110*/  BRA.U !UP0, `(.L_x_446) ;  /* 0x0000000108d47547 */ /* 0x002fea000b800000 */
[----:B------:R-:W0:Y:S01]  /*0120*/  LDCU.128 UR8, c[0x0][0x380] ;  /* 0x00007000ff0877ac */ /* 0x000e220008000c00 */
[----:B------:R-:W-:-:S04]  /*0130*/  ULEA.HI UR5, UR4, UR4, URZ, 0x1 ;  /* 0x0000000404057291 */ /* 0x000fc8000f8f08ff */
[----:B------:R-:W-:-:S04]  /*0140*/  USHF.R.S32.HI UR5, URZ, 0x1, UR5 ;  /* 0x00000001ff057899 */ /* 0x000fc80008011405 */
[----:B------:R-:W-:-:S04]  /*0150*/  UIMAD.WIDE UR12, UR5, 0x4, URZ ;  /* 0x00000004050c78a5 */ /* 0x000fc8000f8e02ff */
[----:B0-----:R-:W-:Y:S02]  /*0160*/  UIADD3 UR6, UP1, UPT, UR12, UR10, URZ ;  /* 0x0000000a0c067290 */ /* 0x001fe4000ff3e0ff */
[----:B------:R-:W-:Y:S02]  /*0170*/  UIADD3 UR8, UP0, UPT, UR12, UR8, URZ ;  /* 0x000000080c087290 */ /* 0x000fe4000ff1e0ff */
[----:B------:R-:W-:Y:S02]  /*0180*/  UIADD3.X UR7, UPT, UPT, UR13, UR11, URZ, UP1, !UPT ;  /* 0x0000000b0d077290 */ /* 0x000fe40008ffe4ff */
[----:B------:R-:W-:Y:S01]  /*0190*/  UIADD3.X UR9, UPT, UPT, UR13, UR9, URZ, UP0, !UPT ;  /* 0x000000090d097290 */ /* 0x000fe200087fe4ff */
[----:B------:R-:W-:Y:S02]  /*01a0*/  IMAD.U32 R6, RZ, RZ, UR6 ;  /* 0x00000006ff067e24 */ /* 0x000fe4000f8e00ff */
[----:B------:R-:W-:Y:S02]  /*01b0*/  IMAD.U32 R4, RZ, RZ, UR8 ;  /* 0x00000008ff047e24 */ /* 0x000fe4000f8e00ff */
[----:B------:R-:W-:-:S02]  /*01c0*/  IMAD.U32 R7, RZ, RZ, UR7 ;  /* 0x00000007ff077e24 */ /* 0x000fc4000f8e00ff */
[----:B------:R-:W-:-:S04]  /*01d0*/  IMAD.U32 R5, RZ, RZ, UR9 ;  /* 0x00000009ff057e24 */ /* 0x000fc8000f8e00ff */
[----:B--2---:R-:W2:Y:S04]  /*01e0*/  LDG.E.CONSTANT R7, desc[UR14][R6.64] ;  /* 0x0000000e06077981 */ /* 0x004ea8000c1e9900 */
[----:B------:R-:W4:Y:S01]  /*01f0*/  LDG.E.CONSTANT R15, desc[UR14][R4.64] ;  /* 0x0000000e040f7981 */ /* 0x000f22000c1e9900 */
[----:B------:R-:W-:Y:S01]  /*0200*/  IMAD.U32 R11, RZ, RZ, UR13 ;  /* 0x0000000dff0b7e24 */ /* 0x000fe2000f8e00ff */
[----:B------:R-:W-:Y:S01]  /*0210*/  BSSY.RELIABLE B1, `(.L_x_447) ;  /* 0x0000023000017945 */ /* 0x000fe20003800100 */
[----:B------:R-:W-:Y:S02]  /*0220*/  IMAD.U32 R8, RZ, RZ, UR12 ;  /* 0x0000000cff087e24 */ /* 0x000fe4000f8e00ff */
[----:B------:R-:W-:Y:S02]  /*0230*/  IMAD.U32 R9, RZ, RZ, UR13 ;  /* 0x0000000dff097e24 */ /* 0x000fe4000f8e00ff */
[----:B------:R-:W-:-:S02]  /*0240*/  IMAD.U32 R10, RZ, RZ, UR12 ;  /* 0x0000000cff0a7e24 */ /* 0x000fc4000f8e00ff */
[----:B------:R-:W-:Y:S02]  /*0250*/  IMAD.U32 R13, RZ, RZ, UR5 ;  /* 0x00000005ff0d7e24 */ /* 0x000fe4000f8e00ff */
[----:B------:R-:W-:Y:S02]  /*0260*/  IMAD.MOV.U32 R9, RZ, RZ, R11 ;  /* 0x000000ffff097224 */ /* 0x000fe400078e000b */
[----:B------:R-:W-:Y:S02]  /*0270*/  IMAD.MOV.U32 R2, RZ, RZ, RZ ;  /* 0x000000ffff027224 */ /* 0x000fe400078e00ff */
[----:B------:R-:W-:Y:S01]  /*0280*/  IMAD.U32 R11, RZ, RZ, UR4 ;  /* 0x00000004ff0b7e24 */ /* 0x000fe2000f8e00ff */
[C---:B--2---:R-:W-:Y:S02]  /*0290*/  ISETP.GE.AND P0, PT, R0.reuse, R7, PT ;  /* 0x000000070000720c */ /* 0x044fe40003f06270 */
[----:B----4-:R-:W-:-:S13]  /*02a0*/  ISETP.GE.AND P1, PT, R0, R15, PT ;  /* 0x0000000f0000720c */ /* 0x010fda0003f26270 */
[----:B------:R-:W-:Y:S05]  /*02b0*/  @!P0 BRA P1, `(.L_x_448) ;  /* 0x0000000000608947 */ /* 0x000fea0000800000 */
[----:B------:R-:W-:Y:S01]  /*02c0*/  BSSY.RELIABLE B2, `(.L_x_449) ;  /* 0x0000015000027945 */ /* 0x000fe20003800100 */
.L_x_450:
[----:B------:R-:W-:-:S13]  /*02d0*/  ISETP.GE.AND P0, PT, R0, R15, PT ;  /* 0x0000000f0000720c */ /* 0x000fda0003f06270 */
[C---:B------:R-:W-:Y:S02]  /*02e0*/  @P0 VIADD R2, R13.reuse, 0x1 ;  /* 0x000000010d020836 */ /* 0x040fe40000000000 */
[----:B------:R-:W-:-:S05]  /*02f0*/  @!P0 VIADD R11, R13, 0xffffffff ;  /* 0xffffffff0d0b8836 */ /* 0x000fca0000000000 */
[----:B------:R-:W-:-:S13]  /*0300*/  ISETP.GT.AND P0, PT, R2, R11, PT ;  /* 0x0000000b0200720c */ /* 0x000fda0003f04270 */
[----:B------:R-:W-:Y:S05]  /*0310*/  @P0 BREAK.RELIABLE B2 ;  /* 0x0000000000020942 */ /* 0x000fea0003800100 */
[----:B------:R-:W-:Y:S05]  /*0320*/  @P0 BREAK.RELIABLE B1 ;  /* 0x0000000000010942 */ /* 0x000fea0003800100 */
[----:B------:R-:W-:Y:S05]  /*0330*/  @P0 BRA `(.L_x_446) ;  /* 0x00000000004c0947 */ /* 0x000fea0003800000 */
[----:B------:R-:W-:-:S05]  /*0340*/  IMAD.IADD R4, R11, 0x1, -R2 ;  /* 0x000000010b047824 */ /* 0x000fca00078e0a02 */
[----:B------:R-:W-:-:S04]  /*0350*/  LEA.HI R13, R4, R4, RZ, 0x1 ;  /* 0x00000004040d7211 */ /* 0x000fc800078f08ff */
[----:B------:R-:W-:-:S05]  /*0360*/  LEA.HI.SX32 R13, R13, R2, 0x1f ;  /* 0x000000020d0d7211 */ /* 0x000fca00078ffaff */
[----:B------:R-:W-:-:S03]  /*0370*/  IMAD.WIDE R4, R13, 0x4, RZ ;  /* 0x000000040d047825 */ /* 0x000fc600078e02ff */
[C---:B---3--:R-:W-:Y:S02]  /*0380*/  IADD3 R8, P1, PT, R4.reuse, UR18, RZ ;  /* 0x0000001204087c10 */ /* 0x048fe4000ff3e0ff */
[----:B------:R-:W-:Y:S02]  /*0390*/  IADD3 R6, P0, PT, R4, UR16, RZ ;  /* 0x0000001004067c10 */ /* 0x000fe4000ff1e0ff */
[C---:B------:R-:W-:Y:S02]  /*03a0*/  IADD3.X R9, PT, PT, R5.reuse, UR19, RZ, P1, !PT ;  /* 0x0000001305097c10 */ /* 0x040fe40008ffe4ff */
[----:B------:R-:W-:-:S04]  /*03b0*/  IADD3.X R7, PT, PT, R5, UR17, RZ, P0, !PT ;  /* 0x0000001105077c10 */ /* 0x000fc800087fe4ff */
[----:B------:R-:W2:Y:S04]  /*03c0*/  LDG.E.CONSTANT R9, desc[UR14][R8.64] ;  /* 0x0000000e08097981 */ /* 0x000ea8000c1e9900 */
[----:B------:R-:W3:Y:S01]  /*03d0*/  LDG.E.CONSTANT R15, desc[UR14][R6.64] ;  /* 0x0000000e060f7981 */ /* 0x000ee2000c1e9900 */
[----:B--2---:R-:W-:-:S04]  /*03e0*/  ISETP.GE.AND P0, PT, R0, R9, PT ;  /* 0x000000090000720c */ /* 0x004fc80003f06270 */
[----:B---3--:R-:W-:-:S13]  /*03f0*/  ISETP.GE.AND P0, PT, R0, R15, !P0 ;  /* 0x0000000f0000720c */ /* 0x008fda0004706270 */
[----:B------:R-:W-:Y:S05]  /*0400*/  @!P0 BRA `(.L_x_450) ;  /* 0xfffffffc00b08947 */ /* 0x000fea000383ffff */
[----:B------:R-:W-:Y:S05]  /*0410*/  BSYNC.RELIABLE B2 ;  /* 0x0000000000027941 */ /* 0x000fea0003800100 */
.L_x_449:
[----:B------:R-:W-:Y:S02]  /*0420*/  IMAD.MOV.U32 R8, RZ, RZ, R4 ;  /* 0x000000ffff087224 */ /* 0x000fe400078e0004 */
[----:B------:R-:W-:-:S07]  /*0430*/  IMAD.MOV.U32 R9, RZ, RZ, R5 ;  /* 0x000000ffff097224 */ /* 0x000fce00078e0005 */
.L_x_448:
[----:B---3--:R-:W-:Y:S05]  /*0440*/  BSYNC.RELIABLE B1 ;  /* 0x0000000000017941 */ /* 0x008fea0003800100 */
.L_x_447:
[----:B------:R-:W-:-:S13]  /*0450*/  ISETP.NE.AND P0, PT, R13, -0x1, PT ;  /* 0xffffffff0d00780c */ /* 0x000fda0003f05270 */
[----:B------:R-:W-:Y:S05]  /*0460*/  @P0 BRA `(.L_x_451) ;  /* 0x0000000000100947 */ /* 0x000fea0003800000 */
.L_x_446:
[----:B------:R-:W0:Y:S02]  /*0470*/  LDC.64 R4, c[0x0][0x3b0] ;  /* 0x0000ec00ff047b82 */ /* 0x000e240000000a00 */
[----:B0-----:R-:W-:-:S05]  /*0480*/  IMAD.WIDE R4, R0, 0x8, R4 ;  /* 0x0000000800047825 */ /* 0x001fca00078e0204 */
[----:B--2---:R0:W-:Y:S01]  /*0490*/  STG.E.64 desc[UR14][R4.64], RZ ;  /* 0x000000ff04007986 */ /* 0x0041e2000c101b0e */
[----:B------:R-:W-:Y:S05]  /*04a0*/  BRA `(.L_x_452) ;  /* 0x0000000800cc7947 */ /* 0x000fea0003800000 */
.L_x_451:
[----:B------:R-:W0:Y:S01]  /*04b0*/  LDCU.128 UR8, c[0x0][0x390] ;  /* 0x00007200ff0877ac */ /* 0x000e220008000c00 */
[----:B------:R-:W1:Y:S01]  /*04c0*/  LDC.64 R4, c[0x0][0x3a0] ;  /* 0x0000e800ff047b82 */ /* 0x000e620000000a00 */
[----:B0-----:R-:W-:-:S04]  /*04d0*/  IADD3 R6, P0, PT, R8, UR8, RZ ;  /* 0x0000000808067c10 */ /* 0x001fc8000ff1e0ff */
[----:B------:R-:W-:-:S05]  /*04e0*/  IADD3.X R7, PT, PT, R9, UR9, RZ, P0, !PT ;  /* 0x0000000909077c10 */ /* 0x000fca00087fe4ff */
[----:B------:R-:W2:Y:S01]  /*04f0*/  LDG.E.CONSTANT R6, desc[UR14][R6.64] ;  /* 0x0000000e06067981 */ /* 0x000ea2000c1e9900 */
[----:B------:R-:W-:Y:S01]  /*0500*/  IADD3 R8, P0, PT, R8, UR10, RZ ;  /* 0x0000000a08087c10 */ /* 0x000fe2000ff1e0ff */
[----:B-1----:R-:W-:-:S03]  /*0510*/  IMAD.WIDE R4, R13, 0x8, R4 ;  /* 0x000000080d047825 */ /* 0x002fc600078e0204 */
[----:B------:R-:W-:Y:S02]  /*0520*/  IADD3.X R9, PT, PT, R9, UR11, RZ, P0, !PT ;  /* 0x0000000b09097c10 */ /* 0x000fe400087fe4ff */
[----:B------:R0:W5:Y:S04]  /*0530*/  LDG.E.64.CONSTANT R10, desc[UR14][R4.64] ;  /* 0x0000000e040a7981 */ /* 0x000168000c1e9b00 */
[----:B------:R0:W5:Y:S01]  /*0540*/  LDG.E.CONSTANT R2, desc[UR14][R8.64] ;  /* 0x0000000e08027981 */ /* 0x000162000c1e9900 */
[----:B------:R-:W-:Y:S01]  /*0550*/  BSSY.RECONVERGENT B1, `(.L_x_453) ;  /* 0x00000a5000017945 */ /* 0x000fe20003800200 */
[----:B------:R-:W-:Y:S01]  /*0560*/  IMAD.IADD R15, R0, 0x1, -R15 ;  /* 0x00000001000f7824 */ /* 0x000fe200078e0a0f */
[----:B--2---:R-:W-:-:S13]  /*0570*/  ISETP.NE.AND P0, PT, R6, 0x4, PT ;  /* 0x000000040600780c */ /* 0x004fda0003f05270 */
[----:B0-----:R-:W-:Y:S05]  /*0580*/  @P0 BRA `(.L_x_454) ;  /* 0x0000000400140947 */ /* 0x001fea0003800000 */
[----:B------:R-:W0:Y:S01]  /*0590*/  LDC.64 R4, c[0x0][0x3a8] ;  /* 0x0000ea00ff047b82 */ /* 0x000e220000000a00 */
[----:B-----5:R-:W-:Y:S02]  /*05a0*/  ISETP.GE.AND P0, PT, R2, 0x1, PT ;  /* 0x000000010200780c */ /* 0x020fe40003f06270 */
[----:B------:R-:W-:Y:S02]  /*05b0*/  CS2R R6, SRZ ;  /* 0x0000000000067805 */ /* 0x000fe4000001ff00 */
[----:B0-----:R-:W-:-:S04]  /*05c0*/  ISETP.EQ.U32.AND P1, PT, R4, RZ, PT ;  /* 0x000000ff0400720c */ /* 0x001fc80003f22070 */
[----:B------:R-:W-:-:S13]  /*05d0*/  ISETP.EQ.OR.EX P0, PT, R5, RZ, !P0, P1 ;  /* 0x000000ff0500720c */ /* 0x000fda0004702710 */
[----:B------:R-:W-:Y:S05]  /*05e0*/  @P0 BRA `(.L_x_455) ;  /* 0x00000008006c0947 */ /* 0x000fea0003800000 */
[----:B------:R-:W-:Y:S01]  /*05f0*/  ISETP.GT.U32.AND P0, PT, R2, 0x20, PT ;  /* 0x000000200200780c */ /* 0x000fe20003f04070 */
[----:B------:R-:W-:Y:S01]  /*0600*/  IMAD.WIDE.U32 R6, R15, R2, R10 ;  /* 0x000000020f067225 */ /* 0x000fe200078e000a */
[----:B------:R-:W-:-:S05]  /*0610*/  SHF.R.S32.HI R9, RZ, 0x1f, R15 ;  /* 0x0000001fff097819 */ /* 0x000fca000001140f */
[----:B------:R-:W-:-:S06]  /*0620*/  IMAD R9, R2, R9, R7 ;  /* 0x0000000902097224 */ /* 0x000fcc00078e0207 */
[----:B------:R-:W-:Y:S05]  /*0630*/  @P0 BRA `(.L_x_456) ;  /* 0x0000000000640947 */ /* 0x000fea0003800000 */
[----:B------:R-:W-:-:S04]  /*0640*/  SHF.R.S32.HI R7, RZ, 0x1f, R9 ;  /* 0x0000001fff077819 */ /* 0x000fc80000011409 */
[----:B------:R-:W-:-:S05]  /*0650*/  LEA.HI R7, P0, R7, R6, RZ, 0x5 ;  /* 0x0000000607077211 */ /* 0x000fca00078128ff */
[----:B------:R-:W-:-:S05]  /*0660*/  IMAD.X R8, RZ, RZ, R9, P0 ;  /* 0x000000ffff087224 */ /* 0x000fca00000e0609 */
[----:B------:R-:W-:-:S04]  /*0670*/  SHF.R.S64 R10, R7, 0x5, R8 ;  /* 0x00000005070a7819 */ /* 0x000fc80000001008 */
[----:B------:R-:W-:Y:S01]  /*0680*/  SHF.R.S64 R9, RZ, 0x1e, R10 ;  /* 0x0000001eff097819 */ /* 0x000fe2000000100a */
[----:B------:R-:W-:-:S04]  /*0690*/  IMAD R13, R10, -0x20, R6 ;  /* 0xffffffe00a0d7824 */ /* 0x000fc800078e0206 */
[----:B------:R-:W-:-:S05]  /*06a0*/  IMAD.IADD R6, R2, 0x1, R13 ;  /* 0x0000000102067824 */ /* 0x000fca00078e020d */
[----:B------:R-:W-:-:S13]  /*06b0*/  ISETP.GT.AND P0, PT, R6, 0x20, PT ;  /* 0x000000200600780c */ /* 0x000fda0003f04270 */
[----:B------:R-:W-:-:S04]  /*06c0*/  @P0 IADD3 R7, P1, PT, RZ, RZ, RZ ;  /* 0x000000ffff070210 */ /* 0x000fc80007f3e0ff */
[C---:B------:R-:W-:Y:S02]  /*06d0*/  @P0 IADD3.X R6, PT, PT, R10.reuse, 0x1, RZ, P1, !PT ;  /* 0x000000010a060810 */ /* 0x040fe40000ffe4ff */
[-C--:B------:R-:W-:Y:S02]  /*06e0*/  IADD3 R8, P1, PT, R9, R4.reuse, RZ ;  /* 0x0000000409087210 */ /* 0x080fe40007f3e0ff */
[----:B------:R-:W-:Y:S02]  /*06f0*/  @P0 SHF.R.S64 R7, R7, 0x1e, R6 ;  /* 0x0000001e07070819 */ /* 0x000fe40000001006 */
[----:B------:R-:W-:Y:S02]  /*0700*/  LEA.HI.X.SX32 R9, R10, R5, 0x2, P1 ;  /* 0x000000050a097211 */ /* 0x000fe400008f16ff */
[----:B------:R-:W-:-:S03]  /*0710*/  @P0 IADD3 R4, P1, PT, R7, R4, RZ ;  /* 0x0000000407040210 */ /* 0x000fc60007f3e0ff */
[----:B------:R-:W2:Y:S01]  /*0720*/  LDG.E R8, desc[UR14][R8.64] ;  /* 0x0000000e08087981 */ /* 0x000ea2000c1e1900 */
[----:B------:R-:W-:-:S06]  /*0730*/  @P0 LEA.HI.X.SX32 R5, R6, R5, 0x2, P1 ;  /* 0x0000000506050211 */ /* 0x000fcc00008f16ff */
[----:B------:R-:W3:Y:S01]  /*0740*/  @P0 LDG.E R5, desc[UR14][R4.64] ;  /* 0x0000000e04050981 */ /* 0x000ee2000c1e1900 */
[----:B------:R-:W-:-:S05]  /*0750*/  IMAD.MOV.U32 R11, RZ, RZ, -0x1 ;  /* 0xffffffffff0b7424 */ /* 0x000fca00078e00ff */
[----:B------:R-:W-:Y:S01]  /*0760*/  SHF.L.U32 R11, R11, R2, RZ ;  /* 0x000000020b0b7219 */ /* 0x000fe200000006ff */
[----:B------:R-:W-:Y:S01]  /*0770*/  IMAD.MOV.U32 R7, RZ, RZ, RZ ;  /* 0x000000ffff077224 */ /* 0x000fe200078e00ff */
[----:B--2---:R-:W-:-:S04]  /*0780*/  @!P0 SHF.R.U32.HI R6, RZ, R13, R8 ;  /* 0x0000000dff068219 */ /* 0x004fc80000011608 */
[----:B------:R-:W-:Y:S02]  /*0790*/  @!P0 LOP3.LUT R6, R6, R11, RZ, 0x30, !PT ;  /* 0x0000000b06068212 */ /* 0x000fe400078e30ff */
[----:B---3--:R-:W-:-:S04]  /*07a0*/  @P0 SHF.R.W.U32 R2, R8, R13, R5 ;  /* 0x0000000d08020219 */ /* 0x008fc80000001e05 */
[----:B------:R-:W-:Y:S01]  /*07b0*/  @P0 LOP3.LUT R6, R2, R11, RZ, 0x30, !PT ;  /* 0x0000000b02060212 */ /* 0x000fe200078e30ff */
[----:B------:R-:W-:Y:S06]  /*07c0*/  BRA `(.L_x_455) ;  /* 0x0000000400f47947 */ /* 0x000fec0003800000 */
.L_x_456:
[----:B------:R-:W0:Y:S01]  /*07d0*/  LDC.64 R4, c[0x0][0x3a8] ;  /* 0x0000ea00ff047b82 */ /* 0x000e220000000a00 */
[----:B------:R-:W-:Y:S01]  /*07e0*/  SHF.R.S32.HI R7, RZ, 0x1f, R9 ;  /* 0x0000001fff077819 */ /* 0x000fe20000011409 */
[----:B------:R-:W-:Y:S01]  /*07f0*/  BSSY.RECONVERGENT B2, `(.L_x_457) ;  /* 0x000001b000027945 */ /* 0x000fe20003800200 */
[----:B------:R-:W-:Y:S02]  /*0800*/  IMAD.MOV.U32 R14, RZ, RZ, RZ ;  /* 0x000000ffff0e7224 */ /* 0x000fe400078e00ff */
[----:B------:R-:W-:Y:S01]  /*0810*/  LEA.HI R7, P0, R7, R6, RZ, 0x5 ;  /* 0x0000000607077211 */ /* 0x000fe200078128ff */
[----:B------:R-:W-:-:S04]  /*0820*/  IMAD.MOV.U32 R10, RZ, RZ, RZ ;  /* 0x000000ffff0a7224 */ /* 0x000fc800078e00ff */
[----:B------:R-:W-:-:S05]  /*0830*/  IMAD.X R8, RZ, RZ, R9, P0 ;  /* 0x000000ffff087224 */ /* 0x000fca00000e0609 */
[----:B------:R-:W-:-:S05]  /*0840*/  SHF.R.S64 R9, R7, 0x5, R8 ;  /* 0x0000000507097819 */ /* 0x000fca0000001008 */
[----:B------:R-:W-:-:S07]  /*0850*/  IMAD R8, R9, -0x20, R6 ;  /* 0xffffffe009087824 */ /* 0x000fce00078e0206 */
.L_x_458:
[----:B0-----:R-:W-:-:S06]  /*0860*/  IMAD.WIDE R6, R9, 0x4, R4 ;  /* 0x0000000409067825 */ /* 0x001fcc00078e0204 */
[----:B------:R-:W2:Y:S01]  /*0870*/  LDG.E R7, desc[UR14][R6.64] ;  /* 0x0000000e06077981 */ /* 0x000ea2000c1e1900 */
[----:B------:R-:W-:Y:S02]  /*0880*/  IMAD.MOV R11, RZ, RZ, -R8 ;  /* 0x000000ffff0b7224 */ /* 0x000fe400078e0a08 */
[----:B------:R-:W-:Y:S02]  /*0890*/  IMAD.MOV.U32 R12, RZ, RZ, -0x1 ;  /* 0xffffffffff0c7424 */ /* 0x000fe400078e00ff */
[----:B------:R-:W-:Y:S01]  /*08a0*/  VIADD R9, R9, 0x1 ;  /* 0x0000000109097836 */ /* 0x000fe20000000000 */
[----:B------:R-:W-:-:S04]  /*08b0*/  VIADDMNMX.U32 R11, R11, 0x20, R2, PT ;  /* 0x000000200b0b7846 */ /* 0x000fc80003800002 */
[----:B------:R-:W-:Y:S01]  /*08c0*/  SHF.L.U32 R12, R12, R11, RZ ;  /* 0x0000000b0c0c7219 */ /* 0x000fe200000006ff */
[----:B------:R-:W-:Y:S01]  /*08d0*/  IMAD.IADD R2, R2, 0x1, -R11 ;  /* 0x0000000102027824 */ /* 0x000fe200078e0a0b */
[----:B------:R-:W-:Y:S02]  /*08e0*/  ISETP.NE.AND P0, PT, R11, 0x20, PT ;  /* 0x000000200b00780c */ /* 0x000fe40003f05270 */
[----:B------:R-:W-:Y:S02]  /*08f0*/  LOP3.LUT R12, RZ, R12, RZ, 0x33, !PT ;  /* 0x0000000cff0c7212 */ /* 0x000fe400078e33ff */
[----:B------:R-:W-:Y:S02]  /*0900*/  ISETP.GT.AND P1, PT, R2, RZ, PT ;  /* 0x000000ff0200720c */ /* 0x000fe40003f24270 */
[----:B------:R-:W-:Y:S02]  /*0910*/  SEL R12, R12, 0xffffffff, P0 ;  /* 0xffffffff0c0c7807 */ /* 0x000fe40000000000 */
[----:B--2---:R-:W-:Y:S01]  /*0920*/  SHF.R.U32.HI R13, RZ, R8, R7 ;  /* 0x00000008ff0d7219 */ /* 0x004fe20000011607 */
[----:B------:R-:W-:-:S03]  /*0930*/  IMAD.MOV.U32 R8, RZ, RZ, RZ ;  /* 0x000000ffff087224 */ /* 0x000fc600078e00ff */
[----:B------:R-:W-:-:S04]  /*0940*/  LOP3.LUT R13, R13, R12, RZ, 0xc0, !PT ;  /* 0x0000000c0d0d7212 */ /* 0x000fc800078ec0ff */
[----:B------:R-:W-:Y:S01]  /*0950*/  SHF.L.U32 R13, R13, R10, RZ ;  /* 0x0000000a0d0d7219 */ /* 0x000fe200000006ff */
[----:B------:R-:W-:-:S03]  /*0960*/  IMAD.IADD R10, R11, 0x1, R10 ;  /* 0x000000010b0a7824 */ /* 0x000fc600078e020a */
[----:B------:R-:W-:Y:S02]  /*0970*/  LOP3.LUT R14, R13, R14, RZ, 0xfc, !PT ;  /* 0x0000000e0d0e7212 */ /* 0x000fe400078efcff */
[----:B------:R-:W-:-:S13]  /*0980*/  ISETP.GE.AND P0, PT, R10, 0x40, PT ;  /* 0x000000400a00780c */ /* 0x000fda0003f06270 */
[----:B------:R-:W-:Y:S05]  /*0990*/  @!P0 BRA P1, `(.L_x_458) ;  /* 0xfffffffc00b08947 */ /* 0x000fea000083ffff */
[----:B------:R-:W-:Y:S05]  /*09a0*/  BSYNC.RECONVERGENT B2 ;  /* 0x0000000000027941 */ /* 0x000fea0003800200 */
.L_x_457:
[----:B------:R-:W-:Y:S02]  /*09b0*/  IMAD.MOV.U32 R6, RZ, RZ, R14 ;  /* 0x000000ffff067224 */ /* 0x000fe400078e000e */
[----:B------:R-:W-:Y:S01]  /*09c0*/  IMAD.MOV.U32 R7, RZ, RZ, RZ ;  /* 0x000000ffff077224 */ /* 0x000fe200078e00ff */
[----:B------:R-:W-:Y:S06]  /*09d0*/  BRA `(.L_x_455) ;  /* 0x0000000400707947 */ /* 0x000fec0003800000 */
.L_x_454:
        /* <DEDUP_REMOVED lines=8> */
[----:B------:R-:W-:Y:S02]  /*0a60*/  SHF.R.S32.HI R7, RZ, 0x1f, R15 ;  /* 0x0000001fff077819 */ /* 0x000fe4000001140f */
[----:B------:R-:W-:-:S03]  /*0a70*/  LOP3.LUT R8, R10, 0x1f, RZ, 0xc0, !PT ;  /* 0x0000001f0a087812 */ /* 0x000fc600078ec0ff */
[----:B------:R-:W-:-:S05]  /*0a80*/  IMAD R7, R2, R7, R11 ;  /* 0x0000000702077224 */ /* 0x000fca00078e020b */
[----:B------:R-:W-:Y:S01]  /*0a90*/  SHF.R.U64 R10, R10, 0x5, R7 ;  /* 0x000000050a0a7819 */ /* 0x000fe20000001207 */
[----:B------:R-:W-:Y:S06]  /*0aa0*/  @P0 BRA `(.L_x_459) ;  /* 0x0000000000540947 */ /* 0x000fec0003800000 */
[----:B------:R-:W-:Y:S02]  /*0ab0*/  IADD3 R7, P0, PT, RZ, RZ, RZ ;  /* 0x000000ffff077210 */ /* 0x000fe40007f1e0ff */
[----:B------:R-:W-:Y:S02]  /*0ac0*/  SHF.R.S64 R13, RZ, 0x1e, R10 ;  /* 0x0000001eff0d7819 */ /* 0x000fe4000000100a */
[C---:B------:R-:W-:Y:S02]  /*0ad0*/  IADD3.X R6, PT, PT, R10.reuse, 0x1, RZ, P0, !PT ;  /* 0x000000010a067810 */ /* 0x040fe400007fe4ff */
[----:B------:R-:W-:Y:S02]  /*0ae0*/  IADD3 R12, P0, PT, R13, R4, RZ ;  /* 0x000000040d0c7210 */ /* 0x000fe40007f1e0ff */
[----:B------:R-:W-:Y:S02]  /*0af0*/  SHF.R.S64 R7, R7, 0x1e, R6 ;  /* 0x0000001e07077819 */ /* 0x000fe40000001006 */
[----:B------:R-:W-:-:S02]  /*0b00*/  LEA.HI.X.SX32 R13, R10, R5, 0x2, P0 ;  /* 0x000000050a0d7211 */ /* 0x000fc400000f16ff */
[----:B------:R-:W-:-:S04]  /*0b10*/  IADD3 R4, P1, PT, R7, R4, RZ ;  /* 0x0000000407047210 */ /* 0x000fc80007f3e0ff */
[----:B------:R-:W-:Y:S01]  /*0b20*/  LEA.HI.X.SX32 R5, R6, R5, 0x2, P1 ;  /* 0x0000000506057211 */ /* 0x000fe200008f16ff */
[----:B------:R-:W2:Y:S04]  /*0b30*/  LDG.E.CONSTANT R13, desc[UR14][R12.64] ;  /* 0x0000000e0c0d7981 */ /* 0x000ea8000c1e9900 */
[----:B------:R-:W2:Y:S01]  /*0b40*/  LDG.E.CONSTANT R4, desc[UR14][R4.64] ;  /* 0x0000000e04047981 */ /* 0x000ea2000c1e9900 */
[----:B------:R-:W-:Y:S01]  /*0b50*/  ISETP.NE.AND P0, PT, R2, 0x20, PT ;  /* 0x000000200200780c */ /* 0x000fe20003f05270 */
[----:B------:R-:W-:-:S05]  /*0b60*/  IMAD.MOV.U32 R7, RZ, RZ, -0x1 ;  /* 0xffffffffff077424 */ /* 0x000fca00078e00ff */
[----:B------:R-:W-:-:S07]  /*0b70*/  SHF.L.U32 R9, R7, R2, RZ ;  /* 0x0000000207097219 */ /* 0x000fce00000006ff */
[----:B------:R-:W-:Y:S01]  /*0b80*/  @P0 VIADD R7, R2, 0xffffffff ;  /* 0xffffffff02070836 */ /* 0x000fe20000000000 */
[----:B--2---:R-:W-:-:S04]  /*0b90*/  SHF.R.U64 R6, R13, R8, R4 ;  /* 0x000000080d067219 */ /* 0x004fc80000001204 */
[----:B------:R-:W-:-:S04]  /*0ba0*/  LOP3.LUT R6, R6, R9, RZ, 0x30, !PT ;  /* 0x0000000906067212 */ /* 0x000fc800078e30ff */
[----:B------:R-:W-:-:S05]  /*0bb0*/  @P0 SHF.R.U32.HI R7, RZ, R7, R6 ;  /* 0x00000007ff070219 */ /* 0x000fca0000011606 */
[----:B------:R-:W-:-:S05]  /*0bc0*/  @P0 IMAD.MOV R7, RZ, RZ, -R7 ;  /* 0x000000ffff070224 */ /* 0x000fca00078e0a07 */
[----:B------:R-:W-:-:S04]  /*0bd0*/  @P0 LOP3.LUT R6, R6, R9, R7, 0xf8, !PT ;  /* 0x0000000906060212 */ /* 0x000fc800078ef807 */
[----:B------:R-:W-:Y:S01]  /*0be0*/  SHF.R.S32.HI R7, RZ, 0x1f, R6 ;  /* 0x0000001fff077819 */ /* 0x000fe20000011406 */
[----:B------:R-:W-:Y:S06]  /*0bf0*/  BRA `(.L_x_455) ;  /* 0x0000000000e87947 */ /* 0x000fec0003800000 */
.L_x_459:
        /* <DEDUP_REMOVED lines=9> */
[----:B------:R0:W5:Y:S01]  /*0c90*/  LDG.E.CONSTANT R12, desc[UR14][R12.64] ;  /* 0x0000000e0c0c7981 */ /* 0x000162000c1e9900 */
[----:B------:R-:W-:Y:S01]  /*0ca0*/  IADD3 R9, PT, PT, -R8, 0x20, RZ ;  /* 0x0000002008097810 */ /* 0x000fe20007ffe1ff */
[----:B------:R-:W-:Y:S04]  /*0cb0*/  BSSY.RECONVERGENT B2, `(.L_x_460) ;  /* 0x0000022000027945 */ /* 0x000fe80003800200 */
[----:B------:R-:W-:-:S05]  /*0cc0*/  IMAD.IADD R14, R2, 0x1, -R9 ;  /* 0x00000001020e7824 */ /* 0x000fca00078e0a09 */
[----:B------:R-:W-:Y:S02]  /*0cd0*/  ISETP.GE.U32.AND P1, PT, R14, 0x20, PT ;  /* 0x000000200e00780c */ /* 0x000fe40003f26070 */
[----:B--2---:R-:W-:-:S11]  /*0ce0*/  SHF.R.U32.HI R11, RZ, R8, R7 ;  /* 0x00000008ff0b7219 */ /* 0x004fd60000011607 */
[----:B0-----:R-:W-:Y:S05]  /*0cf0*/  @!P1 BRA `(.L_x_461) ;  /* 0x00000000005c9947 */ /* 0x001fea0003800000 */
[----:B------:R-:W-:Y:S02]  /*0d00*/  ISETP.NE.AND P1, PT, R14, 0x20, PT ;  /* 0x000000200e00780c */ /* 0x000fe40003f25270 */
[CC--:B-----5:R-:W-:Y:S02]  /*0d10*/  SHF.L.U32 R6, R12.reuse, R9.reuse, RZ ;  /* 0x000000090c067219 */ /* 0x0e0fe400000006ff */
[----:B------:R-:W-:Y:S02]  /*0d20*/  SHF.L.U64.HI R7, R12, R9, RZ ;  /* 0x000000090c077219 */ /* 0x000fe400000102ff */
[----:B------:R-:W-:-:S07]  /*0d30*/  LOP3.LUT R6, R6, R11, RZ, 0xfc, !PT ;  /* 0x0000000b06067212 */ /* 0x000fce00078efcff */
[----:B------:R-:W-:Y:S05]  /*0d40*/  @!P1 BRA `(.L_x_462) ;  /* 0x0000000000609947 */ /* 0x000fea0003800000 */
[----:B------:R-:W-:-:S04]  /*0d50*/  IADD3.X R10, PT, PT, R10, 0x2, RZ, P0, !PT ;  /* 0x000000020a0a7810 */ /* 0x000fc800007fe4ff */
[----:B------:R-:W-:-:S04]  /*0d60*/  SHF.R.S64 R9, R15, 0x1e, R10 ;  /* 0x0000001e0f097819 */ /* 0x000fc8000000100a */
[----:B------:R-:W-:-:S04]  /*0d70*/  IADD3 R4, P0, PT, R9, R4, RZ ;  /* 0x0000000409047210 */ /* 0x000fc80007f1e0ff */
[----:B------:R-:W-:-:S05]  /*0d80*/  LEA.HI.X.SX32 R5, R10, R5, 0x2, P0 ;  /* 0x000000050a057211 */ /* 0x000fca00000f16ff */
[----:B------:R-:W2:Y:S01]  /*0d90*/  LDG.E.CONSTANT R4, desc[UR14][R4.64] ;  /* 0x0000000e04047981 */ /* 0x000ea2000c1e9900 */
[----:B------:R-:W-:Y:S01]  /*0da0*/  VIADD R9, R14, 0xffffffe0 ;  /* 0xffffffe00e097836 */ /* 0x000fe20000000000 */
[----:B------:R-:W-:Y:S01]  /*0db0*/  IADD3 R8, PT, PT, -R8, 0x40, RZ ;  /* 0x0000004008087810 */ /* 0x000fe20007ffe1ff */
[----:B------:R-:W-:-:S03]  /*0dc0*/  IMAD.MOV.U32 R10, RZ, RZ, -0x1 ;  /* 0xffffffffff0a7424 */ /* 0x000fc600078e00ff */
[----:B------:R-:W-:Y:S02]  /*0dd0*/  ISETP.NE.AND P0, PT, R9, 0x20, PT ;  /* 0x000000200900780c */ /* 0x000fe40003f05270 */
[----:B------:R-:W-:-:S04]  /*0de0*/  SHF.L.U32 R10, R10, R9, RZ ;  /* 0x000000090a0a7219 */ /* 0x000fc800000006ff */
[----:B------:R-:W-:-:S04]  /*0df0*/  LOP3.LUT R10, RZ, R10, RZ, 0x33, !PT ;  /* 0x0000000aff0a7212 */ /* 0x000fc800078e33ff */
[----:B------:R-:W-:-:S04]  /*0e00*/  SEL R9, R10, 0xffffffff, P0 ;  /* 0xffffffff0a097807 */ /* 0x000fc80000000000 */
[----:B--2---:R-:W-:-:S04]  /*0e10*/  LOP3.LUT R9, R4, R9, RZ, 0xc0, !PT ;  /* 0x0000000904097212 */ /* 0x004fc800078ec0ff */
[CC--:B------:R-:W-:Y:S02]  /*0e20*/  SHF.L.U32 R11, R9.reuse, R8.reuse, RZ ;  /* 0x00000008090b7219 */ /* 0x0c0fe400000006ff */
[----:B------:R-:W-:Y:S02]  /*0e30*/  SHF.L.U64.HI R8, R9, R8, RZ ;  /* 0x0000000809087219 */ /* 0x000fe400000102ff */
[----:B------:R-:W-:Y:S02]  /*0e40*/  LOP3.LUT R6, R11, R6, RZ, 0xfc, !PT ;  /* 0x000000060b067212 */ /* 0x000fe400078efcff */
[----:B------:R-:W-:Y:S01]  /*0e50*/  LOP3.LUT R7, R8, R7, RZ, 0xfc, !PT ;  /* 0x0000000708077212 */ /* 0x000fe200078efcff */
[----:B------:R-:W-:Y:S06]  /*0e60*/  BRA `(.L_x_462) ;  /* 0x0000000000187947 */ /* 0x000fec0003800000 */
.L_x_461:
[----:B------:R-:W-:-:S05]  /*0e70*/  IMAD.MOV.U32 R5, RZ, RZ, -0x1 ;  /* 0xffffffffff057424 */ /* 0x000fca00078e00ff */
[----:B------:R-:W-:-:S04]  /*0e80*/  SHF.L.U32 R4, R5, R14, RZ ;  /* 0x0000000e05047219 */ /* 0x000fc800000006ff */
[----:B-----5:R-:W-:-:S04]  /*0e90*/  LOP3.LUT R4, R12, R4, RZ, 0x30, !PT ;  /* 0x000000040c047212 */ /* 0x020fc800078e30ff */
[CC--:B------:R-:W-:Y:S02]  /*0ea0*/  SHF.L.U32 R6, R4.reuse, R9.reuse, RZ ;  /* 0x0000000904067219 */ /* 0x0c0fe400000006ff */
[----:B------:R-:W-:Y:S02]  /*0eb0*/  SHF.L.U64.HI R7, R4, R9, RZ ;  /* 0x0000000904077219 */ /* 0x000fe400000102ff */
[----:B------:R-:W-:-:S07]  /*0ec0*/  LOP3.LUT R6, R6, R11, RZ, 0xfc, !PT ;  /* 0x0000000b06067212 */ /* 0x000fce00078efcff */
.L_x_462:
[----:B------:R-:W-:Y:S05]  /*0ed0*/  BSYNC.RECONVERGENT B2 ;  /* 0x0000000000027941 */ /* 0x000fea0003800200 */
.L_x_460:
[----:B------:R-:W-:-:S13]  /*0ee0*/  ISETP.GT.U32.AND P0, PT, R2, 0x3f, PT ;  /* 0x0000003f0200780c */ /* 0x000fda0003f04070 */
[----:B------:R-:W-:Y:S05]  /*0ef0*/  @P0 BRA `(.L_x_455) ;  /* 0x0000000000280947 */ /* 0x000fea0003800000 */
[----:B------:R-:W-:Y:S02]  /*0f00*/  VIADD R8, R2, 0xffffffff ;  /* 0xffffffff02087836 */ /* 0x000fe40000000000 */
[----:B------:R-:W-:-:S03]  /*0f10*/  IMAD.MOV.U32 R11, RZ, RZ, -0x1 ;  /* 0xffffffffff0b7424 */ /* 0x000fc600078e00ff */
[-CC-:B------:R-:W-:Y:S02]  /*0f20*/  SHF.R.U64 R4, R6, R8.reuse, R7.reuse ;  /* 0x0000000806047219 */ /* 0x180fe40000001207 */
[----:B------:R-:W-:Y:S02]  /*0f30*/  SHF.R.U32.HI R5, RZ, R8, R7 ;  /* 0x00000008ff057219 */ /* 0x000fe40000011607 */
[----:B------:R-:W-:Y:S02]  /*0f40*/  IADD3 R9, P0, PT, RZ, -R4, RZ ;  /* 0x80000004ff097210 */ /* 0x000fe40007f1e0ff */
[CC--:B------:R-:W-:Y:S02]  /*0f50*/  SHF.L.U64.HI R4, R11.reuse, R2.reuse, 0xffffffff ;  /* 0xffffffff0b047419 */ /* 0x0c0fe40000010202 */
[----:B------:R-:W-:Y:S01]  /*0f60*/  SHF.L.U32 R2, R11, R2, RZ ;  /* 0x000000020b027219 */ /* 0x000fe200000006ff */
[----:B------:R-:W-:-:S03]  /*0f70*/  IMAD.X R5, RZ, RZ, ~R5, P0 ;  /* 0x000000ffff057224 */ /* 0x000fc600000e0e05 */
[----:B------:R-:W-:Y:S02]  /*0f80*/  LOP3.LUT R6, R6, R2, R9, 0xf8, !PT ;  /* 0x0000000206067212 */ /* 0x000fe400078ef809 */
[----:B------:R-:W-:-:S07]  /*0f90*/  LOP3.LUT R7, R7, R4, R5, 0xf8, !PT ;  /* 0x0000000407077212 */ /* 0x000fce00078ef805 */
.L_x_455:
[----:B------:R-:W-:Y:S05]  /*0fa0*/  BSYNC.RECONVERGENT B1 ;  /* 0x0000000000017941 */ /* 0x000fea0003800200 */
.L_x_453:
[----:B------:R-:W0:Y:S02]  /*0fb0*/  LDC.64 R4, c[0x0][0x3b0] ;  /* 0x0000ec00ff047b82 */ /* 0x000e240000000a00 */
[----:B0-----:R-:W-:-:S05]  /*0fc0*/  IMAD.WIDE R4, R0, 0x8, R4 ;  /* 0x0000000800047825 */ /* 0x001fca00078e0204 */
[----:B------:R1:W-:Y:S02]  /*0fd0*/  STG.E.64 desc[UR14][R4.64], R6 ;  /* 0x0000000604007986 */ /* 0x0003e4000c101b0e */
.L_x_452:
[----:B---3--:R-:W-:Y:S05]  /*0fe0*/  BSYNC.RECONVERGENT B0 ;  /* 0x0000000000007941 */ /* 0x008fea0003800200 */
.L_x_445:
[----:B------:R-:W2:Y:S01]  /*0ff0*/  LDCU UR5, c[0x0][0x3bc] ;  /* 0x00007780ff0577ac */ /* 0x000ea20008000800 */
[----:B------:R-:W-:-:S05]  /*1000*/  IMAD.IADD R0, R3, 0x1, R0 ;  /* 0x0000000103007824 */ /* 0x000fca00078e0200 */
[----:B--2---:R-:W-:-:S13]  /*1010*/  ISETP.GE.AND P0, PT, R0, UR5, PT ;  /* 0x0000000500007c0c */ /* 0x004fda000bf06270 */
[----:B------:R-:W-:Y:S05]  /*1020*/  @!P0 BRA `(.L_x_463) ;  /* 0xfffffff0002c8947 */ /* 0x000fea000383ffff */
[----:B------:R-:W-:Y:S05]  /*1030*/  EXIT ;  /* 0x000000000000794d */ /* 0x000fea0003800000 */
.L_x_464:
        /* <DEDUP_REMOVED lines=12> */
.L_x_1731:


//--------------------- .text._Z40decompressFullFile_OnTheFly_Optimized_V2IjEvPK14CompressedDataIT_EPS1_i --------------------------
	.section	.text._Z40decompressFullFile_OnTheFly_Optimized_V2IjEvPK14CompressedDataIT_EPS1_i,"ax",@progbits
	.align	128
        .global         _Z40decompressFullFile_OnTheFly_Optimized_V2IjEvPK14CompressedDataIT_EPS1_i
        .type           _Z40decompressFullFile_OnTheFly_Optimized_V2IjEvPK14CompressedDataIT_EPS1_i,@function
        .size           _Z40decompressFullFile_OnTheFly_Optimized_V2IjEvPK14CompressedDataIT_EPS1_i,(.L_x_1732 - _Z40decompressFullFile_OnTheFly_Optimized_V2IjEvPK14CompressedDataIT_EPS1_i)
        .other          _Z40decompressFullFile_OnTheFly_Optimized_V2IjEvPK14CompressedDataIT_EPS1_i,@"STO_CUDA_ENTRY STV_DEFAULT"
_Z40decompressFullFile_OnTheFly_Optimized_V2IjEvPK14CompressedDataIT_EPS1_i:
.text._Z40decompressFullFile_OnTheFly_Optimized_V2IjEvPK14CompressedDataIT_EPS1_i:
[----:B------:R-:W-:Y:S08]  /*0000*/  LDC R1, c[0x0][0x37c] ;  /* 0x0000df00ff017b82 */ /* 0x000ff00000000800 */
[----:B------:R-:W0:Y:S01]  /*0010*/  LDC.64 R4, c[0x0][0x380] ;  /* 0x0000e000ff047b82 */ /* 0x000e220000000a00 */
[----:B------:R-:W0:Y:S02]  /*0020*/  LDCU.64 UR6, c[0x0][0x358] ;  /* 0x00006b00ff0677ac */ /* 0x000e240008000a00 */
[----:B0-----:R-:W2:Y:S01]  /*0030*/  LDG.E R3, desc[UR6][R4.64+0x48] ;  /* 0x0000480604037981 */ /* 0x001ea2000c1e1900 */
[----:B------:R-:W2:Y:S02]  /*0040*/  S2R R0, SR_CTAID.X ;  /* 0x0000000000007919 */ /* 0x000ea40000002500 */
[----:B--2---:R-:W-:-:S13]  /*0050*/  ISETP.GE.AND P0, PT, R0, R3, PT ;  /* 0x000000030000720c */ /* 0x004fda0003f06270 */
[----:B------:R-:W-:Y:S05]  /*0060*/  @P0 EXIT ;  /* 0x000000000000094d */ /* 0x000fea0003800000 */
[----:B------:R-:W0:Y:S01]  /*0070*/  S2R R3, SR_TID.X ;  /* 0x0000000000037919 */ /* 0x000e220000002100 */
[----:B------:R-:W-:Y:S01]  /*0080*/  BSSY.RECONVERGENT B0, `(.L_x_465) ;  /* 0x0000022000007945 */ /* 0x000fe20003800200 */
[----:B0-----:R-:W-:-:S13]  /*0090*/  ISETP.NE.AND P0, PT, R3, RZ, PT ;  /* 0x000000ff0300720c */ /* 0x001fda0003f05270 */
[----:B------:R-:W-:Y:S05]  /*00a0*/  @P0 BRA `(.L_x_466) ;  /* 0x00000000007c0947 */ /* 0x000fea0003800000 */
[----:B------:R-:W2:Y:S04]  /*00b0*/  LDG.E.64 R6, desc[UR6][R4.64] ;  /* 0x0000000604067981 */ /* 0x000ea8000c1e1b00 */
[----:B------:R-:W3:Y:S01]  /*00c0*/  LDG.E.64 R8, desc[UR6][R4.64+0x10] ;  /* 0x0000100604087981 */ /* 0x000ee2000c1e1b00 */
[----:B------:R-:W0:Y:S01]  /*00d0*/  S2UR UR5, SR_CgaCtaId ;  /* 0x00000000000579c3 */ /* 0x000e220000008800 */
[----:B------:R-:W-:Y:S02]  /*00e0*/  UMOV UR4, 0x400 ;  /* 0x0000040000047882 */ /* 0x000fe40000000000 */
[----:B------:R-:W4:Y:S04]  /*00f0*/  LDG.E.64 R10, desc[UR6][R4.64+0x20] ;  /* 0x00002006040a7981 */ /* 0x000f28000c1e1b00 */
[----:B------:R-:W5:Y:S01]  /*0100*/  LDG.E.64 R12, desc[UR6][R4.64+0x28] ;  /* 0x00002806040c7981 */ /* 0x000f62000c1e1b00 */
[----:B--2---:R-:W-:-:S05]  /*0110*/  IMAD.WIDE.U32 R6, R0, 0x4, R6 ;  /* 0x0000000400067825 */ /* 0x004fca00078e0006 */
[----:B------:R-:W2:Y:S01]  /*0120*/  LD.E R2, desc[UR6][R6.64] ;  /* 0x0000000606027980 */ /* 0x000ea2000c101900 */
[----:B0-----:R-:W-:Y:S01]  /*0130*/  ULEA UR4, UR5, UR4, 0x18 ;  /* 0x0000000405047291 */ /* 0x001fe2000f8ec0ff */
[----:B---3--:R-:W-:-:S04]  /*0140*/  IMAD.WIDE.U32 R8, R0, 0x4, R8 ;  /* 0x0000000400087825 */ /* 0x008fc800078e0008 */
[----:B----4-:R-:W-:-:S04]  /*0150*/  IMAD.WIDE.U32 R10, R0, 0x4, R10 ;  /* 0x00000004000a7825 */ /* 0x010fc800078e000a */
[C---:B-----5:R-:W-:Y:S01]  /*0160*/  IMAD.WIDE.U32 R12, R0.reuse, 0x8, R12 ;  /* 0x00000008000c7825 */ /* 0x060fe200078e000c */
[----:B------:R-:W3:Y:S04]  /*0170*/  LDG.E.64 R6, desc[UR6][R4.64+0x18] ;  /* 0x0000180604067981 */ /* 0x000ee8000c1e1b00 */
[----:B--2---:R0:W-:Y:S04]  /*0180*/  STS [UR4], R2 ;  /* 0x00000002ff007988 */ /* 0x0041e80008000804 */
[----:B------:R-:W2:Y:S04]  /*0190*/  LD.E R16, desc[UR6][R8.64] ;  /* 0x0000000608107980 */ /* 0x000ea8000c101900 */
[----:B--2---:R1:W-:Y:S04]  /*01a0*/  STS [UR4+0x4], R16 ;  /* 0x00000410ff007988 */ /* 0x0043e80008000804 */
[----:B------:R-:W2:Y:S01]  /*01b0*/  LD.E R17, desc[UR6][R10.64] ;  /* 0x000000060a117980 */ /* 0x000ea2000c101900 */
[----:B------:R-:W-:-:S03]  /*01c0*/  IMAD.SHL.U32 R15, R0, 0x4, RZ ;  /* 0x00000004000f7824 */ /* 0x000fc600078e00ff */
[----:B--2---:R1:W-:Y:S04]  /*01d0*/  STS [UR4+0x8], R17 ;  /* 0x00000811ff007988 */ /* 0x0043e80008000804 */
[----:B------:R-:W2:Y:S01]  /*01e0*/  LD.E.64 R12, desc[UR6][R12.64] ;  /* 0x000000060c0c7980 */ /* 0x000ea2000c101b00 */
[----:B---3--:R-:W-:-:S03]  /*01f0*/  IMAD.WIDE.U32 R6, R15, 0x8, R6 ;  /* 0x000000080f067825 */ /* 0x008fc600078e0006 */
[----:B------:R-:W3:Y:S04]  /*0200*/  LDG.E.64 R14, desc[UR6][R4.64+0x8] ;  /* 0x00000806040e7981 */ /* 0x000ee8000c1e1b00 */
[----:B--2---:R1:W-:Y:S04]  /*0210*/  STS.64 [UR4+0x20], R12 ;  /* 0x0000200cff007988 */ /* 0x0043e80008000a04 */
[----:B------:R-:W2:Y:S01]  /*0220*/  LD.E.64 R8, desc[UR6][R6.64] ;  /* 0x0000000606087980 */ /* 0x000ea2000c101b00 */
[----:B---3--:R-:W-:-:S03]  /*0230*/  IMAD.WIDE.U32 R14, R0, 0x4, R14 ;  /* 0x00000004000e7825 */ /* 0x008fc600078e000e */
[----:B--2---:R1:W-:Y:S04]  /*0240*/  STS.64 [UR4+0x10], R8 ;  /* 0x00001008ff007988 */ /* 0x0043e80008000a04 */
[----:B------:R-:W2:Y:S04]  /*0250*/  LD.E.64 R10, desc[UR6][R6.64+0x8] ;  /* 0x00000806060a7980 */ /* 0x000ea8000c101b00 */
[----:B--2---:R1:W-:Y:S04]  /*0260*/  STS.64 [UR4+0x18], R10 ;  /* 0x0000180aff007988 */ /* 0x0043e80008000a04 */
[----:B------:R-:W0:Y:S02]  /*0270*/  LD.E R15, desc[UR6][R14.64] ;  /* 0x000000060e0f7980 */ /* 0x000e24000c101900 */
[----:B0-----:R-:W-:-:S05]  /*0280*/  IMAD.IADD R2, R15, 0x1, -R2 ;  /* 0x000000010f027824 */ /* 0x001fca00078e0a02 */
[----:B------:R1:W-:Y:S02]  /*0290*/  STS [UR4+0xc], R2 ;  /* 0x00000c02ff007988 */ /* 0x0003e40008000804 */
.L_x_466:
[----:B------:R-:W-:Y:S05]  /*02a0*/  BSYNC.RECONVERGENT B0 ;  /* 0x0000000000007941 */ /* 0x000fea0003800200 */
.L_x_465:
[----:B------:R-:W0:Y:S08]  /*02b0*/  S2UR UR5, SR_CgaCtaId ;  /* 0x00000000000579c3 */ /* 0x000e300000008800 */
[----:B------:R-:W-:Y:S06]  /*02c0*/  BAR.SYNC.DEFER_BLOCKING 0x0 ;  /* 0x0000000000007b1d */ /* 0x000fec0000010000 */
[----:B------:R-:W-:-:S02]  /*02d0*/  UMOV UR4, 0x400 ;  /* 0x0000040000047882 */ /* 0x000fc40000000000 */
[----:B0-----:R-:W-:-:S09]  /*02e0*/  ULEA UR4, UR5, UR4, 0x18 ;  /* 0x0000000405047291 */ /* 0x001fd2000f8ec0ff */
[----:B-1----:R-:W0:Y:S02]  /*02f0*/  LDS R2, [UR4+0xc] ;  /* 0x00000c04ff027984 */ /* 0x002e240008000800 */
[----:B0-----:R-:W-:-:S13]  /*0300*/  ISETP.GE.AND P0, PT, R3, R2, PT ;  /* 0x000000020300720c */ /* 0x001fda0003f06270 */
[----:B------:R-:W-:Y:S05]  /*0310*/  @P0 EXIT ;  /* 0x000000000000094d */ /* 0x000fea0003800000 */
[----:B------:R-:W0:Y:S02]  /*0320*/  LDCU UR4, c[0x0][0x360] ;  /* 0x00006c00ff0477ac */ /* 0x000e240008000800 */
.L_x_481:
[----:B-1--4-:R-:W1:Y:S01]  /*0330*/  S2R R5, SR_CgaCtaId ;  /* 0x0000000000057919 */ /* 0x012e620000008800 */
[----:B------:R-:W-:Y:S01]  /*0340*/  MOV R0, 0x400 ;  /* 0x0000040000007802 */ /* 0x000fe20000000f00 */
[----:B--2---:R-:W2:Y:S01]  /*0350*/  LDCU UR5, c[0x0][0x390] ;  /* 0x00007200ff0577ac */ /* 0x004ea20008000800 */
[----:B------:R-:W-:Y:S02]  /*0360*/  BSSY.RECONVERGENT B0, `(.L_x_467) ;  /* 0x00000c6000007945 */ /* 0x000fe40003800200 */
[----:B-1----:R-:W-:-:S05]  /*0370*/  LEA R0, R5, R0, 0x18 ;  /* 0x0000000005007211 */ /* 0x002fca00078ec0ff */
[----:B------:R-:W1:Y:S02]  /*0380*/  LDS.128 R4, [R0] ;  /* 0x0000000000047984 */ /* 0x000e640000000c00 */
[----:B-1----:R-:W-:-:S05]  /*0390*/  IMAD.IADD R4, R4, 0x1, R3 ;  /* 0x0000000104047824 */ /* 0x002fca00078e0203 */
[----:B--2---:R-:W-:-:S13]  /*03a0*/  ISETP.GE.AND P0, PT, R4, UR5, PT ;  /* 0x0000000504007c0c */ /* 0x004fda000bf06270 */
[----:B------:R-:W-:Y:S05]  /*03b0*/  @P0 BRA `(.L_x_468) ;  /* 0x0000000c00000947 */ /* 0x000fea0003800000 */
[----:B------:R-:W-:-:S13]  /*03c0*/  ISETP.NE.AND P0, PT, R5, 0x4, PT ;  /* 0x000000040500780c */ /* 0x000fda0003f05270 */
[----:B------:R-:W-:Y:S05]  /*03d0*/  @P0 BRA `(.L_x_469) ;  /* 0x0000000400300947 */ /* 0x000fea0003800000 */
[----:B------:R-:W1:Y:S02]  /*03e0*/  LDC.64 R10, c[0x0][0x380] ;  /* 0x0000e000ff0a7b82 */ /* 0x000e640000000a00 */
[----:B-1----:R-:W2:Y:S02]  /*03f0*/  LDG.E.64 R8, desc[UR6][R10.64+0x40] ;  /* 0x000040060a087981 */ /* 0x002ea4000c1e1b00 */
[----:B--2---:R-:W-:-:S04]  /*0400*/  ISETP.NE.U32.AND P0, PT, R8, RZ, PT ;  /* 0x000000ff0800720c */ /* 0x004fc80003f05070 */
[----:B------:R-:W-:-:S13]  /*0410*/  ISETP.NE.AND.EX P0, PT, R9, RZ, PT, P0 ;  /* 0x000000ff0900720c */ /* 0x000fda0003f05300 */
[----:B------:R-:W-:Y:S05]  /*0420*/  @!P0 BRA `(.L_x_470) ;  /* 0x00000000000c8947 */ /* 0x000fea0003800000 */
[----:B------:R-:W-:-:S05]  /*0430*/  IMAD.WIDE R8, R4, 0x8, R8 ;  /* 0x0000000804087825 */ /* 0x000fca00078e0208 */
[----:B------:R2:W5:Y:S01]  /*0440*/  LD.E R13, desc[UR6][R8.64] ;  /* 0x00000006080d7980 */ /* 0x000562000c101900 */
[----:B------:R-:W-:Y:S05]  /*0450*/  BRA `(.L_x_471) ;  /* 0x0000000800cc7947 */ /* 0x000fea0003800000 */
.L_x_470:
[----:B------:R-:W-:Y:S01]  /*0460*/  ISETP.GE.AND P0, PT, R6, 0x1, PT ;  /* 0x000000010600780c */ /* 0x000fe20003f06270 */
[----:B------:R-:W-:-:S12]  /*0470*/  IMAD.MOV.U32 R13, RZ, RZ, RZ ;  /* 0x000000ffff0d7224 */ /* 0x000fd800078e00ff */
[----:B------:R-:W-:Y:S05]  /*0480*/  @!P0 BRA `(.L_x_471) ;  /* 0x0000000800c08947 */ /* 0x000fea0003800000 */
[----:B------:R-:W2:Y:S02]  /*0490*/  LDG.E.64 R8, desc[UR6][R10.64+0x38] ;  /* 0x000038060a087981 */ /* 0x000ea4000c1e1b00 */
[----:B--2---:R-:W-:-:S04]  /*04a0*/  ISETP.NE.U32.AND P0, PT, R8, RZ, PT ;  /* 0x000000ff0800720c */ /* 0x004fc80003f05070 */
[----:B------:R-:W-:-:S13]  /*04b0*/  ISETP.NE.AND.EX P0, PT, R9, RZ, PT, P0 ;  /* 0x000000ff0900720c */ /* 0x000fda0003f05300 */
[----:B------:R-:W-:Y:S05]  /*04c0*/  @!P0 BRA `(.L_x_471) ;  /* 0x0000000800b08947 */ /* 0x000fea0003800000 */
[----:B------:R-:W1:Y:S01]  /*04d0*/  LDS.64 R10, [R0+0x20] ;  /* 0x00002000000a7984 */ /* 0x000e620000000a00 */
[C---:B------:R-:W-:Y:S02]  /*04e0*/  ISETP.GT.U32.AND P0, PT, R6.reuse, 0x20, PT ;  /* 0x000000200600780c */ /* 0x040fe40003f04070 */
[----:B------:R-:W-:Y:S01]  /*04f0*/  SHF.R.S32.HI R5, RZ, 0x1f, R3 ;  /* 0x0000001fff057819 */ /* 0x000fe20000011403 */
[----:B-1----:R-:W-:-:S04]  /*0500*/  IMAD.WIDE.U32 R10, R6, R3, R10 ;  /* 0x00000003060a7225 */ /* 0x002fc800078e000a */
        /* <DEDUP_REMOVED lines=11> */
[----:B------:R-:W-:Y:S02]  /*05c0*/  @P0 IADD3.X R0, PT, PT, R7, 0x1, RZ, P1, !PT ;  /* 0x0000000107000810 */ /* 0x000fe40000ffe4ff */
[C---:B------:R-:W-:Y:S02]  /*05d0*/  IADD3 R10, P1, PT, R8.reuse, R11, RZ ;  /* 0x0000000b080a7210 */ /* 0x040fe40007f3e0ff */
[----:B------:R-:W-:Y:S02]  /*05e0*/  @P0 SHF.R.S64 R5, R5, 0x1e, R0 ;  /* 0x0000001e05050819 */ /* 0x000fe40000001000 */
[----:B------:R-:W-:Y:S02]  /*05f0*/  LEA.HI.X.SX32 R11, R7, R9, 0x2, P1 ;  /* 0x00000009070b7211 */ /* 0x000fe400008f16ff */
[----:B------:R-:W-:-:S03]  /*0600*/  @P0 IADD3 R8, P1, PT, R8, R5, RZ ;  /* 0x0000000508080210 */ /* 0x000fc60007f3e0ff */
[----:B------:R-:W2:Y:S01]  /*0610*/  LD.E R10, desc[UR6][R10.64] ;  /* 0x000000060a0a7980 */ /* 0x000ea2000c101900 */
[----:B------:R-:W-:-:S06]  /*0620*/  @P0 LEA.HI.X.SX32 R9, R0, R9, 0x2, P1 ;  /* 0x0000000900090211 */ /* 0x000fcc00008f16ff */
[----:B------:R-:W3:Y:S01]  /*0630*/  @P0 LD.E R9, desc[UR6][R8.64] ;  /* 0x0000000608090980 */ /* 0x000ee2000c101900 */
[----:B------:R-:W-:-:S05]  /*0640*/  IMAD.MOV.U32 R5, RZ, RZ, -0x1 ;  /* 0xffffffffff057424 */ /* 0x000fca00078e00ff */
[----:B------:R-:W-:Y:S02]  /*0650*/  SHF.L.U32 R6, R5, R6, RZ ;  /* 0x0000000605067219 */ /* 0x000fe400000006ff */
[----:B--2---:R-:W-:-:S04]  /*0660*/  @!P0 SHF.R.U32.HI R13, RZ, R15, R10 ;  /* 0x0000000fff0d8219 */ /* 0x004fc8000001160a */
[----:B------:R-:W-:Y:S02]  /*0670*/  @!P0 LOP3.LUT R13, R13, R6, RZ, 0x30, !PT ;  /* 0x000000060d0d8212 */ /* 0x000fe400078e30ff */
[----:B---3--:R-:W-:-:S04]  /*0680*/  @P0 SHF.R.W.U32 R5, R10, R15, R9 ;  /* 0x0000000f0a050219 */ /* 0x008fc80000001e09 */
[----:B------:R-:W-:Y:S01]  /*0690*/  @P0 LOP3.LUT R13, R5, R6, RZ, 0x30, !PT ;  /* 0x00000006050d0212 */ /* 0x000fe200078e30ff */
[----:B------:R-:W-:Y:S06]  /*06a0*/  BRA `(.L_x_471) ;  /* 0x0000000800387947 */ /* 0x000fec0003800000 */
.L_x_472:
[----:B------:R-:W-:Y:S01]  /*06b0*/  SHF.R.S32.HI R5, RZ, 0x1f, R7 ;  /* 0x0000001fff057819 */ /* 0x000fe20000011407 */
[----:B------:R-:W-:Y:S01]  /*06c0*/  BSSY.RECONVERGENT B1, `(.L_x_473) ;  /* 0x000001b000017945 */ /* 0x000fe20003800200 */
[----:B------:R-:W-:Y:S02]  /*06d0*/  IMAD.MOV.U32 R15, RZ, RZ, RZ ;  /* 0x000000ffff0f7224 */ /* 0x000fe400078e00ff */
[----:B------:R-:W-:-:S05]  /*06e0*/  LEA.HI R5, P0, R5, R10, RZ, 0x5 ;  /* 0x0000000a05057211 */ /* 0x000fca00078128ff */
[----:B------:R-:W-:Y:S02]  /*06f0*/  IMAD.X R0, RZ, RZ, R7, P0 ;  /* 0x000000ffff007224 */ /* 0x000fe400000e0607 */
[----:B------:R-:W-:-:S03]  /*0700*/  IMAD.MOV.U32 R7, RZ, RZ, RZ ;  /* 0x000000ffff077224 */ /* 0x000fc600078e00ff */
[----:B------:R-:W-:-:S05]  /*0710*/  SHF.R.S64 R5, R5, 0x5, R0 ;  /* 0x0000000505057819 */ /* 0x000fca0000001000 */
[----:B------:R-:W-:-:S07]  /*0720*/  IMAD R0, R5, -0x20, R10 ;  /* 0xffffffe005007824 */ /* 0x000fce00078e020a */
.L_x_474:
[----:B------:R-:W-:-:S06]  /*0730*/  IMAD.WIDE R10, R5, 0x4, R8 ;  /* 0x00000004050a7825 */ /* 0x000fcc00078e0208 */
[----:B------:R-:W2:Y:S01]  /*0740*/  LD.E R11, desc[UR6][R10.64] ;  /* 0x000000060a0b7980 */ /* 0x000ea2000c101900 */
        /* <DEDUP_REMOVED lines=10> */
[----:B--2---:R-:W-:-:S04]  /*07f0*/  SHF.R.U32.HI R0, RZ, R0, R11 ;  /* 0x00000000ff007219 */ /* 0x004fc8000001160b */
[----:B------:R-:W-:-:S04]  /*0800*/  LOP3.LUT R0, R0, R13, RZ, 0xc0, !PT ;  /* 0x0000000d00007212 */ /* 0x000fc800078ec0ff */
[----:B------:R-:W-:Y:S01]  /*0810*/  SHF.L.U32 R0, R0, R7, RZ ;  /* 0x0000000700007219 */ /* 0x000fe200000006ff */
[----:B------:R-:W-:-:S03]  /*0820*/  IMAD.IADD R7, R12, 0x1, R7 ;  /* 0x000000010c077824 */ /* 0x000fc600078e0207 */
[----:B------:R-:W-:Y:S01]  /*0830*/  LOP3.LUT R15, R0, R15, RZ, 0xfc, !PT ;  /* 0x0000000f000f7212 */ /* 0x000fe200078efcff */
[----:B------:R-:W-:Y:S01]  /*0840*/  IMAD.MOV.U32 R0, RZ, RZ, RZ ;  /* 0x000000ffff007224 */ /* 0x000fe200078e00ff */
[----:B------:R-:W-:-:S13]  /*0850*/  ISETP.GE.AND P0, PT, R7, 0x40, PT ;  /* 0x000000400700780c */ /* 0x000fda0003f06270 */
[----:B------:R-:W-:Y:S05]  /*0860*/  @!P0 BRA P1, `(.L_x_474) ;  /* 0xfffffffc00b08947 */ /* 0x000fea000083ffff */
[----:B0-----:R-:W-:Y:S05]  /*0870*/  BSYNC.RECONVERGENT B1 ;  /* 0x0000000000017941 */ /* 0x001fea0003800200 */
.L_x_473:
[----:B------:R-:W-:Y:S01]  /*0880*/  IMAD.MOV.U32 R13, RZ, RZ, R15 ;  /* 0x000000ffff0d7224 */ /* 0x000fe200078e000f */
[----:B------:R-:W-:Y:S06]  /*0890*/  BRA `(.L_x_471) ;  /* 0x0000000400bc7947 */ /* 0x000fec0003800000 */
.L_x_469:
[----:B------:R-:W1:Y:S01]  /*08a0*/  LDC.64 R14, c[0x0][0x380] ;  /* 0x0000e000ff0e7b82 */ /* 0x000e620000000a00 */
[----:B------:R-:W2:Y:S04]  /*08b0*/  LDS.128 R8, [R0+0x10] ;  /* 0x0000100000087984 */ /* 0x000ea80000000c00 */
[----:B-1----:R-:W3:Y:S01]  /*08c0*/  LDG.E.64 R12, desc[UR6][R14.64+0x40] ;  /* 0x000040060e0c7981 */ /* 0x002ee2000c1e1b00 */
[----:B------:R-:W2:Y:S02]  /*08d0*/  I2F.F64 R6, R3 ;  /* 0x0000000300067312 */ /* 0x000ea40000201c00 */
[----:B--2---:R-:W-:Y:S01]  /*08e0*/  DFMA R6, R10, R6, R8 ;  /* 0x000000060a06722b */ /* 0x004fe20000000008 */
[----:B---3--:R-:W-:-:S04]  /*08f0*/  ISETP.NE.U32.AND P0, PT, R12, RZ, PT ;  /* 0x000000ff0c00720c */ /* 0x008fc80003f05070 */
[----:B------:R-:W-:-:S13]  /*0900*/  ISETP.NE.AND.EX P0, PT, R13, RZ, PT, P0 ;  /* 0x000000ff0d00720c */ /* 0x000fda0003f05300 */
[----:B------:R-:W-:Y:S05]  /*0910*/  @!P0 BRA `(.L_x_475) ;  /* 0x00000000000c8947 */ /* 0x000fea0003800000 */
[----:B------:R-:W-:-:S06]  /*0920*/  IMAD.WIDE R10, R4, 0x8, R12 ;  /* 0x00000008040a7825 */ /* 0x000fcc00078e020c */
[----:B------:R1:W5:Y:S01]  /*0930*/  LD.E R10, desc[UR6][R10.64] ;  /* 0x000000060a0a7980 */ /* 0x000362000c101900 */
[----:B------:R-:W-:Y:S05]  /*0940*/  BRA `(.L_x_476) ;  /* 0x0000000400747947 */ /* 0x000fea0003800000 */
.L_x_475:
[----:B------:R-:W1:Y:S01]  /*0950*/  LDS R2, [R0+0x8] ;  /* 0x0000080000027984 */ /* 0x000e620000000800 */
[----:B------:R-:W-:Y:S01]  /*0960*/  IMAD.MOV.U32 R10, RZ, RZ, RZ ;  /* 0x000000ffff0a7224 */ /* 0x000fe200078e00ff */
[----:B-1----:R-:W-:Y:S02]  /*0970*/  ISETP.GE.U32.AND P0, PT, R2, 0x1, PT ;  /* 0x000000010200780c */ /* 0x002fe40003f06070 */
[----:B------:R-:W-:-:S04]  /*0980*/  SHF.R.S32.HI R12, RZ, 0x1f, R2 ;  /* 0x0000001fff0c7819 */ /* 0x000fc80000011402 */
[----:B------:R-:W-:-:S13]  /*0990*/  ISETP.GE.AND.EX P0, PT, R12, RZ, PT, P0 ;  /* 0x000000ff0c00720c */ /* 0x000fda0003f06300 */
[----:B------:R-:W-:Y:S05]  /*09a0*/  @!P0 BRA `(.L_x_476) ;  /* 0x00000004005c8947 */ /* 0x000fea0003800000 */
[----:B------:R-:W2:Y:S02]  /*09b0*/  LDG.E.64 R8, desc[UR6][R14.64+0x38] ;  /* 0x000038060e087981 */ /* 0x000ea4000c1e1b00 */
[----:B--2---:R-:W-:-:S04]  /*09c0*/  ISETP.NE.U32.AND P0, PT, R8, RZ, PT ;  /* 0x000000ff0800720c */ /* 0x004fc80003f05070 */
[----:B------:R-:W-:-:S13]  /*09d0*/  ISETP.NE.AND.EX P0, PT, R9, RZ, PT, P0 ;  /* 0x000000ff0900720c */ /* 0x000fda0003f05300 */
[----:B------:R-:W-:Y:S05]  /*09e0*/  @!P0 BRA `(.L_x_476) ;  /* 0x00000004004c8947 */ /* 0x000fea0003800000 */
[----:B------:R-:W1:Y:S01]  /*09f0*/  LDS.64 R10, [R0+0x20] ;  /* 0x00002000000a7984 */ /* 0x000e620000000a00 */
[----:B------:R-:W-:Y:S01]  /*0a00*/  ISETP.GT.U32.AND P0, PT, R2, 0x20, PT ;  /* 0x000000200200780c */ /* 0x000fe20003f04070 */
[----:B------:R-:W-:Y:S01]  /*0a10*/  IMAD R5, R12, R3, RZ ;  /* 0x000000030c057224 */ /* 0x000fe200078e02ff */
[----:B------:R-:W-:-:S05]  /*0a20*/  SHF.R.S32.HI R13, RZ, 0x1f, R3 ;  /* 0x0000001fff0d7819 */ /* 0x000fca0000011403 */
[C---:B------:R-:W-:Y:S02]  /*0a30*/  IMAD R5, R2.reuse, R13, R5 ;  /* 0x0000000d02057224 */ /* 0x040fe400078e0205 */
[----:B-1----:R-:W-:-:S04]  /*0a40*/  IMAD.WIDE.U32 R10, R2, R3, R10 ;  /* 0x00000003020a7225 */ /* 0x002fc800078e000a */
[----:B------:R-:W-:Y:S01]  /*0a50*/  IMAD.IADD R11, R11, 0x1, R5 ;  /* 0x000000010b0b7824 */ /* 0x000fe200078e0205 */
[----:B------:R-:W-:-:S04]  /*0a60*/  LOP3.LUT R5, R10, 0x1f, RZ, 0xc0, !PT ;  /* 0x0000001f0a057812 */ /* 0x000fc800078ec0ff */
[----:B------:R-:W-:Y:S01]  /*0a70*/  SHF.R.U64 R11, R10, 0x5, R11 ;  /* 0x000000050a0b7819 */ /* 0x000fe2000000120b */
[----:B------:R-:W-:Y:S06]  /*0a80*/  @P0 BRA `(.L_x_477) ;  /* 0x0000000000500947 */ /* 0x000fec0003800000 */
[----:B------:R-:W-:Y:S02]  /*0a90*/  IADD3 R10, P0, PT, RZ, RZ, RZ ;  /* 0x000000ffff0a7210 */ /* 0x000fe40007f1e0ff */
[----:B------:R-:W-:Y:S02]  /*0aa0*/  SHF.R.S64 R17, RZ, 0x1e, R11 ;  /* 0x0000001eff117819 */ /* 0x000fe4000000100b */
[----:B------:R-:W-:Y:S02]  /*0ab0*/  IADD3.X R15, PT, PT, R11, 0x1, RZ, P0, !PT ;  /* 0x000000010b0f7810 */ /* 0x000fe400007fe4ff */
[----:B------:R-:W-:Y:S02]  /*0ac0*/  IADD3 R12, P0, PT, R8, R17, RZ ;  /* 0x00000011080c7210 */ /* 0x000fe40007f1e0ff */
[----:B------:R-:W-:-:S04]  /*0ad0*/  SHF.R.S64 R13, R10, 0x1e, R15 ;  /* 0x0000001e0a0d7819 */ /* 0x000fc8000000100f */
[----:B------:R-:W-:Y:S02]  /*0ae0*/  IADD3 R8, P1, PT, R8, R13, RZ ;  /* 0x0000000d08087210 */ /* 0x000fe40007f3e0ff */
[-C--:B------:R-:W-:Y:S02]  /*0af0*/  LEA.HI.X.SX32 R13, R11, R9.reuse, 0x2, P0 ;  /* 0x000000090b0d7211 */ /* 0x080fe400000f16ff */
[----:B------:R-:W-:-:S03]  /*0b00*/  LEA.HI.X.SX32 R9, R15, R9, 0x2, P1 ;  /* 0x000000090f097211 */ /* 0x000fc600008f16ff */
[----:B------:R-:W2:Y:S04]  /*0b10*/  LDG.E.CONSTANT R12, desc[UR6][R12.64] ;  /* 0x000000060c0c7981 */ /* 0x000ea8000c1e9900 */
[----:B------:R-:W2:Y:S01]  /*0b20*/  LDG.E.CONSTANT R8, desc[UR6][R8.64] ;  /* 0x0000000608087981 */ /* 0x000ea2000c1e9900 */
[----:B------:R-:W-:Y:S01]  /*0b30*/  ISETP.NE.AND P0, PT, R2, 0x20, PT ;  /* 0x000000200200780c */ /* 0x000fe20003f05270 */
[----:B------:R-:W-:-:S05]  /*0b40*/  IMAD.MOV.U32 R11, RZ, RZ, -0x1 ;  /* 0xffffffffff0b7424 */ /* 0x000fca00078e00ff */
[----:B------:R-:W-:Y:S02]  /*0b50*/  SHF.L.U32 R11, R11, R2, RZ ;  /* 0x000000020b0b7219 */ /* 0x000fe400000006ff */
[----:B--2---:R-:W-:-:S05]  /*0b60*/  SHF.R.U64 R10, R12, R5, R8 ;  /* 0x000000050c0a7219 */ /* 0x004fca0000001208 */
[----:B------:R-:W-:Y:S01]  /*0b70*/  @P0 VIADD R5, R2, 0xffffffff ;  /* 0xffffffff02050836 */ /* 0x000fe20000000000 */
[----:B------:R-:W-:-:S04]  /*0b80*/  LOP3.LUT R10, R10, R11, RZ, 0x30, !PT ;  /* 0x0000000b0a0a7212 */ /* 0x000fc800078e30ff */
[----:B------:R-:W-:-:S05]  /*0b90*/  @P0 SHF.R.U32.HI R5, RZ, R5, R10 ;  /* 0x00000005ff050219 */ /* 0x000fca000001160a */
[----:B------:R-:W-:-:S05]  /*0ba0*/  @P0 IMAD.MOV R5, RZ, RZ, -R5 ;  /* 0x000000ffff050224 */ /* 0x000fca00078e0a05 */
[----:B------:R-:W-:Y:S01]  /*0bb0*/  @P0 LOP3.LUT R10, R10, R11, R5, 0xf8, !PT ;  /* 0x0000000b0a0a0212 */ /* 0x000fe200078ef805 */
[----:B------:R-:W-:Y:S06]  /*0bc0*/  BRA `(.L_x_476) ;  /* 0x0000000000d47947 */ /* 0x000fec0003800000 */
.L_x_477:
[----:B------:R-:W-:Y:S02]  /*0bd0*/  IADD3 R20, P0, PT, RZ, RZ, RZ ;  /* 0x000000ffff147210 */ /* 0x000fe40007f1e0ff */
[----:B------:R-:W-:Y:S02]  /*0be0*/  SHF.R.S64 R13, RZ, 0x1e, R11 ;  /* 0x0000001eff0d7819 */ /* 0x000fe4000000100b */
[C---:B------:R-:W-:Y:S02]  /*0bf0*/  IADD3.X R15, PT, PT, R11.reuse, 0x1, RZ, P0, !PT ;  /* 0x000000010b0f7810 */ /* 0x040fe400007fe4ff */
[----:B------:R-:W-:Y:S02]  /*0c00*/  IADD3 R12, P1, PT, R8, R13, RZ ;  /* 0x0000000d080c7210 */ /* 0x000fe40007f3e0ff */
[----:B------:R-:W-:Y:S02]  /*0c10*/  SHF.R.S64 R17, R20, 0x1e, R15 ;  /* 0x0000001e14117819 */ /* 0x000fe4000000100f */
[----:B------:R-:W-:-:S02]  /*0c20*/  LEA.HI.X.SX32 R13, R11, R9, 0x2, P1 ;  /* 0x000000090b0d7211 */ /* 0x000fc400008f16ff */
[----:B------:R-:W-:-:S03]  /*0c30*/  IADD3 R14, P1, PT, R8, R17, RZ ;  /* 0x00000011080e7210 */ /* 0x000fc60007f3e0ff */
[----:B------:R-:W2:Y:S01]  /*0c40*/  LDG.E.CONSTANT R12, desc[UR6][R12.64] ;  /* 0x000000060c0c7981 */ /* 0x000ea2000c1e9900 */
[----:B------:R-:W-:-:S06]  /*0c50*/  LEA.HI.X.SX32 R15, R15, R9, 0x2, P1 ;  /* 0x000000090f0f7211 */ /* 0x000fcc00008f16ff */
[----:B------:R1:W5:Y:S01]  /*0c60*/  LDG.E.CONSTANT R15, desc[UR6][R14.64] ;  /* 0x000000060e0f7981 */ /* 0x000362000c1e9900 */
[----:B------:R-:W-:Y:S01]  /*0c70*/  IADD3 R16, PT, PT, -R5, 0x20, RZ ;  /* 0x0000002005107810 */ /* 0x000fe20007ffe1ff */
[----:B------:R-:W-:Y:S04]  /*0c80*/  BSSY.RECONVERGENT B1, `(.L_x_478) ;  /* 0x0000022000017945 */ /* 0x000fe80003800200 */
[----:B------:R-:W-:-:S05]  /*0c90*/  IMAD.IADD R18, R2, 0x1, -R16 ;  /* 0x0000000102127824 */ /* 0x000fca00078e0a10 */
[----:B------:R-:W-:Y:S02]  /*0ca0*/  ISETP.GE.U32.AND P1, PT, R18, 0x20, PT ;  /* 0x000000201200780c */ /* 0x000fe40003f26070 */
[----:B--2---:R-:W-:-:S11]  /*0cb0*/  SHF.R.U32.HI R17, RZ, R5, R12 ;  /* 0x00000005ff117219 */ /* 0x004fd6000001160c */
[----:B-1----:R-:W-:Y:S05]  /*0cc0*/  @!P1 BRA `(.L_x_479) ;  /* 0x00000000005c9947 */ /* 0x002fea0003800000 */
        /* <DEDUP_REMOVED lines=23> */
.L_x_479:
[----:B------:R-:W-:-:S05]  /*0e40*/  IMAD.MOV.U32 R5, RZ, RZ, -0x1 ;  /* 0xffffffffff057424 */ /* 0x000fca00078e00ff */
[----:B------:R-:W-:-:S04]  /*0e50*/  SHF.L.U32 R5, R5, R18, RZ ;  /* 0x0000001205057219 */ /* 0x000fc800000006ff */
[----:B-----5:R-:W-:-:S04]  /*0e60*/  LOP3.LUT R5, R15, R5, RZ, 0x30, !PT ;  /* 0x000000050f057212 */ /* 0x020fc800078e30ff */
[CC--:B------:R-:W-:Y:S02]  /*0e70*/  SHF.L.U32 R10, R5.reuse, R16.reuse, RZ ;  /* 0x00000010050a7219 */ /* 0x0c0fe400000006ff */
[----:B------:R-:W-:Y:S02]  /*0e80*/  SHF.L.U64.HI R13, R5, R16, RZ ;  /* 0x00000010050d7219 */ /* 0x000fe400000102ff */
[----:B------:R-:W-:-:S07]  /*0e90*/  LOP3.LUT R10, R10, R17, RZ, 0xfc, !PT ;  /* 0x000000110a0a7212 */ /* 0x000fce00078efcff */
.L_x_480:
[----:B0-----:R-:W-:Y:S05]  /*0ea0*/  BSYNC.RECONVERGENT B1 ;  /* 0x0000000000017941 */ /* 0x001fea0003800200 */
.L_x_478:
[----:B------:R-:W-:-:S13]  /*0eb0*/  ISETP.GT.U32.AND P0, PT, R2, 0x3f, PT ;  /* 0x0000003f0200780c */ /* 0x000fda0003f04070 */
[----:B------:R-:W-:Y:S02]  /*0ec0*/  @!P0 VIADD R5, R2, 0xffffffff ;  /* 0xffffffff02058836 */ /* 0x000fe40000000000 */
[----:B------:R-:W-:-:S03]  /*0ed0*/  @!P0 IMAD.MOV.U32 R9, RZ, RZ, -0x1 ;  /* 0xffffffffff098424 */ /* 0x000fc600078e00ff */
[----:B------:R-:W-:Y:S02]  /*0ee0*/  @!P0 SHF.R.U64 R13, R10, R5, R13 ;  /* 0x000000050a0d8219 */ /* 0x000fe4000000120d */
[----:B------:R-:W-:-:S03]  /*0ef0*/  @!P0 SHF.L.U32 R9, R9, R2, RZ ;  /* 0x0000000209098219 */ /* 0x000fc600000006ff */
[----:B------:R-:W-:-:S05]  /*0f00*/  @!P0 IMAD.MOV R13, RZ, RZ, -R13 ;  /* 0x000000ffff0d8224 */ /* 0x000fca00078e0a0d */
[----:B------:R-:W-:-:S07]  /*0f10*/  @!P0 LOP3.LUT R10, R10, R9, R13, 0xf8, !PT ;  /* 0x000000090a0a8212 */ /* 0x000fce00078ef80d */
.L_x_476:
[----:B------:R2:W3:Y:S01]  /*0f20*/  LDS R2, [R0+0xc] ;  /* 0x00000c0000027984 */ /* 0x0004e20000000800 */
[----:B------:R-:W-:Y:S02]  /*0f30*/  IMAD.MOV.U32 R9, RZ, RZ, 0x3fe00000 ;  /* 0x3fe00000ff097424 */ /* 0x000fe400078e00ff */
[----:B------:R-:W-:-:S03]  /*0f40*/  IMAD.MOV.U32 R8, RZ, RZ, RZ ;  /* 0x000000ffff087224 */ /* 0x000fc600078e00ff */
[----:B------:R-:W-:-:S06]  /*0f50*/  LOP3.LUT R9, R9, 0x80000000, R7, 0xb8, !PT ;  /* 0x8000000009097812 */ /* 0x000fcc00078eb807 */
[----:B------:R-:W-:-:S10]  /*0f60*/  DADD.RZ R6, R6, R8 ;  /* 0x0000000006067229 */ /* 0x000fd4000000c008 */
[----:B------:R-:W4:Y:S02]  /*0f70*/  F2I.U32.F64.TRUNC R7, R6 ;  /* 0x0000000600077311 */ /* 0x000f24000030d000 */
[----:B--2-45:R-:W-:-:S07]  /*0f80*/  IMAD.IADD R13, R7, 0x1, R10 ;  /* 0x00000001070d7824 */ /* 0x034fce00078e020a */
.L_x_471:
[----:B------:R-:W4:Y:S02]  /*0f90*/  LDC.64 R6, c[0x0][0x388] ;  /* 0x0000e200ff067b82 */ /* 0x000f240000000a00 */
[----:B----4-:R-:W-:-:S05]  /*0fa0*/  IMAD.WIDE R4, R4, 0x4, R6 ;  /* 0x0000000404047825 */ /* 0x010fca00078e0206 */
[----:B-----5:R4:W-:Y:S02]  /*0fb0*/  STG.E desc[UR6][R4.64], R13 ;  /* 0x0000000d04007986 */ /* 0x0209e4000c101906 */
.L_x_468:
[----:B0-----:R-:W-:Y:S05]  /*0fc0*/  BSYNC.RECONVERGENT B0 ;  /* 0x0000000000007941 */ /* 0x001fea0003800200 */
.L_x_467:
[----:B------:R-:W-:-:S05]  /*0fd0*/  VIADD R3, R3, UR4 ;  /* 0x0000000403037c36 */ /* 0x000fca0008000000 */
[----:B---3--:R-:W-:-:S13]  /*0fe0*/  ISETP.GE.AND P0, PT, R3, R2, PT ;  /* 0x000000020300720c */ /* 0x008fda0003f06270 */
[----:B------:R-:W-:Y:S05]  /*0ff0*/  @!P0 BRA `(.L_x_481) ;  /* 0xfffffff000cc8947 */ /* 0x000fea000383ffff */
[----:B------:R-:W-:Y:S05]  /*1000*/  EXIT ;  /* 0x000000000000794d */ /* 0x000fea0003800000 */
.L_x_482:
        /* <DEDUP_REMOVED lines=15> */
.L_x_1732:


//--------------------- .text._Z25packDeltasKernelOptimizedIjEvPKT_PKiS4_S4_PKdS4_PKliPj --------------------------
	.section	.text._Z25packDeltasKernelOptimizedIjEvPKT_PKiS4_S4_PKdS4_PKliPj,"ax",@progbits
	.align	128
        .global         _Z25packDeltasKernelOptimizedIjEvPKT_PKiS4_S4_PKdS4_PKliPj
        .type           _Z25packDeltasKernelOptimizedIjEvPKT_PKiS4_S4_PKdS4_PKliPj,@function
        .size           _Z25packDeltasKernelOptimizedIjEvPKT_PKiS4_S4_PKdS4_PKliPj,(.L_x_1733 - _Z25packDeltasKernelOptimizedIjEvPKT_PKiS4_S4_PKdS4_PKliPj)
        .other          _Z25packDeltasKernelOptimizedIjEvPKT_PKiS4_S4_PKdS4_PKliPj,@"STO_CUDA_ENTRY STV_DEFAULT"
_Z25packDeltasKernelOptimizedIjEvPKT_PKiS4_S4_PKdS4_PKliPj:
.text._Z25packDeltasKernelOptimizedIjEvPKT_PKiS4_S4_PKdS4_PKliPj:
[----:B------:R-:W-:Y:S08]  /*0000*/  LDC R1, c[0x0][0x37c] ;  /* 0x0000df00ff017b82 */ /* 0x000ff00000000800 */
[----:B------:R-:W0:Y:S01]  /*0010*/  LDC R7, c[0x0][0x3b8] ;  /* 0x0000ee00ff077b82 */ /* 0x000e220000000800 */
[----:B------:R-:W1:Y:S07]  /*0020*/  S2R R3, SR_TID.X ;  /* 0x0000000000037919 */ /* 0x000e6e0000002100 */
[----:B------:R-:W1:Y:S08]  /*0030*/  S2UR UR4, SR_CTAID.X ;  /* 0x00000000000479c3 */ /* 0x000e700000002500 */
[----:B------:R-:W1:Y:S01]  /*0040*/  LDC R6, c[0x0][0x360] ;  /* 0x0000d800ff067b82 */ /* 0x000e620000000800 */
[----:B0-----:R-:W-:Y:S01]  /*0050*/  ISETP.NE.AND P0, PT, R7, RZ, PT ;  /* 0x000000ff0700720c */ /* 0x001fe20003f05270 */
[----:B-1----:R-:W-:-:S12]  /*0060*/  IMAD R3, R6, UR4, R3 ;  /* 0x0000000406037c24 */ /* 0x002fd8000f8e0203 */
[----:B------:R-:W-:Y:S05]  /*0070*/  @!P0 EXIT ;  /* 0x000000000000894d */ /* 0x000fea0003800000 */
[----:B------:R-:W0:Y:S01]  /*0080*/  LDC.64 R4, c[0x0][0x390] ;  /* 0x0000e400ff047b82 */ /* 0x000e220000000a00 */
[----:B------:R-:W1:Y:S01]  /*0090*/  LDCU.64 UR4, c[0x0][0x358] ;  /* 0x00006b00ff0477ac */ /* 0x000e620008000a00 */
[----:B0-----:R-:W-:-:S05]  /*00a0*/  IMAD.WIDE R4, R7, 0x4, R4 ;  /* 0x0000000407047825 */ /* 0x001fca00078e0204 */
[----:B-1----:R-:W2:Y:S01]  /*00b0*/  LDG.E R0, desc[UR4][R4.64+-0x4] ;  /* 0xfffffc0404007981 */ /* 0x002ea2000c1e1900 */
[----:B------:R-:W-:-:S04]  /*00c0*/  ISETP.GE.AND P0, PT, R7, 0x1, PT ;  /* 0x000000010700780c */ /* 0x000fc80003f06270 */
[----:B--2---:R-:W-:-:S13]  /*00d0*/  ISETP.GE.OR P0, PT, R3, R0, !P0 ;  /* 0x000000000300720c */ /* 0x004fda0004706670 */
[----:B------:R-:W-:Y:S05]  /*00e0*/  @P0 EXIT ;  /* 0x000000000000094d */ /* 0x000fea0003800000 */
[----:B------:R-:W0:Y:S01]  /*00f0*/  LDCU UR6, c[0x0][0x370] ;  /* 0x00006e00ff0677ac */ /* 0x000e220008000800 */
[----:B------:R-:W-:Y:S01]  /*0100*/  VIADD R2, R7, 0xffffffff ;  /* 0xffffffff07027836 */ /* 0x000fe20000000000 */
[----:B------:R-:W1:Y:S01]  /*0110*/  LDCU.64 UR10, c[0x0][0x388] ;  /* 0x00007100ff0a77ac */ /* 0x000e620008000a00 */
[----:B------:R-:W2:Y:S01]  /*0120*/  LDCU.64 UR12, c[0x0][0x390] ;  /* 0x00007200ff0c77ac */ /* 0x000ea20008000a00 */
[----:B0-----:R-:W-:-:S07]  /*0130*/  IMAD R4, R6, UR6, RZ ;  /* 0x0000000606047c24 */ /* 0x001fce000f8e02ff */
.L_x_496:
[----:B0-----:R-:W0:Y:S01]  /*0140*/  LDCU.64 UR8, c[0x0][0x390] ;  /* 0x00007200ff0877ac */ /* 0x001e220008000a00 */
[----:B---34-:R-:W-:Y:S01]  /*0150*/  LEA.HI R8, R2, R2, RZ, 0x1 ;  /* 0x0000000202087211 */ /* 0x018fe200078f08ff */
[----:B------:R-:W3:Y:S03]  /*0160*/  LDCU.64 UR6, c[0x0][0x388] ;  /* 0x00007100ff0677ac */ /* 0x000ee60008000a00 */
[----:B------:R-:W-:-:S05]  /*0170*/  SHF.R.S32.HI R8, RZ, 0x1, R8 ;  /* 0x00000001ff087819 */ /* 0x000fca0000011408 */
[----:B------:R-:W-:-:S03]  /*0180*/  IMAD.WIDE R6, R8, 0x4, RZ ;  /* 0x0000000408067825 */ /* 0x000fc600078e02ff */
[C---:B0-----:R-:W-:Y:S02]  /*0190*/  IADD3 R12, P1, PT, R6.reuse, UR8, RZ ;  /* 0x00000008060c7c10 */ /* 0x041fe4000ff3e0ff */
[----:B---3--:R-:W-:Y:S02]  /*01a0*/  IADD3 R10, P0, PT, R6, UR6, RZ ;  /* 0x00000006060a7c10 */ /* 0x008fe4000ff1e0ff */
[C---:B------:R-:W-:Y:S02]  /*01b0*/  IADD3.X R13, PT, PT, R7.reuse, UR9, RZ, P1, !PT ;  /* 0x00000009070d7c10 */ /* 0x040fe40008ffe4ff */
[----:B------:R-:W-:-:S03]  /*01c0*/  IADD3.X R11, PT, PT, R7, UR7, RZ, P0, !PT ;  /* 0x00000007070b7c10 */ /* 0x000fc600087fe4ff */
[----:B------:R-:W3:Y:S04]  /*01d0*/  LDG.E R12, desc[UR4][R12.64] ;  /* 0x000000040c0c7981 */ /* 0x000ee8000c1e1900 */
[----:B------:R-:W4:Y:S01]  /*01e0*/  LDG.E R10, desc[UR4][R10.64] ;  /* 0x000000040a0a7981 */ /* 0x000f22000c1e1900 */
[----:B------:R-:W-:Y:S04]  /*01f0*/  BSSY.RECONVERGENT B1, `(.L_x_483) ;  /* 0x00000b5000017945 */ /* 0x000fe80003800200 */
[----:B------:R-:W-:Y:S01]  /*0200*/  BSSY.RELIABLE B0, `(.L_x_484) ;  /* 0x0000020000007945 */ /* 0x000fe20003800100 */
[----:B------:R-:W-:-:S02]  /*0210*/  IMAD.MOV.U32 R15, RZ, RZ, R6 ;  /* 0x000000ffff0f7224 */ /* 0x000fc400078e0006 */
[----:B------:R-:W-:Y:S02]  /*0220*/  IMAD.MOV.U32 R9, RZ, RZ, R7 ;  /* 0x000000ffff097224 */ /* 0x000fe400078e0007 */
[----:B------:R-:W-:Y:S02]  /*0230*/  IMAD.MOV.U32 R5, RZ, RZ, RZ ;  /* 0x000000ffff057224 */ /* 0x000fe400078e00ff */
[----:B------:R-:W-:Y:S01]  /*0240*/  IMAD.MOV.U32 R14, RZ, RZ, R2 ;  /* 0x000000ffff0e7224 */ /* 0x000fe200078e0002 */
[C---:B---3--:R-:W-:Y:S02]  /*0250*/  ISETP.GE.AND P0, PT, R3.reuse, R12, PT ;  /* 0x0000000c0300720c */ /* 0x048fe40003f06270 */
[----:B----4-:R-:W-:-:S13]  /*0260*/  ISETP.GE.AND P1, PT, R3, R10, PT ;  /* 0x0000000a0300720c */ /* 0x010fda0003f26270 */
[----:B------:R-:W-:Y:S05]  /*0270*/  @!P0 BRA P1, `(.L_x_485) ;  /* 0x0000000000608947 */ /* 0x000fea0000800000 */
[----:B------:R-:W-:Y:S01]  /*0280*/  BSSY.RELIABLE B2, `(.L_x_486) ;  /* 0x0000015000027945 */ /* 0x000fe20003800100 */
.L_x_488:
        /* <DEDUP_REMOVED lines=11> */
[C---:B--2---:R-:W-:Y:S02]  /*0340*/  IADD3 R12, P1, PT, R6.reuse, UR12, RZ ;  /* 0x0000000c060c7c10 */ /* 0x044fe4000ff3e0ff */
[----:B-1----:R-:W-:Y:S02]  /*0350*/  IADD3 R10, P0, PT, R6, UR10, RZ ;  /* 0x0000000a060a7c10 */ /* 0x002fe4000ff1e0ff */
[C---:B------:R-:W-:Y:S02]  /*0360*/  IADD3.X R13, PT, PT, R7.reuse, UR13, RZ, P1, !PT ;  /* 0x0000000d070d7c10 */ /* 0x040fe40008ffe4ff */
[----:B------:R-:W-:-:S03]  /*0370*/  IADD3.X R11, PT, PT, R7, UR11, RZ, P0, !PT ;  /* 0x0000000b070b7c10 */ /* 0x000fc600087fe4ff */
[----:B------:R-:W2:Y:S04]  /*0380*/  LDG.E R12, desc[UR4][R12.64] ;  /* 0x000000040c0c7981 */ /* 0x000ea8000c1e1900 */
[----:B------:R-:W3:Y:S01]  /*0390*/  LDG.E R10, desc[UR4][R10.64] ;  /* 0x000000040a0a7981 */ /* 0x000ee2000c1e1900 */
[----:B--2---:R-:W-:-:S04]  /*03a0*/  ISETP.GE.AND P0, PT, R3, R12, PT ;  /* 0x0000000c0300720c */ /* 0x004fc80003f06270 */
[----:B---3--:R-:W-:-:S13]  /*03b0*/  ISETP.GE.AND P0, PT, R3, R10, !P0 ;  /* 0x0000000a0300720c */ /* 0x008fda0004706270 */
[----:B------:R-:W-:Y:S05]  /*03c0*/  @!P0 BRA `(.L_x_488) ;  /* 0xfffffffc00b08947 */ /* 0x000fea000383ffff */
[----:B------:R-:W-:Y:S05]  /*03d0*/  BSYNC.RELIABLE B2 ;  /* 0x0000000000027941 */ /* 0x000fea0003800100 */
.L_x_486:
[----:B------:R-:W-:Y:S02]  /*03e0*/  IMAD.MOV.U32 R15, RZ, RZ, R6 ;  /* 0x000000ffff0f7224 */ /* 0x000fe400078e0006 */
[----:B------:R-:W-:-:S07]  /*03f0*/  IMAD.MOV.U32 R9, RZ, RZ, R7 ;  /* 0x000000ffff097224 */ /* 0x000fce00078e0007 */
.L_x_485:
[----:B-12---:R-:W-:Y:S05]  /*0400*/  BSYNC.RELIABLE B0 ;  /* 0x0000000000007941 */ /* 0x006fea0003800100 */
.L_x_484:
[----:B------:R-:W-:-:S13]  /*0410*/  ISETP.NE.AND P0, PT, R8, -0x1, PT ;  /* 0xffffffff0800780c */ /* 0x000fda0003f05270 */
[----:B------:R-:W-:Y:S05]  /*0420*/  @!P0 BRA `(.L_x_487) ;  /* 0x0000000800448947 */ /* 0x000fea0003800000 */
[----:B------:R-:W0:Y:S01]  /*0430*/  LDCU.64 UR6, c[0x0][0x398] ;  /* 0x00007300ff0677ac */ /* 0x000e220008000a00 */
[----:B------:R-:W1:Y:S01]  /*0440*/  LDC.64 R6, c[0x0][0x3b0] ;  /* 0x0000ec00ff067b82 */ /* 0x000e620000000a00 */
[----:B------:R-:W2:Y:S01]  /*0450*/  LDCU.64 UR8, c[0x0][0x3a8] ;  /* 0x00007500ff0877ac */ /* 0x000ea20008000a00 */
[C---:B0-----:R-:W-:Y:S02]  /*0460*/  IADD3 R12, P0, PT, R15.reuse, UR6, RZ ;  /* 0x000000060f0c7c10 */ /* 0x041fe4000ff1e0ff */
[----:B--2---:R-:W-:Y:S02]  /*0470*/  IADD3 R14, P1, PT, R15, UR8, RZ ;  /* 0x000000080f0e7c10 */ /* 0x004fe4000ff3e0ff */
[C---:B------:R-:W-:Y:S02]  /*0480*/  IADD3.X R13, PT, PT, R9.reuse, UR7, RZ, P0, !PT ;  /* 0x00000007090d7c10 */ /* 0x040fe400087fe4ff */
[----:B------:R-:W-:-:S03]  /*0490*/  IADD3.X R15, PT, PT, R9, UR9, RZ, P1, !PT ;  /* 0x00000009090f7c10 */ /* 0x000fc60008ffe4ff */
[----:B------:R-:W2:Y:S01]  /*04a0*/  LDG.E R9, desc[UR4][R12.64] ;  /* 0x000000040c097981 */ /* 0x000ea2000c1e1900 */
[----:B-1----:R-:W-:-:S03]  /*04b0*/  IMAD.WIDE R6, R8, 0x8, R6 ;  /* 0x0000000808067825 */ /* 0x002fc600078e0206 */
[----:B------:R0:W5:Y:S04]  /*04c0*/  LDG.E R5, desc[UR4][R14.64] ;  /* 0x000000040e057981 */ /* 0x000168000c1e1900 */
[----:B------:R-:W5:Y:S01]  /*04d0*/  LDG.E.64 R6, desc[UR4][R6.64] ;  /* 0x0000000406067981 */ /* 0x000f62000c1e1b00 */
[----:B--2---:R-:W-:-:S13]  /*04e0*/  ISETP.NE.AND P0, PT, R9, 0x4, PT ;  /* 0x000000040900780c */ /* 0x004fda0003f05270 */
[----:B0-----:R-:W-:Y:S05]  /*04f0*/  @P0 BRA `(.L_x_489) ;  /* 0x0000000000900947 */ /* 0x001fea0003800000 */
[----:B-----5:R-:W-:Y:S01]  /*0500*/  ISETP.GE.AND P0, PT, R5, 0x1, PT ;  /* 0x000000010500780c */ /* 0x020fe20003f06270 */
[----:B------:R-:W-:Y:S01]  /*0510*/  IMAD.IADD R10, R3, 0x1, -R10 ;  /* 0x00000001030a7824 */ /* 0x000fe200078e0a0a */
[----:B------:R-:W-:Y:S03]  /*0520*/  BSSY.RECONVERGENT B2, `(.L_x_490) ;  /* 0x0000020000027945 */ /* 0x000fe60003800200 */
[----:B------:R-:W-:-:S08]  /*0530*/  IMAD.WIDE R10, R5, R10, R6 ;  /* 0x0000000a050a7225 */ /* 0x000fd000078e0206 */
[----:B------:R-:W-:Y:S05]  /*0540*/  @!P0 BRA `(.L_x_491) ;  /* 0x0000000000748947 */ /* 0x000fea0003800000 */
[----:B------:R-:W0:Y:S08]  /*0550*/  LDC.64 R8, c[0x0][0x380] ;  /* 0x0000e000ff087b82 */ /* 0x000e300000000a00 */
[----:B------:R-:W1:Y:S01]  /*0560*/  LDC.64 R6, c[0x0][0x3c0] ;  /* 0x0000f000ff067b82 */ /* 0x000e620000000a00 */
[----:B0-----:R-:W-:-:S05]  /*0570*/  IMAD.WIDE R8, R3, 0x4, R8 ;  /* 0x0000000403087825 */ /* 0x001fca00078e0208 */
[----:B------:R0:W5:Y:S01]  /*0580*/  LDG.E R15, desc[UR4][R8.64] ;  /* 0x00000004080f7981 */ /* 0x000162000c1e1900 */
[----:B------:R-:W-:Y:S01]  /*0590*/  SHF.R.S32.HI R13, RZ, 0x1f, R11 ;  /* 0x0000001fff0d7819 */ /* 0x000fe2000001140b */
[----:B------:R-:W-:-:S03]  /*05a0*/  IMAD.MOV.U32 R17, RZ, RZ, RZ ;  /* 0x000000ffff117224 */ /* 0x000fc600078e00ff */
[----:B------:R-:W-:-:S04]  /*05b0*/  LEA.HI R12, P0, R13, R10, RZ, 0x5 ;  /* 0x0000000a0d0c7211 */ /* 0x000fc800078128ff */
[----:B------:R-:W-:Y:S01]  /*05c0*/  LOP3.LUT R13, R12, 0xffffffe0, RZ, 0xc0, !PT ;  /* 0xffffffe00c0d7812 */ /* 0x000fe200078ec0ff */
[----:B------:R-:W-:-:S04]  /*05d0*/  IMAD.X R11, RZ, RZ, R11, P0 ;  /* 0x000000ffff0b7224 */ /* 0x000fc800000e060b */
[----:B------:R-:W-:Y:S01]  /*05e0*/  IMAD.IADD R10, R10, 0x1, -R13 ;  /* 0x000000010a0a7824 */ /* 0x000fe200078e0a0d */
[----:B01----:R-:W-:-:S07]  /*05f0*/  SHF.R.U64 R11, R12, 0x5, R11 ;  /* 0x000000050c0b7819 */ /* 0x003fce000000120b */
.L_x_492:
[----:B------:R-:W-:Y:S02]  /*0600*/  IMAD.MOV R12, RZ, RZ, -R10 ;  /* 0x000000ffff0c7224 */ /* 0x000fe400078e0a0a */
[----:B0-----:R-:W-:-:S03]  /*0610*/  IMAD.MOV.U32 R9, RZ, RZ, -0x1 ;  /* 0xffffffffff097424 */ /* 0x001fc600078e00ff */
[----:B------:R-:W-:-:S04]  /*0620*/  VIADDMNMX.U32 R12, R12, 0x20, R5, PT ;  /* 0x000000200c0c7846 */ /* 0x000fc80003800005 */
[----:B------:R-:W-:Y:S01]  /*0630*/  SHF.L.U32 R8, R9, R12, RZ ;  /* 0x0000000c09087219 */ /* 0x000fe200000006ff */
[----:B------:R-:W-:Y:S01]  /*0640*/  IMAD.IADD R5, R5, 0x1, -R12 ;  /* 0x0000000105057824 */ /* 0x000fe200078e0a0c */
[----:B------:R-:W-:Y:S02]  /*0650*/  ISETP.NE.AND P0, PT, R12, 0x20, PT ;  /* 0x000000200c00780c */ /* 0x000fe40003f05270 */
[----:B------:R-:W-:-:S04]  /*0660*/  LOP3.LUT R8, RZ, R8, RZ, 0x33, !PT ;  /* 0x00000008ff087212 */ /* 0x000fc800078e33ff */
[----:B------:R-:W-:Y:S02]  /*0670*/  SEL R8, R8, 0xffffffff, P0 ;  /* 0xffffffff08087807 */ /* 0x000fe40000000000 */
[----:B------:R-:W-:Y:S02]  /*0680*/  ISETP.GT.AND P0, PT, R5, RZ, PT ;  /* 0x000000ff0500720c */ /* 0x000fe40003f04270 */
[----:B-----5:R-:W-:Y:S01]  /*0690*/  LOP3.LUT R13, R15, R8, RZ, 0xc0, !PT ;  /* 0x000000080f0d7212 */ /* 0x020fe200078ec0ff */
[----:B------:R-:W-:-:S03]  /*06a0*/  IMAD.WIDE R8, R11, 0x4, R6 ;  /* 0x000000040b087825 */ /* 0x000fc600078e0206 */
[----:B------:R-:W-:Y:S01]  /*06b0*/  SHF.L.U32 R13, R13, R10, RZ ;  /* 0x0000000a0d0d7219 */ /* 0x000fe200000006ff */
[----:B------:R-:W-:Y:S01]  /*06c0*/  VIADD R11, R11, 0x1 ;  /* 0x000000010b0b7836 */ /* 0x000fe20000000000 */
[----:B------:R-:W-:-:S03]  /*06d0*/  SHF.R.U64 R15, R15, R12, R17 ;  /* 0x0000000c0f0f7219 */ /* 0x000fc60000001211 */
[----:B------:R0:W-:Y:S01]  /*06e0*/  REDG.E.OR.STRONG.GPU desc[UR4][R8.64], R13 ;  /* 0x0000000d0800798e */ /* 0x0001e2000f12e104 */
[----:B------:R-:W-:Y:S01]  /*06f0*/  SHF.R.U32.HI R17, RZ, R12, R17 ;  /* 0x0000000cff117219 */ /* 0x000fe20000011611 */
[----:B------:R-:W-:Y:S01]  /*0700*/  IMAD.MOV.U32 R10, RZ, RZ, RZ ;  /* 0x000000ffff0a7224 */ /* 0x000fe200078e00ff */
[----:B------:R-:W-:Y:S06]  /*0710*/  @P0 BRA `(.L_x_492) ;  /* 0xfffffffc00b80947 */ /* 0x000fec000383ffff */
.L_x_491:
[----:B------:R-:W-:Y:S05]  /*0720*/  BSYNC.RECONVERGENT B2 ;  /* 0x0000000000027941 */ /* 0x000fea0003800200 */
.L_x_490:
[----:B------:R-:W-:Y:S05]  /*0730*/  BRA `(.L_x_487) ;  /* 0x0000000400807947 */ /* 0x000fea0003800000 */
.L_x_489:
[----:B------:R-:W0:Y:S01]  /*0740*/  LDC.64 R12, c[0x0][0x3a0] ;  /* 0x0000e800ff0c7b82 */ /* 0x000e220000000a00 */
[----:B------:R-:W-:Y:S01]  /*0750*/  ISETP.NE.AND P0, PT, R9, 0x2, PT ;  /* 0x000000020900780c */ /* 0x000fe20003f05270 */
[----:B------:R-:W-:-:S06]  /*0760*/  IMAD.SHL.U32 R19, R8, 0x4, RZ ;  /* 0x0000000408137824 */ /* 0x000fcc00078e00ff */
[----:B------:R-:W1:Y:S01]  /*0770*/  LDC.64 R16, c[0x0][0x380] ;  /* 0x0000e000ff107b82 */ /* 0x000e620000000a00 */
[----:B0-----:R-:W-:-:S05]  /*0780*/  IMAD.WIDE R18, R19, 0x8, R12 ;  /* 0x0000000813127825 */ /* 0x001fca00078e020c */
[----:B------:R-:W2:Y:S04]  /*0790*/  LDG.E.64 R14, desc[UR4][R18.64] ;  /* 0x00000004120e7981 */ /* 0x000ea8000c1e1b00 */
[----:B------:R-:W2:Y:S04]  /*07a0*/  LDG.E.64 R8, desc[UR4][R18.64+0x8] ;  /* 0x0000080412087981 */ /* 0x000ea8000c1e1b00 */
[----:B------:R-:W3:Y:S01]  /*07b0*/  @!P0 LDG.E.64 R12, desc[UR4][R18.64+0x10] ;  /* 0x00001004120c8981 */ /* 0x000ee2000c1e1b00 */
[----:B-1----:R-:W-:-:S06]  /*07c0*/  IMAD.WIDE R20, R3, 0x4, R16 ;  /* 0x0000000403147825 */ /* 0x002fcc00078e0210 */
[----:B------:R-:W4:Y:S01]  /*07d0*/  LDG.E R21, desc[UR4][R20.64] ;  /* 0x0000000414157981 */ /* 0x000f22000c1e1900 */
[----:B------:R-:W-:Y:S01]  /*07e0*/  IMAD.IADD R16, R3, 0x1, -R10 ;  /* 0x0000000103107824 */ /* 0x000fe200078e0a0a */
[----:B-----5:R-:W-:-:S03]  /*07f0*/  ISETP.GE.AND P1, PT, R5, 0x1, PT ;  /* 0x000000010500780c */ /* 0x020fc60003f26270 */
[----:B------:R-:W2:Y:S02]  /*0800*/  I2F.F64 R10, R16 ;  /* 0x00000010000a7312 */ /* 0x000ea40000201c00 */
[----:B--2---:R-:W-:Y:S02]  /*0810*/  DFMA R8, R8, R10, R14 ;  /* 0x0000000a0808722b */ /* 0x004fe4000000000e */
[----:B---3--:R-:W-:-:S08]  /*0820*/  @!P0 DMUL R12, R10, R12 ;  /* 0x0000000c0a0c8228 */ /* 0x008fd00000000000 */
[----:B------:R-:W-:Y:S01]  /*0830*/  @!P0 DFMA R8, R10, R12, R8 ;  /* 0x0000000c0a08822b */ /* 0x000fe20000000008 */
[----:B------:R-:W-:Y:S02]  /*0840*/  IMAD.MOV.U32 R11, RZ, RZ, 0x3fe00000 ;  /* 0x3fe00000ff0b7424 */ /* 0x000fe400078e00ff */
[----:B------:R-:W-:-:S07]  /*0850*/  IMAD.MOV.U32 R10, RZ, RZ, RZ ;  /* 0x000000ffff0a7224 */ /* 0x000fce00078e00ff */
[----:B------:R-:W-:-:S06]  /*0860*/  LOP3.LUT R11, R11, 0x80000000, R9, 0xb8, !PT ;  /* 0x800000000b0b7812 */ /* 0x000fcc00078eb809 */
[----:B------:R-:W-:-:S06]  /*0870*/  DADD.RZ R10, R10, R8 ;  /* 0x000000000a0a7229 */ /* 0x000fcc000000c008 */
[----:B------:R-:W4:Y:S02]  /*0880*/  F2I.U32.F64.TRUNC R8, R10 ;  /* 0x0000000a00087311 */ /* 0x000f24000030d000 */
[----:B----4-:R-:W-:-:S05]  /*0890*/  IADD3 R8, P0, PT, -R8, R21, RZ ;  /* 0x0000001508087210 */ /* 0x010fca0007f1e1ff */
[----:B------:R-:W-:Y:S01]  /*08a0*/  IMAD.X R9, RZ, RZ, -0x1, P0 ;  /* 0xffffffffff097424 */ /* 0x000fe200000e06ff */
[----:B------:R-:W-:Y:S07]  /*08b0*/  @!P1 BRA `(.L_x_487) ;  /* 0x0000000400209947 */ /* 0x000fee0003800000 */
[C---:B------:R-:W-:Y:S02]  /*08c0*/  ISETP.GT.U32.AND P0, PT, R5.reuse, 0x20, PT ;  /* 0x000000200500780c */ /* 0x040fe40003f04070 */
[----:B------:R-:W-:Y:S01]  /*08d0*/  SHF.R.S32.HI R10, RZ, 0x1f, R16 ;  /* 0x0000001fff0a7819 */ /* 0x000fe20000011410 */
[----:B------:R-:W-:-:S04]  /*08e0*/  IMAD.WIDE.U32 R16, R5, R16, R6 ;  /* 0x0000001005107225 */ /* 0x000fc800078e0006 */
[----:B------:R-:W-:-:S04]  /*08f0*/  IMAD R7, R10, R5, RZ ;  /* 0x000000050a077224 */ /* 0x000fc800078e02ff */
[----:B------:R-:W-:Y:S02]  /*0900*/  IMAD.IADD R11, R17, 0x1, R7 ;  /* 0x00000001110b7824 */ /* 0x000fe400078e0207 */
[----:B------:R-:W-:Y:S05]  /*0910*/  @P0 BRA `(.L_x_493) ;  /* 0x0000000000840947 */ /* 0x000fea0003800000 */
[----:B------:R-:W-:-:S04]  /*0920*/  SHF.R.S32.HI R7, RZ, 0x1f, R11 ;  /* 0x0000001fff077819 */ /* 0x000fc8000001140b */
[----:B------:R-:W-:-:S05]  /*0930*/  LEA.HI R6, P0, R7, R16, RZ, 0x5 ;  /* 0x0000001007067211 */ /* 0x000fca00078128ff */
[----:B------:R-:W-:-:S05]  /*0940*/  IMAD.X R7, RZ, RZ, R11, P0 ;  /* 0x000000ffff077224 */ /* 0x000fca00000e060b */
[----:B------:R-:W-:Y:S01]  /*0950*/  SHF.R.S64 R9, R6, 0x5, R7 ;  /* 0x0000000506097819 */ /* 0x000fe20000001007 */
[----:B------:R-:W-:-:S04]  /*0960*/  IMAD.MOV.U32 R6, RZ, RZ, -0x1 ;  /* 0xffffffffff067424 */ /* 0x000fc800078e00ff */
[----:B------:R-:W-:-:S04]  /*0970*/  IMAD R17, R9, -0x20, R16 ;  /* 0xffffffe009117824 */ /* 0x000fc800078e0210 */
[----:B------:R-:W-:Y:S01]  /*0980*/  IMAD.IADD R7, R5, 0x1, R17 ;  /* 0x0000000105077824 */ /* 0x000fe200078e0211 */
[----:B------:R-:W-:-:S04]  /*0990*/  SHF.L.U32 R5, R6, R5, RZ ;  /* 0x0000000506057219 */ /* 0x000fc800000006ff */
[----:B------:R-:W-:Y:S02]  /*09a0*/  ISETP.GT.AND P0, PT, R7, 0x20, PT ;  /* 0x000000200700780c */ /* 0x000fe40003f04270 */
[----:B------:R-:W-:-:S11]  /*09b0*/  LOP3.LUT R10, R8, R5, RZ, 0x30, !PT ;  /* 0x00000005080a7212 */ /* 0x000fd600078e30ff */
[----:B------:R-:W-:Y:S05]  /*09c0*/  @P0 BRA `(.L_x_494) ;  /* 0x00000000001c0947 */ /* 0x000fea0003800000 */
[----:B------:R-:W0:Y:S01]  /*09d0*/  LDCU.64 UR6, c[0x0][0x3c0] ;  /* 0x00007800ff0677ac */ /* 0x000e220008000a00 */
[----:B------:R-:W-:Y:S02]  /*09e0*/  SHF.R.S64 R6, RZ, 0x1e, R9 ;  /* 0x0000001eff067819 */ /* 0x000fe40000001009 */
[----:B------:R-:W-:Y:S02]  /*09f0*/  SHF.L.U32 R5, R10, R17, RZ ;  /* 0x000000110a057219 */ /* 0x000fe400000006ff */
[----:B0-----:R-:W-:-:S04]  /*0a00*/  IADD3 R6, P0, PT, R6, UR6, RZ ;  /* 0x0000000606067c10 */ /* 0x001fc8000ff1e0ff */
[----:B------:R-:W-:-:S05]  /*0a10*/  LEA.HI.X.SX32 R7, R9, UR7, 0x2, P0 ;  /* 0x0000000709077c11 */ /* 0x000fca00080f16ff */
[----:B------:R0:W-:Y:S01]  /*0a20*/  REDG.E.OR.STRONG.GPU desc[UR4][R6.64], R5 ;  /* 0x000000050600798e */ /* 0x0001e2000f12e104 */
[----:B------:R-:W-:Y:S05]  /*0a30*/  BRA `(.L_x_487) ;  /* 0x0000000000c07947 */ /* 0x000fea0003800000 */
.L_x_494:
[----:B------:R-:W0:Y:S01]  /*0a40*/  LDCU.64 UR6, c[0x0][0x3c0] ;  /* 0x00007800ff0677ac */ /* 0x000e220008000a00 */
[----:B------:R-:W-:Y:S02]  /*0a50*/  IADD3 R6, P0, PT, RZ, RZ, RZ ;  /* 0x000000ffff067210 */ /* 0x000fe40007f1e0ff */
[----:B------:R-:W-:Y:S02]  /*0a60*/  SHF.R.S64 R8, RZ, 0x1e, R9 ;  /* 0x0000001eff087819 */ /* 0x000fe40000001009 */
[----:B------:R-:W-:Y:S02]  /*0a70*/  IADD3.X R7, PT, PT, R9, 0x1, RZ, P0, !PT ;  /* 0x0000000109077810 */ /* 0x000fe400007fe4ff */
[----:B------:R-:W-:Y:S02]  /*0a80*/  IADD3 R5, PT, PT, -R17, 0x20, RZ ;  /* 0x0000002011057810 */ /* 0x000fe40007ffe1ff */
[----:B------:R-:W-:Y:S02]  /*0a90*/  SHF.R.S64 R6, R6, 0x1e, R7 ;  /* 0x0000001e06067819 */ /* 0x000fe40000001007 */
[----:B------:R-:W-:-:S02]  /*0aa0*/  SHF.L.U32 R17, R10, R17, RZ ;  /* 0x000000110a117219 */ /* 0x000fc400000006ff */
[----:B------:R-:W-:Y:S02]  /*0ab0*/  SHF.R.U32.HI R5, RZ, R5, R10 ;  /* 0x00000005ff057219 */ /* 0x000fe4000001160a */
[----:B0-----:R-:W-:Y:S02]  /*0ac0*/  IADD3 R8, P1, PT, R8, UR6, RZ ;  /* 0x0000000608087c10 */ /* 0x001fe4000ff3e0ff */
[----:B------:R-:W-:Y:S02]  /*0ad0*/  IADD3 R6, P0, PT, R6, UR6, RZ ;  /* 0x0000000606067c10 */ /* 0x000fe4000ff1e0ff */
[----:B------:R-:W-:Y:S02]  /*0ae0*/  LEA.HI.X.SX32 R9, R9, UR7, 0x2, P1 ;  /* 0x0000000709097c11 */ /* 0x000fe400088f16ff */
[----:B------:R-:W-:-:S03]  /*0af0*/  LEA.HI.X.SX32 R7, R7, UR7, 0x2, P0 ;  /* 0x0000000707077c11 */ /* 0x000fc600080f16ff */
[----:B------:R3:W-:Y:S04]  /*0b00*/  REDG.E.OR.STRONG.GPU desc[UR4][R8.64], R17 ;  /* 0x000000110800798e */ /* 0x0007e8000f12e104 */
[----:B------:R3:W-:Y:S01]  /*0b10*/  REDG.E.OR.STRONG.GPU desc[UR4][R6.64], R5 ;  /* 0x000000050600798e */ /* 0x0007e2000f12e104 */
[----:B------:R-:W-:Y:S05]  /*0b20*/  BRA `(.L_x_487) ;  /* 0x0000000000847947 */ /* 0x000fea0003800000 */
.L_x_493:
[----:B------:R-:W0:Y:S01]  /*0b30*/  LDC.64 R6, c[0x0][0x3c0] ;  /* 0x0000f000ff067b82 */ /* 0x000e220000000a00 */
[----:B------:R-:W-:Y:S01]  /*0b40*/  SHF.R.S32.HI R13, RZ, 0x1f, R11 ;  /* 0x0000001fff0d7819 */ /* 0x000fe2000001140b */
[----:B------:R-:W-:-:S03]  /*0b50*/  IMAD.MOV.U32 R10, RZ, RZ, -0x1 ;  /* 0xffffffffff0a7424 */ /* 0x000fc600078e00ff */
[----:B------:R-:W-:Y:S02]  /*0b60*/  LEA.HI R13, P0, R13, R16, RZ, 0x5 ;  /* 0x000000100d0d7211 */ /* 0x000fe400078128ff */
[CC--:B------:R-:W-:Y:S02]  /*0b70*/  SHF.L.U32 R15, R10.reuse, R5.reuse, RZ ;  /* 0x000000050a0f7219 */ /* 0x0c0fe400000006ff */
[----:B------:R-:W-:Y:S01]  /*0b80*/  SHF.L.U64.HI R12, R10, R5, 0xffffffff ;  /* 0xffffffff0a0c7419 */ /* 0x000fe20000010205 */
[----:B------:R-:W-:Y:S01]  /*0b90*/  IMAD.X R14, RZ, RZ, R11, P0 ;  /* 0x000000ffff0e7224 */ /* 0x000fe200000e060b */
[----:B------:R-:W-:Y:S02]  /*0ba0*/  ISETP.NE.AND P0, PT, R5, 0x40, PT ;  /* 0x000000400500780c */ /* 0x000fe40003f05270 */
[----:B------:R-:W-:Y:S02]  /*0bb0*/  LOP3.LUT R15, RZ, R15, RZ, 0x33, !PT ;  /* 0x0000000fff0f7212 */ /* 0x000fe400078e33ff */
[----:B------:R-:W-:-:S02]  /*0bc0*/  LOP3.LUT R12, RZ, R12, RZ, 0x33, !PT ;  /* 0x0000000cff0c7212 */ /* 0x000fc400078e33ff */
[----:B------:R-:W-:Y:S02]  /*0bd0*/  SHF.R.S64 R11, R13, 0x5, R14 ;  /* 0x000000050d0b7819 */ /* 0x000fe4000000100e */
[----:B------:R-:W-:Y:S02]  /*0be0*/  SEL R15, R15, 0xffffffff, P0 ;  /* 0xffffffff0f0f7807 */ /* 0x000fe40000000000 */
[----:B------:R-:W-:Y:S01]  /*0bf0*/  SEL R12, R12, 0xffffffff, P0 ;  /* 0xffffffff0c0c7807 */ /* 0x000fe20000000000 */
[----:B------:R-:W-:Y:S01]  /*0c00*/  IMAD R16, R11, -0x20, R16 ;  /* 0xffffffe00b107824 */ /* 0x000fe200078e0210 */
[----:B------:R-:W-:Y:S02]  /*0c10*/  LOP3.LUT R15, R8, R15, RZ, 0xc0, !PT ;  /* 0x0000000f080f7212 */ /* 0x000fe400078ec0ff */
[----:B------:R-:W-:-:S07]  /*0c20*/  LOP3.LUT R17, R9, R12, RZ, 0xc0, !PT ;  /* 0x0000000c09117212 */ /* 0x000fce00078ec0ff */
.L_x_495:
[----:B------:R-:W-:-:S05]  /*0c30*/  IMAD.MOV R12, RZ, RZ, -R16 ;  /* 0x000000ffff0c7224 */ /* 0x000fca00078e0a10 */
[----:B------:R-:W-:-:S04]  /*0c40*/  VIADDMNMX.U32 R12, R12, 0x20, R5, PT ;  /* 0x000000200c0c7846 */ /* 0x000fc80003800005 */
[----:B----4-:R-:W-:Y:S01]  /*0c50*/  SHF.L.U32 R8, R10, R12, RZ ;  /* 0x0000000c0a087219 */ /* 0x010fe200000006ff */
[----:B------:R-:W-:Y:S01]  /*0c60*/  IMAD.IADD R5, R5, 0x1, -R12 ;  /* 0x0000000105057824 */ /* 0x000fe200078e0a0c */
[----:B------:R-:W-:Y:S02]  /*0c70*/  ISETP.NE.AND P0, PT, R12, 0x20, PT ;  /* 0x000000200c00780c */ /* 0x000fe40003f05270 */
[----:B------:R-:W-:-:S04]  /*0c80*/  LOP3.LUT R8, RZ, R8, RZ, 0x33, !PT ;  /* 0x00000008ff087212 */ /* 0x000fc800078e33ff */
[----:B------:R-:W-:Y:S02]  /*0c90*/  SEL R8, R8, 0xffffffff, P0 ;  /* 0xffffffff08087807 */ /* 0x000fe40000000000 */
[----:B------:R-:W-:Y:S02]  /*0ca0*/  ISETP.GT.AND P0, PT, R5, RZ, PT ;  /* 0x000000ff0500720c */ /* 0x000fe40003f04270 */
[----:B------:R-:W-:Y:S01]  /*0cb0*/  LOP3.LUT R13, R15, R8, RZ, 0xc0, !PT ;  /* 0x000000080f0d7212 */ /* 0x000fe200078ec0ff */
[----:B0-----:R-:W-:-:S03]  /*0cc0*/  IMAD.WIDE R8, R11, 0x4, R6 ;  /* 0x000000040b087825 */ /* 0x001fc600078e0206 */
[----:B------:R-:W-:Y:S01]  /*0cd0*/  SHF.L.U32 R13, R13, R16, RZ ;  /* 0x000000100d0d7219 */ /* 0x000fe200000006ff */
[----:B------:R-:W-:Y:S01]  /*0ce0*/  VIADD R11, R11, 0x1 ;  /* 0x000000010b0b7836 */ /* 0x000fe20000000000 */
[----:B------:R-:W-:-:S03]  /*0cf0*/  SHF.R.U64 R15, R15, R12, R17 ;  /* 0x0000000c0f0f7219 */ /* 0x000fc60000001211 */
[----:B------:R4:W-:Y:S01]  /*0d00*/  REDG.E.OR.STRONG.GPU desc[UR4][R8.64], R13 ;  /* 0x0000000d0800798e */ /* 0x0009e2000f12e104 */
[----:B------:R-:W-:Y:S01]  /*0d10*/  SHF.R.U32.HI R17, RZ, R12, R17 ;  /* 0x0000000cff117219 */ /* 0x000fe20000011611 */
[----:B------:R-:W-:Y:S01]  /*0d20*/  IMAD.MOV.U32 R16, RZ, RZ, RZ ;  /* 0x000000ffff107224 */ /* 0x000fe200078e00ff */
[----:B------:R-:W-:Y:S06]  /*0d30*/  @P0 BRA `(.L_x_495) ;  /* 0xfffffffc00bc0947 */ /* 0x000fec000383ffff */
.L_x_487:
[----:B-12---:R-:W-:Y:S05]  /*0d40*/  BSYNC.RECONVERGENT B1 ;  /* 0x0000000000017941 */ /* 0x006fea0003800200 */
.L_x_483:
[----:B------:R-:W-:-:S05]  /*0d50*/  IMAD.IADD R3, R4, 0x1, R3 ;  /* 0x0000000104037824 */ /* 0x000fca00078e0203 */
[----:B------:R-:W-:-:S13]  /*0d60*/  ISETP.GE.AND P0, PT, R3, R0, PT ;  /* 0x000000000300720c */ /* 0x000fda0003f06270 */
[----:B------:R-:W-:Y:S05]  /*0d70*/  @!P0 BRA `(.L_x_496) ;  /* 0xfffffff000f08947 */ /* 0x000fea000383ffff */
[----:B------:R-:W-:Y:S05]  /*0d80*/  EXIT ;  /* 0x000000000000794d */ /* 0x000fea0003800000 */
.L_x_497:
        /* <DEDUP_REMOVED lines=15> */
.L_x_1733:


//--------------------- .text._Z24wprocessPartitionsKernelIjEvPKT_PiS3_S3_PdS3_PxiPl --------------------------
	.section	.text._Z24wprocessPartitionsKernelIjEvPKT_PiS3_S3_PdS3_PxiPl,"ax",@progbits
	.align	128
        .global         _Z24wprocessPartitionsKernelIjEvPKT_PiS3_S3_PdS3_PxiPl
        .type           _Z24wprocessPartitionsKernelIjEvPKT_PiS3_S3_PdS3_PxiPl,@function
        .size           _Z24wprocessPartitionsKernelIjEvPKT_PiS3_S3_PdS3_PxiPl,(.L_x_1706 - _Z24wprocessPartitionsKernelIjEvPKT_PiS3_S3_PdS3_PxiPl)
        .other          _Z24wprocessPartitionsKernelIjEvPKT_PiS3_S3_PdS3_PxiPl,@"STO_CUDA_ENTRY STV_DEFAULT"
_Z24wprocessPartitionsKernelIjEvPKT_PiS3_S3_PdS3_PxiPl:
.text._Z24wprocessPartitionsKernelIjEvPKT_PiS3_S3_PdS3_PxiPl:
[----:B------:R-:W-:Y:S08]  /*0000*/  LDC R1, c[0x0][0x37c] ;  /* 0x0000df00ff017b82 */ /* 0x000ff00000000800 */
[----:B------:R-:W0:Y:S01]  /*0010*/  S2UR UR19, SR_CTAID.X ;  /* 0x00000000001379c3 */ /* 0x000e220000002500 */
[----:B------:R-:W0:Y:S02]  /*0020*/  LDCU UR4, c[0x0][0x3b8] ;  /* 0x00007700ff0477ac */ /* 0x000e240008000800 */
[----:B0-----:R-:W-:-:S06]  /*0030*/  UISETP.GE.AND UP0, UPT, UR19, UR4, UPT ;  /* 0x000000041300728c */ /* 0x001fcc000bf06270 */
[----:B------:R-:W-:-:S13]  /*0040*/  PLOP3.LUT P0, PT, PT, PT, UP0, 0x80, 0x8 ;  /* 0x000000000008781c */ /* 0x000fda0003f0f008 */
[----:B------:R-:W-:Y:S05]  /*0050*/  @P0 EXIT ;  /* 0x000000000000094d */ /* 0x000fea0003800000 */
[----:B------:R-:W0:Y:S01]  /*0060*/  LDCU.64 UR4, c[0x0][0x388] ;  /* 0x00007100ff0477ac */ /* 0x000e220008000a00 */
[----:B------:R-:W1:Y:S01]  /*0070*/  LDCU.64 UR6, c[0x0][0x390] ;  /* 0x00007200ff0677ac */ /* 0x000e620008000a00 */
[----:B------:R-:W2:Y:S01]  /*0080*/  LDCU.64 UR16, c[0x0][0x358] ;  /* 0x00006b00ff1077ac */ /* 0x000ea20008000a00 */
[----:B0-----:R-:W-:Y:S02]  /*0090*/  UIMAD.WIDE.U32 UR4, UR19, 0x4, UR4 ;  /* 0x00000004130478a5 */ /* 0x001fe4000f8e0004 */
[----:B-1----:R-:W-:-:S04]  /*00a0*/  UIMAD.WIDE.U32 UR6, UR19, 0x4, UR6 ;  /* 0x00000004130678a5 */ /* 0x002fc8000f8e0006 */
[----:B------:R-:W-:Y:S02]  /*00b0*/  IMAD.U32 R2, RZ, RZ, UR4 ;  /* 0x00000004ff027e24 */ /* 0x000fe4000f8e00ff */
[----:B------:R-:W-:Y:S02]  /*00c0*/  IMAD.U32 R3, RZ, RZ, UR5 ;  /* 0x00000005ff037e24 */ /* 0x000fe4000f8e00ff */
[----:B------:R-:W-:Y:S02]  /*00d0*/  IMAD.U32 R4, RZ, RZ, UR6 ;  /* 0x00000006ff047e24 */ /* 0x000fe4000f8e00ff */
[----:B------:R-:W-:Y:S01]  /*00e0*/  IMAD.U32 R5, RZ, RZ, UR7 ;  /* 0x00000007ff057e24 */ /* 0x000fe2000f8e00ff */
[----:B--2---:R-:W2:Y:S04]  /*00f0*/  LDG.E R2, desc[UR16][R2.64] ;  /* 0x0000001002027981 */ /* 0x004ea8000c1e1900 */
[----:B------:R-:W3:Y:S01]  /*0100*/  LDG.E R4, desc[UR16][R4.64] ;  /* 0x0000001004047981 */ /* 0x000ee2000c1e1900 */
[----:B--2---:R-:W-:-:S02]  /*0110*/  R2UR UR18, R2 ;  /* 0x00000000021272ca */ /* 0x004fc400000e0000 */
[----:B---3--:R-:W-:-:S13]  /*0120*/  R2UR UR4, R4 ;  /* 0x00000000040472ca */ /* 0x008fda00000e0000 */
[----:B------:R-:W-:-:S04]  /*0130*/  UIADD3 UR12, UPT, UPT, -UR18, UR4, URZ ;  /* 0x00000004120c7290 */ /* 0x000fc8000fffe1ff */
[----:B------:R-:W-:-:S06]  /*0140*/  UISETP.GE.AND UP0, UPT, UR12, 0x1, UPT ;  /* 0x000000010c00788c */ /* 0x000fcc000bf06270 */
[----:B------:R-:W-:-:S13]  /*0150*/  PLOP3.LUT P0, PT, PT, PT, UP0, 0x80, 0x8 ;  /* 0x000000000008781c */ /* 0x000fda0003f0f008 */
[----:B------:R-:W-:Y:S05]  /*0160*/  @!P0 EXIT ;  /* 0x000000000000894d */ /* 0x000fea0003800000 */
[----:B------:R-:W0:Y:S01]  /*0170*/  S2R R3, SR_CgaCtaId ;  /* 0x0000000000037919 */ /* 0x000e220000008800 */
[----:B------:R-:W1:Y:S01]  /*0180*/  LDC R28, c[0x0][0x360] ;  /* 0x0000d800ff1c7b82 */ /* 0x000e620000000800 */
[----:B------:R-:W-:Y:S01]  /*0190*/  MOV R0, 0x400 ;  /* 0x0000040000007802 */ /* 0x000fe20000000f00 */
[----:B------:R-:W2:Y:S04]  /*01a0*/  S2R R2, SR_TID.X ;  /* 0x0000000000027919 */ /* 0x000ea80000002100 */
[----:B------:R-:W-:Y:S01]  /*01b0*/  VIADD R0, R0, 0x10 ;  /* 0x0000001000007836 */ /* 0x000fe20000000000 */
[----:B-1----:R-:W-:-:S04]  /*01c0*/  ISETP.GE.U32.AND P0, PT, R28, 0x2, PT ;  /* 0x000000021c00780c */ /* 0x002fc80003f06070 */
[----:B0-----:R-:W-:-:S05]  /*01d0*/  LEA R3, R3, R0, 0x18 ;  /* 0x0000000003037211 */ /* 0x001fca00078ec0ff */
[----:B------:R-:W-:-:S04]  /*01e0*/  IMAD R0, R28, 0x20, R3 ;  /* 0x000000201c007824 */ /* 0x000fc800078e0203 */
[----:B------:R-:W-:-:S04]  /*01f0*/  IMAD R5, R28, 0x8, R0 ;  /* 0x000000081c057824 */ /* 0x000fc800078e0200 */
[----:B--2---:R-:W-:-:S05]  /*0200*/  IMAD.IADD R4, R5, 0x1, R2 ;  /* 0x0000000105047824 */ /* 0x004fca00078e0202 */
[----:B------:R0:W-:Y:S01]  /*0210*/  STS.U8 [R4], RZ ;  /* 0x000000ff04007388 */ /* 0x0001e20000000000 */
[----:B------:R-:W-:Y:S06]  /*0220*/  BAR.SYNC.DEFER_BLOCKING 0x0 ;  /* 0x0000000000007b1d */ /* 0x000fec0000010000 */
[----:B------:R-:W-:Y:S05]  /*0230*/  @!P0 BRA `(.L_x_498) ;  /* 0x0000000000408947 */ /* 0x000fea0003800000 */
[----:B------:R-:W-:-:S15]  /*0240*/  R2UR UR4, R28 ;  /* 0x000000001c0472ca */ /* 0x000fde00000e0000 */
.L_x_501:
[----:B------:R-:W-:Y:S01]  /*0250*/  USHF.R.U32.HI UR5, URZ, 0x1, UR4 ;  /* 0x00000001ff057899 */ /* 0x000fe20008011604 */
[----:B------:R-:W-:Y:S05]  /*0260*/  BSSY.RECONVERGENT B0, `(.L_x_499) ;  /* 0x0000009000007945 */ /* 0x000fea0003800200 */
[----:B------:R-:W-:-:S13]  /*0270*/  ISETP.GE.U32.AND P0, PT, R2, UR5, PT ;  /* 0x0000000502007c0c */ /* 0x000fda000bf06070 */
[----:B-1----:R-:W-:Y:S05]  /*0280*/  @P0 BRA `(.L_x_500) ;  /* 0x0000000000180947 */ /* 0x002fea0003800000 */
[----:B------:R-:W1:Y:S02]  /*0290*/  LDS.U8 R6, [R4] ;  /* 0x0000000004067984 */ /* 0x000e640000000000 */
[----:B-1----:R-:W-:-:S13]  /*02a0*/  ISETP.NE.AND P0, PT, R6, RZ, PT ;  /* 0x000000ff0600720c */ /* 0x002fda0003f05270 */
[----:B------:R-:W1:Y:S02]  /*02b0*/  @!P0 LDS.U8 R6, [R4+UR5] ;  /* 0x0000000504068984 */ /* 0x000e640008000000 */
[----:B-1----:R-:W-:-:S04]  /*02c0*/  ISETP.NE.OR P0, PT, R6, RZ, P0 ;  /* 0x000000ff0600720c */ /* 0x002fc80000705670 */
[----:B------:R-:W-:-:S05]  /*02d0*/  SEL R7, RZ, 0x1, !P0 ;  /* 0x00000001ff077807 */ /* 0x000fca0004000000 */
[----:B------:R1:W-:Y:S04]  /*02e0*/  STS.U8 [R4], R7 ;  /* 0x0000000704007388 */ /* 0x0003e80000000000 */
.L_x_500:
[----:B------:R-:W-:Y:S05]  /*02f0*/  BSYNC.RECONVERGENT B0 ;  /* 0x0000000000007941 */ /* 0x000fea0003800200 */
.L_x_499:
[----:B------:R-:W-:Y:S01]  /*0300*/  BAR.SYNC.DEFER_BLOCKING 0x0 ;  /* 0x0000000000007b1d */ /* 0x000fe20000010000 */
[----:B------:R-:W-:-:S05]  /*0310*/  UISETP.GT.U32.AND UP0, UPT, UR4, 0x3, UPT ;  /* 0x000000030400788c */ /* 0x000fca000bf04070 */
[----:B------:R-:W-:-:S04]  /*0320*/  UMOV UR4, UR5 ;  /* 0x0000000500047c82 */ /* 0x000fc80008000000 */
[----:B------:R-:W-:Y:S05]  /*0330*/  BRA.U UP0, `(.L_x_501) ;  /* 0xfffffffd00c47547 */ /* 0x000fea000b83ffff */
.L_x_498:
[----:B------:R-:W2:Y:S01]  /*0340*/  LDS.U8 R10, [R5] ;  /* 0x00000000050a7984 */ /* 0x000ea20000000000 */
[----:B------:R-:W3:Y:S01]  /*0350*/  LDCU.64 UR6, c[0x0][0x3b0] ;  /* 0x00007600ff0677ac */ /* 0x000ee20008000a00 */
[----:B------:R-:W-:Y:S01]  /*0360*/  BSSY.RECONVERGENT B0, `(.L_x_502) ;  /* 0x000001d000007945 */ /* 0x000fe20003800200 */
[----:B------:R-:W4:Y:S01]  /*0370*/  LDCU.64 UR8, c[0x0][0x3a8] ;  /* 0x00007500ff0877ac */ /* 0x000f220008000a00 */
[----:B---3--:R-:W-:Y:S02]  /*0380*/  UIMAD.WIDE.U32 UR6, UR19, 0x8, UR6 ;  /* 0x00000008130678a5 */ /* 0x008fe4000f8e0006 */
[----:B----4-:R-:W-:Y:S01]  /*0390*/  UIMAD.WIDE.U32 UR8, UR19, 0x4, UR8 ;  /* 0x00000004130878a5 */ /* 0x010fe2000f8e0008 */
[----:B--2---:R-:W-:-:S04]  /*03a0*/  ISETP.NE.AND P0, PT, R10, RZ, PT ;  /* 0x000000ff0a00720c */ /* 0x004fc80003f05270 */
[----:B------:R-:W-:-:S13]  /*03b0*/  ISETP.NE.OR P0, PT, R2, RZ, !P0 ;  /* 0x000000ff0200720c */ /* 0x000fda0004705670 */
[----:B------:R-:W-:Y:S05]  /*03c0*/  @P0 BRA `(.L_x_503) ;  /* 0x0000000000580947 */ /* 0x000fea0003800000 */
[----:B------:R-:W2:Y:S01]  /*03d0*/  LDCU.64 UR4, c[0x0][0x398] ;  /* 0x00007300ff0477ac */ /* 0x000ea20008000a00 */
[----:B------:R-:W-:Y:S02]  /*03e0*/  IMAD.MOV.U32 R11, RZ, RZ, 0x4 ;  /* 0x00000004ff0b7424 */ /* 0x000fe400078e00ff */
[----:B------:R-:W-:Y:S01]  /*03f0*/  IMAD.U32 R6, RZ, RZ, UR6 ;  /* 0x00000006ff067e24 */ /* 0x000fe2000f8e00ff */
[----:B------:R-:W3:Y:S01]  /*0400*/  LDCU.64 UR10, c[0x0][0x3a0] ;  /* 0x00007400ff0a77ac */ /* 0x000ee20008000a00 */
[----:B-1----:R-:W-:Y:S02]  /*0410*/  IMAD.U32 R7, RZ, RZ, UR7 ;  /* 0x00000007ff077e24 */ /* 0x002fe4000f8e00ff */
[----:B------:R-:W-:Y:S01]  /*0420*/  IMAD.MOV.U32 R13, RZ, RZ, 0x20 ;  /* 0x00000020ff0d7424 */ /* 0x000fe200078e00ff */
[----:B------:R-:W-:Y:S01]  /*0430*/  USHF.L.U32 UR13, UR19, 0x2, URZ ;  /* 0x00000002130d7899 */ /* 0x000fe200080006ff */
[----:B------:R-:W-:Y:S02]  /*0440*/  IMAD.U32 R8, RZ, RZ, UR8 ;  /* 0x00000008ff087e24 */ /* 0x000fe4000f8e00ff */
[----:B------:R-:W-:Y:S01]  /*0450*/  IMAD.U32 R9, RZ, RZ, UR9 ;  /* 0x00000009ff097e24 */ /* 0x000fe2000f8e00ff */
[----:B--2---:R-:W-:-:S02]  /*0460*/  UIMAD.WIDE.U32 UR4, UR19, 0x4, UR4 ;  /* 0x00000004130478a5 */ /* 0x004fc4000f8e0004 */
[----:B---3--:R-:W-:-:S04]  /*0470*/  UIMAD.WIDE.U32 UR10, UR13, 0x8, UR10 ;  /* 0x000000080d0a78a5 */ /* 0x008fc8000f8e000a */
[----:B0-----:R-:W-:Y:S02]  /*0480*/  IMAD.U32 R4, RZ, RZ, UR4 ;  /* 0x00000004ff047e24 */ /* 0x001fe4000f8e00ff */
[----:B------:R-:W-:Y:S02]  /*0490*/  IMAD.U32 R5, RZ, RZ, UR5 ;  /* 0x00000005ff057e24 */ /* 0x000fe4000f8e00ff */
[----:B------:R-:W-:Y:S02]  /*04a0*/  IMAD.U32 R14, RZ, RZ, UR10 ;  /* 0x0000000aff0e7e24 */ /* 0x000fe4000f8e00ff */
[----:B------:R-:W-:Y:S01]  /*04b0*/  IMAD.U32 R15, RZ, RZ, UR11 ;  /* 0x0000000bff0f7e24 */ /* 0x000fe2000f8e00ff */
[----:B------:R2:W-:Y:S04]  /*04c0*/  STG.E desc[UR16][R4.64], R11 ;  /* 0x0000000b04007986 */ /* 0x0005e8000c101910 */
[----:B------:R2:W-:Y:S04]  /*04d0*/  STG.E.64 desc[UR16][R14.64], RZ ;  /* 0x000000ff0e007986 */ /* 0x0005e8000c101b10 */
[----:B------:R2:W-:Y:S04]  /*04e0*/  STG.E.64 desc[UR16][R14.64+0x8], RZ ;  /* 0x000008ff0e007986 */ /* 0x0005e8000c101b10 */
[----:B------:R2:W-:Y:S04]  /*04f0*/  STG.E.64 desc[UR16][R14.64+0x10], RZ ;  /* 0x000010ff0e007986 */ /* 0x0005e8000c101b10 */
[----:B------:R2:W-:Y:S04]  /*0500*/  STG.E.64 desc[UR16][R14.64+0x18], RZ ;  /* 0x000018ff0e007986 */ /* 0x0005e8000c101b10 */
[----:B------:R2:W-:Y:S04]  /*0510*/  STG.E.64 desc[UR16][R6.64], RZ ;  /* 0x000000ff06007986 */ /* 0x0005e8000c101b10 */
[----:B------:R2:W-:Y:S02]  /*0520*/  STG.E desc[UR16][R8.64], R13 ;  /* 0x0000000d08007986 */ /* 0x0005e4000c101910 */
.L_x_503:
[----:B------:R-:W-:Y:S05]  /*0530*/  BSYNC.RECONVERGENT B0 ;  /* 0x0000000000007941 */ /* 0x000fea0003800200 */
.L_x_502:
[----:B------:R-:W-:Y:S01]  /*0540*/  BAR.SYNC.DEFER_BLOCKING 0x0 ;  /* 0x0000000000007b1d */ /* 0x000fe20000010000 */
[----:B------:R-:W-:-:S13]  /*0550*/  ISETP.NE.AND P0, PT, R10, RZ, PT ;  /* 0x000000ff0a00720c */ /* 0x000fda0003f05270 */
[----:B------:R-:W-:Y:S05]  /*0560*/  @P0 BRA `(.L_x_504) ;  /* 0x0000000c00d00947 */ /* 0x000fea0003800000 */
[C---:B------:R-:W-:Y:S01]  /*0570*/  ISETP.GE.AND P0, PT, R2.reuse, UR12, PT ;  /* 0x0000000c02007c0c */ /* 0x040fe2000bf06270 */
[----:B------:R-:W-:Y:S01]  /*0580*/  IMAD R3, R2, 0x8, R3 ;  /* 0x0000000802037824 */ /* 0x000fe200078e0203 */
[----:B------:R-:W-:Y:S01]  /*0590*/  BSSY.RECONVERGENT B0, `(.L_x_505) ;  /* 0x000001b000007945 */ /* 0x000fe20003800200 */
[----:B--2---:R-:W-:Y:S02]  /*05a0*/  CS2R R8, SRZ ;  /* 0x0000000000087805 */ /* 0x004fe4000001ff00 */
[----:B-1----:R-:W-:Y:S01]  /*05b0*/  CS2R R6, SRZ ;  /* 0x0000000000067805 */ /* 0x002fe2000001ff00 */
[C---:B------:R-:W-:Y:S01]  /*05c0*/  IMAD R19, R28.reuse, 0x8, R3 ;  /* 0x000000081c137824 */ /* 0x040fe200078e0203 */
[----:B0-----:R-:W-:Y:S02]  /*05d0*/  CS2R R4, SRZ ;  /* 0x0000000000047805 */ /* 0x001fe4000001ff00 */
[----:B------:R-:W-:Y:S01]  /*05e0*/  CS2R R10, SRZ ;  /* 0x00000000000a7805 */ /* 0x000fe2000001ff00 */
[----:B------:R-:W-:-:S04]  /*05f0*/  IMAD R21, R28, 0x8, R19 ;  /* 0x000000081c157824 */ /* 0x000fc800078e0213 */
[----:B------:R-:W-:Y:S01]  /*0600*/  IMAD R23, R28, 0x8, R21 ;  /* 0x000000081c177824 */ /* 0x000fe200078e0215 */
[----:B------:R-:W-:Y:S06]  /*0610*/  @P0 BRA `(.L_x_506) ;  /* 0x0000000000480947 */ /* 0x000fec0003800000 */
[----:B------:R-:W0:Y:S01]  /*0620*/  LDC.64 R12, c[0x0][0x380] ;  /* 0x0000e000ff0c7b82 */ /* 0x000e220000000a00 */
[----:B------:R-:W-:Y:S01]  /*0630*/  IMAD.MOV.U32 R27, RZ, RZ, R2 ;  /* 0x000000ffff1b7224 */ /* 0x000fe200078e0002 */
[----:B------:R-:W-:Y:S02]  /*0640*/  CS2R R10, SRZ ;  /* 0x00000000000a7805 */ /* 0x000fe4000001ff00 */
[----:B------:R-:W-:Y:S02]  /*0650*/  CS2R R4, SRZ ;  /* 0x0000000000047805 */ /* 0x000fe4000001ff00 */
[----:B------:R-:W-:Y:S02]  /*0660*/  CS2R R6, SRZ ;  /* 0x0000000000067805 */ /* 0x000fe4000001ff00 */
[----:B------:R-:W-:-:S07]  /*0670*/  CS2R R8, SRZ ;  /* 0x0000000000087805 */ /* 0x000fce000001ff00 */
.L_x_507:
[----:B------:R-:W-:-:S04]  /*0680*/  VIADD R25, R27, UR18 ;  /* 0x000000121b197c36 */ /* 0x000fc80008000000 */
[----:B0-----:R-:W-:-:S05]  /*0690*/  IMAD.WIDE R24, R25, 0x4, R12 ;  /* 0x0000000419187825 */ /* 0x001fca00078e020c */
[----:B------:R-:W2:Y:S01]  /*06a0*/  LDG.E R16, desc[UR16][R24.64] ;  /* 0x0000001018107981 */ /* 0x000ea2000c1e1900 */
[----:B------:R0:W1:Y:S02]  /*06b0*/  I2F.F64 R14, R27 ;  /* 0x0000001b000e7312 */ /* 0x0000640000201c00 */
[----:B0-----:R-:W-:-:S05]  /*06c0*/  IMAD.IADD R27, R28, 0x1, R27 ;  /* 0x000000011c1b7824 */ /* 0x001fca00078e021b */
[----:B------:R-:W-:Y:S01]  /*06d0*/  ISETP.GE.AND P0, PT, R27, UR12, PT ;  /* 0x0000000c1b007c0c */ /* 0x000fe2000bf06270 */
[C---:B-1----:R-:W-:Y:S02]  /*06e0*/  DADD R8, R14.reuse, R8 ;  /* 0x000000000e087229 */ /* 0x042fe40000000008 */
[C---:B------:R-:W-:Y:S01]  /*06f0*/  DFMA R4, R14.reuse, R14, R4 ;  /* 0x0000000e0e04722b */ /* 0x040fe20000000004 */
[----:B--2---:R-:W0:Y:S02]  /*0700*/  I2F.F64.U32 R16, R16 ;  /* 0x0000001000107312 */ /* 0x004e240000201800 */
[----:B0-----:R-:W-:Y:S02]  /*0710*/  DFMA R10, R14, R16, R10 ;  /* 0x000000100e0a722b */ /* 0x001fe4000000000a */
[----:B------:R-:W-:-:S05]  /*0720*/  DADD R6, R16, R6 ;  /* 0x0000000010067229 */ /* 0x000fca0000000006 */
[----:B------:R-:W-:Y:S06]  /*0730*/  @!P0 BRA `(.L_x_507) ;  /* 0xfffffffc00d08947 */ /* 0x000fec000383ffff */
.L_x_506:
[----:B------:R-:W-:Y:S05]  /*0740*/  BSYNC.RECONVERGENT B0 ;  /* 0x0000000000007941 */ /* 0x000fea0003800200 */
.L_x_505:
[----:B------:R-:W-:Y:S01]  /*0750*/  ISETP.GE.U32.AND P0, PT, R28, 0x2, PT ;  /* 0x000000021c00780c */ /* 0x000fe20003f06070 */
[----:B------:R0:W-:Y:S04]  /*0760*/  STS.64 [R3], R8 ;  /* 0x0000000803007388 */ /* 0x0001e80000000a00 */
[----:B------:R0:W-:Y:S04]  /*0770*/  STS.64 [R19], R6 ;  /* 0x0000000613007388 */ /* 0x0001e80000000a00 */
[----:B------:R0:W-:Y:S04]  /*0780*/  STS.64 [R21], R4 ;  /* 0x0000000415007388 */ /* 0x0001e80000000a00 */
[----:B------:R0:W-:Y:S01]  /*0790*/  STS.64 [R23], R10 ;  /* 0x0000000a17007388 */ /* 0x0001e20000000a00 */
[----:B------:R-:W-:Y:S06]  /*07a0*/  BAR.SYNC.DEFER_BLOCKING 0x0 ;  /* 0x0000000000007b1d */ /* 0x000fec0000010000 */
[----:B------:R-:W-:Y:S05]  /*07b0*/  @!P0 BRA `(.L_x_508) ;  /* 0x0000000000788947 */ /* 0x000fea0003800000 */
[----:B0-----:R-:W-:-:S07]  /*07c0*/  IMAD.MOV.U32 R4, RZ, RZ, R28 ;  /* 0x000000ffff047224 */ /* 0x001fce00078e001c */
.L_x_511:
[----:B------:R-:W-:Y:S01]  /*07d0*/  SHF.R.U32.HI R5, RZ, 0x1, R4 ;  /* 0x00000001ff057819 */ /* 0x000fe20000011604 */
[----:B------:R-:W-:Y:S03]  /*07e0*/  BSSY.RECONVERGENT B0, `(.L_x_509) ;  /* 0x0000017000007945 */ /* 0x000fe60003800200 */
[----:B------:R-:W-:-:S13]  /*07f0*/  ISETP.GE.U32.AND P0, PT, R2, R5, PT ;  /* 0x000000050200720c */ /* 0x000fda0003f06070 */
[----:B0-----:R-:W-:Y:S05]  /*0800*/  @P0 BRA `(.L_x_510) ;  /* 0x0000000000500947 */ /* 0x001fea0003800000 */
[----:B------:R-:W-:Y:S01]  /*0810*/  IMAD R15, R5, 0x8, R3 ;  /* 0x00000008050f7824 */ /* 0x000fe200078e0203 */
[----:B------:R-:W-:Y:S03]  /*0820*/  LDS.64 R8, [R3] ;  /* 0x0000000003087984 */ /* 0x000fe60000000a00 */
[C---:B------:R-:W-:Y:S01]  /*0830*/  IMAD R17, R28.reuse, 0x8, R15 ;  /* 0x000000081c117824 */ /* 0x040fe200078e020f */
[----:B------:R-:W0:Y:S03]  /*0840*/  LDS.64 R6, [R15] ;  /* 0x000000000f067984 */ /* 0x000e260000000a00 */
[----:B------:R-:W-:-:S04]  /*0850*/  IMAD R25, R28, 0x8, R17 ;  /* 0x000000081c197824 */ /* 0x000fc800078e0211 */
[----:B------:R-:W-:Y:S01]  /*0860*/  IMAD R14, R28, 0x8, R25 ;  /* 0x000000081c0e7824 */ /* 0x000fe200078e0219 */
[----:B0-----:R-:W-:-:S07]  /*0870*/  DADD R6, R6, R8 ;  /* 0x0000000006067229 */ /* 0x001fce0000000008 */
[----:B------:R-:W-:Y:S04]  /*0880*/  STS.64 [R3], R6 ;  /* 0x0000000603007388 */ /* 0x000fe80000000a00 */
[----:B------:R-:W-:Y:S04]  /*0890*/  LDS.64 R8, [R17] ;  /* 0x0000000011087984 */ /* 0x000fe80000000a00 */
[----:B------:R-:W0:Y:S02]  /*08a0*/  LDS.64 R10, [R19] ;  /* 0x00000000130a7984 */ /* 0x000e240000000a00 */
        /* <DEDUP_REMOVED lines=9> */
[----:B------:R0:W-:Y:S04]  /*0940*/  STS.64 [R23], R6 ;  /* 0x0000000617007388 */ /* 0x0001e80000000a00 */
.L_x_510:
[----:B------:R-:W-:Y:S05]  /*0950*/  BSYNC.RECONVERGENT B0 ;  /* 0x0000000000007941 */ /* 0x000fea0003800200 */
.L_x_509:
[----:B------:R-:W-:Y:S01]  /*0960*/  BAR.SYNC.DEFER_BLOCKING 0x0 ;  /* 0x0000000000007b1d */ /* 0x000fe20000010000 */
[----:B------:R-:W-:Y:S01]  /*0970*/  ISETP.GT.U32.AND P0, PT, R4, 0x3, PT ;  /* 0x000000030400780c */ /* 0x000fe20003f04070 */
[----:B------:R-:W-:-:S12]  /*0980*/  IMAD.MOV.U32 R4, RZ, RZ, R5 ;  /* 0x000000ffff047224 */ /* 0x000fd800078e0005 */
[----:B------:R-:W-:Y:S05]  /*0990*/  @P0 BRA `(.L_x_511) ;  /* 0xfffffffc008c0947 */ /* 0x000fea000383ffff */
.L_x_508:
[----:B------:R-:W-:Y:S01]  /*09a0*/  ISETP.NE.AND P0, PT, R2, RZ, PT ;  /* 0x000000ff0200720c */ /* 0x000fe20003f05270 */
[----:B------:R-:W-:-:S12]  /*09b0*/  BSSY.RECONVERGENT B0, `(.L_x_512) ;  /* 0x0000060000007945 */ /* 0x000fd80003800200 */
[----:B------:R-:W-:Y:S05]  /*09c0*/  @P0 BRA `(.L_x_513) ;  /* 0x0000000400780947 */ /* 0x000fea0003800000 */
[----:B------:R-:W1:Y:S01]  /*09d0*/  S2UR UR5, SR_CgaCtaId ;  /* 0x00000000000579c3 */ /* 0x000e620000008800 */
[----:B------:R-:W-:Y:S01]  /*09e0*/  UMOV UR4, 0x400 ;  /* 0x0000040000047882 */ /* 0x000fe20000000000 */
[----:B0-----:R-:W-:Y:S01]  /*09f0*/  IMAD R21, R28, -0x10, R0 ;  /* 0xfffffff01c157824 */ /* 0x001fe200078e0200 */
[----:B------:R-:W0:Y:S01]  /*0a00*/  I2F.F64.U32 R14, UR12 ;  /* 0x0000000c000e7d12 */ /* 0x000e220008201800 */
[----:B------:R-:W-:Y:S01]  /*0a10*/  UMOV UR10, 0xd9d7bdbb ;  /* 0xd9d7bdbb000a7882 */ /* 0x000fe20000000000 */
[----:B------:R-:W-:Y:S02]  /*0a20*/  UMOV UR11, 0x3ddb7cdf ;  /* 0x3ddb7cdf000b7882 */ /* 0x000fe40000000000 */
[----:B------:R-:W-:Y:S01]  /*0a30*/  LDS.64 R6, [R21] ;  /* 0x0000000015067984 */ /* 0x000fe20000000a00 */
[----:B-1----:R-:W-:-:S09]  /*0a40*/  ULEA UR4, UR5, UR4, 0x18 ;  /* 0x0000000405047291 */ /* 0x002fd2000f8ec0ff */
[----:B------:R-:W1:Y:S02]  /*0a50*/  LDS.64 R16, [UR4+0x10] ;  /* 0x00001004ff107984 */ /* 0x000e640008000a00 */
[----:B-1----:R-:W-:-:S08]  /*0a60*/  DMUL R4, R16, R16 ;  /* 0x0000001010047228 */ /* 0x002fd00000000000 */
[----:B0-----:R-:W-:-:S08]  /*0a70*/  DFMA R6, R14, R6, -R4 ;  /* 0x000000060e06722b */ /* 0x001fd00000000804 */
[----:B------:R-:W-:-:S14]  /*0a80*/  DSETP.GT.AND P0, PT, |R6|, UR10, PT ;  /* 0x0000000a06007e2a */ /* 0x000fdc000bf04200 */
[----:B------:R-:W-:Y:S05]  /*0a90*/  @!P0 BRA `(.L_x_514) ;  /* 0x0000000000888947 */ /* 0x000fea0003800000 */
[C---:B------:R-:W-:Y:S01]  /*0aa0*/  IMAD R21, R28.reuse, 0x8, R21 ;  /* 0x000000081c157824 */ /* 0x040fe200078e0215 */
[----:B------:R-:W0:Y:S01]  /*0ab0*/  MUFU.RCP64H R9, R7 ;  /* 0x0000000700097308 */ /* 0x000e220000001800 */
[----:B------:R-:W-:Y:S02]  /*0ac0*/  IMAD.MOV.U32 R8, RZ, RZ, 0x1 ;  /* 0x00000001ff087424 */ /* 0x000fe400078e00ff */
[----:B------:R-:W-:Y:S01]  /*0ad0*/  IMAD R12, R28, -0x10, R21 ;  /* 0xfffffff01c0c7824 */ /* 0x000fe200078e0215 */
[----:B------:R-:W-:Y:S05]  /*0ae0*/  LDS.64 R4, [R21] ;  /* 0x0000000015047984 */ /* 0x000fea0000000a00 */
[----:B------:R-:W1:Y:S01]  /*0af0*/  LDS.64 R12, [R12] ;  /* 0x000000000c0c7984 */ /* 0x000e620000000a00 */
[----:B0-----:R-:W-:-:S08]  /*0b00*/  DFMA R10, -R6, R8, 1 ;  /* 0x3ff00000060a742b */ /* 0x001fd00000000108 */
[----:B------:R-:W-:-:S08]  /*0b10*/  DFMA R10, R10, R10, R10 ;  /* 0x0000000a0a0a722b */ /* 0x000fd0000000000a */
[----:B------:R-:W-:-:S08]  /*0b20*/  DFMA R10, R8, R10, R8 ;  /* 0x0000000a080a722b */ /* 0x000fd00000000008 */
[----:B------:R-:W-:Y:S02]  /*0b30*/  DFMA R18, -R6, R10, 1 ;  /* 0x3ff000000612742b */ /* 0x000fe4000000010a */
[----:B-1----:R-:W-:-:S06]  /*0b40*/  DMUL R8, R16, R12 ;  /* 0x0000000c10087228 */ /* 0x002fcc0000000000 */
[----:B------:R-:W-:Y:S02]  /*0b50*/  DFMA R18, R10, R18, R10 ;  /* 0x000000120a12722b */ /* 0x000fe4000000000a */
[----:B------:R-:W-:-:S08]  /*0b60*/  DFMA R8, R14, R4, -R8 ;  /* 0x000000040e08722b */ /* 0x000fd00000000808 */
[----:B------:R-:W-:Y:S02]  /*0b70*/  DMUL R4, R8, R18 ;  /* 0x0000001208047228 */ /* 0x000fe40000000000 */
[----:B------:R-:W-:-:S06]  /*0b80*/  FSETP.GEU.AND P1, PT, |R9|, 6.5827683646048100446e-37, PT ;  /* 0x036000000900780b */ /* 0x000fcc0003f2e200 */
[----:B------:R-:W-:-:S08]  /*0b90*/  DFMA R10, -R6, R4, R8 ;  /* 0x00000004060a722b */ /* 0x000fd00000000108 */
[----:B------:R-:W-:-:S10]  /*0ba0*/  DFMA R4, R18, R10, R4 ;  /* 0x0000000a1204722b */ /* 0x000fd40000000004 */
[----:B------:R-:W-:-:S05]  /*0bb0*/  FFMA R10, RZ, R7, R5 ;  /* 0x00000007ff0a7223 */ /* 0x000fca0000000005 */
[----:B------:R-:W-:-:S13]  /*0bc0*/  FSETP.GT.AND P0, PT, |R10|, 1.469367938527859385e-39, PT ;  /* 0x001000000a00780b */ /* 0x000fda0003f04200 */
[----:B------:R-:W-:Y:S05]  /*0bd0*/  @P0 BRA P1, `(.L_x_515) ;  /* 0x0000000000180947 */ /* 0x000fea0000800000 */
[----:B------:R-:W-:Y:S01]  /*0be0*/  IMAD.MOV.U32 R10, RZ, RZ, R8 ;  /* 0x000000ffff0a7224 */ /* 0x000fe200078e0008 */
[----:B------:R-:W-:Y:S01]  /*0bf0*/  MOV R4, 0xc20 ;  /* 0x00000c2000047802 */ /* 0x000fe20000000f00 */
[----:B------:R-:W-:-:S07]  /*0c00*/  IMAD.MOV.U32 R11, RZ, RZ, R9 ;  /* 0x000000ffff0b7224 */ /* 0x000fce00078e0009 */
[----:B------:R-:W-:Y:S05]  /*0c10*/  CALL.REL.NOINC `($__internal_0_$__cuda_sm20_div_rn_f64_full) ;  /* 0x0000000800547944 */ /* 0x000fea0003c00000 */
[----:B------:R-:W-:Y:S02]  /*0c20*/  IMAD.MOV.U32 R4, RZ, RZ, R20 ;  /* 0x000000ffff047224 */ /* 0x000fe400078e0014 */
[----:B------:R-:W-:-:S07]  /*0c30*/  IMAD.MOV.U32 R5, RZ, RZ, R21 ;  /* 0x000000ffff057224 */ /* 0x000fce00078e0015 */
.L_x_515:
[----:B------:R-:W0:Y:S01]  /*0c40*/  S2UR UR5, SR_CgaCtaId ;  /* 0x00000000000579c3 */ /* 0x000e220000008800 */
[----:B------:R-:W-:Y:S01]  /*0c50*/  UMOV UR4, 0x400 ;  /* 0x0000040000047882 */ /* 0x000fe20000000000 */
[----:B------:R-:W-:Y:S01]  /*0c60*/  DFMA R16, -R16, R4, R12 ;  /* 0x000000041010722b */ /* 0x000fe2000000010c */
[----:B------:R-:W-:Y:S02]  /*0c70*/  IMAD.MOV.U32 R12, RZ, RZ, R4 ;  /* 0x000000ffff0c7224 */ /* 0x000fe400078e0004 */
[----:B------:R-:W-:Y:S01]  /*0c80*/  IMAD.MOV.U32 R13, RZ, RZ, R5 ;  /* 0x000000ffff0d7224 */ /* 0x000fe200078e0005 */
[----:B0-----:R-:W-:-:S09]  /*0c90*/  ULEA UR4, UR5, UR4, 0x18 ;  /* 0x0000000405047291 */ /* 0x001fd2000f8ec0ff */
[----:B------:R0:W-:Y:S01]  /*0ca0*/  STS.64 [UR4+0x8], R4 ;  /* 0x00000804ff007988 */ /* 0x0001e20008000a04 */
[----:B------:R-:W-:Y:S05]  /*0cb0*/  BRA `(.L_x_516) ;  /* 0x0000000000107947 */ /* 0x000fea0003800000 */
.L_x_514:
[----:B------:R-:W-:Y:S01]  /*0cc0*/  IMAD R16, R28, -0x8, R21 ;  /* 0xfffffff81c107824 */ /* 0x000fe200078e0215 */
[----:B------:R-:W-:Y:S01]  /*0cd0*/  STS.64 [UR4+0x8], RZ ;  /* 0x000008ffff007988 */ /* 0x000fe20008000a04 */
[----:B------:R-:W-:-:S04]  /*0ce0*/  CS2R R12, SRZ ;  /* 0x00000000000c7805 */ /* 0x000fc8000001ff00 */
[----:B------:R-:W1:Y:S03]  /*0cf0*/  LDS.64 R16, [R16] ;  /* 0x0000000010107984 */ /* 0x000e660000000a00 */
.L_x_516:
[----:B0-----:R-:W0:Y:S01]  /*0d00*/  MUFU.RCP64H R5, R15 ;  /* 0x0000000f00057308 */ /* 0x001e220000001800 */
[----:B------:R-:W-:Y:S01]  /*0d10*/  IMAD.MOV.U32 R4, RZ, RZ, 0x1 ;  /* 0x00000001ff047424 */ /* 0x000fe200078e00ff */
[----:B-1----:R-:W-:Y:S01]  /*0d20*/  FSETP.GEU.AND P1, PT, |R17|, 6.5827683646048100446e-37, PT ;  /* 0x036000001100780b */ /* 0x002fe20003f2e200 */
[----:B------:R-:W-:Y:S04]  /*0d30*/  BSSY.RECONVERGENT B1, `(.L_x_517) ;  /* 0x0000014000017945 */ /* 0x000fe80003800200 */
[----:B0-----:R-:W-:-:S08]  /*0d40*/  DFMA R6, -R14, R4, 1 ;  /* 0x3ff000000e06742b */ /* 0x001fd00000000104 */
[----:B------:R-:W-:-:S08]  /*0d50*/  DFMA R6, R6, R6, R6 ;  /* 0x000000060606722b */ /* 0x000fd00000000006 */
[----:B------:R-:W-:-:S08]  /*0d60*/  DFMA R6, R4, R6, R4 ;  /* 0x000000060406722b */ /* 0x000fd00000000004 */
[----:B------:R-:W-:-:S08]  /*0d70*/  DFMA R4, -R14, R6, 1 ;  /* 0x3ff000000e04742b */ /* 0x000fd00000000106 */
[----:B------:R-:W-:-:S08]  /*0d80*/  DFMA R4, R6, R4, R6 ;  /* 0x000000040604722b */ /* 0x000fd00000000006 */
[----:B------:R-:W-:-:S08]  /*0d90*/  DMUL R6, R4, R16 ;  /* 0x0000001004067228 */ /* 0x000fd00000000000 */
[----:B------:R-:W-:-:S08]  /*0da0*/  DFMA R8, -R14, R6, R16 ;  /* 0x000000060e08722b */ /* 0x000fd00000000110 */
[----:B------:R-:W-:-:S10]  /*0db0*/  DFMA R4, R4, R8, R6 ;  /* 0x000000080404722b */ /* 0x000fd40000000006 */
[----:B------:R-:W-:-:S05]  /*0dc0*/  FFMA R6, RZ, R15, R5 ;  /* 0x0000000fff067223 */ /* 0x000fca0000000005 */
[----:B------:R-:W-:-:S13]  /*0dd0*/  FSETP.GT.AND P0, PT, |R6|, 1.469367938527859385e-39, PT ;  /* 0x001000000600780b */ /* 0x000fda0003f04200 */
[----:B------:R-:W-:Y:S05]  /*0de0*/  @P0 BRA P1, `(.L_x_518) ;  /* 0x0000000000200947 */ /* 0x000fea0000800000 */
[----:B------:R-:W-:Y:S01]  /*0df0*/  IMAD.MOV.U32 R10, RZ, RZ, R16 ;  /* 0x000000ffff0a7224 */ /* 0x000fe200078e0010 */
[----:B------:R-:W-:Y:S01]  /*0e00*/  MOV R4, 0xe50 ;  /* 0x00000e5000047802 */ /* 0x000fe20000000f00 */
[----:B------:R-:W-:Y:S02]  /*0e10*/  IMAD.MOV.U32 R11, RZ, RZ, R17 ;  /* 0x000000ffff0b7224 */ /* 0x000fe400078e0011 */
[----:B------:R-:W-:Y:S02]  /*0e20*/  IMAD.MOV.U32 R6, RZ, RZ, R14 ;  /* 0x000000ffff067224 */ /* 0x000fe400078e000e */
[----:B------:R-:W-:-:S07]  /*0e30*/  IMAD.MOV.U32 R7, RZ, RZ, R15 ;  /* 0x000000ffff077224 */ /* 0x000fce00078e000f */
[----:B------:R-:W-:Y:S05]  /*0e40*/  CALL.REL.NOINC `($__internal_0_$__cuda_sm20_div_rn_f64_full) ;  /* 0x0000000400c87944 */ /* 0x000fea0003c00000 */
[----:B------:R-:W-:Y:S02]  /*0e50*/  IMAD.MOV.U32 R4, RZ, RZ, R20 ;  /* 0x000000ffff047224 */ /* 0x000fe400078e0014 */
[----:B------:R-:W-:-:S07]  /*0e60*/  IMAD.MOV.U32 R5, RZ, RZ, R21 ;  /* 0x000000ffff057224 */ /* 0x000fce00078e0015 */
.L_x_518:
[----:B------:R-:W-:Y:S05]  /*0e70*/  BSYNC.RECONVERGENT B1 ;  /* 0x0000000000017941 */ /* 0x000fea0003800200 */
.L_x_517:
[----:B------:R-:W0:Y:S01]  /*0e80*/  S2UR UR14, SR_CgaCtaId ;  /* 0x00000000000e79c3 */ /* 0x000e220000008800 */
[----:B------:R-:W1:Y:S01]  /*0e90*/  LDCU.64 UR4, c[0x0][0x398] ;  /* 0x00007300ff0477ac */ /* 0x000e620008000a00 */
[----:B------:R-:W-:Y:S01]  /*0ea0*/  IMAD.MOV.U32 R11, RZ, RZ, 0x1 ;  /* 0x00000001ff0b7424 */ /* 0x000fe200078e00ff */
[----:B------:R-:W2:Y:S01]  /*0eb0*/  LDCU.64 UR10, c[0x0][0x3a0] ;  /* 0x00007400ff0a77ac */ /* 0x000ea20008000a00 */
[----:B------:R-:W-:Y:S01]  /*0ec0*/  USHF.L.U32 UR15, UR19, 0x2, URZ ;  /* 0x00000002130f7899 */ /* 0x000fe200080006ff */
[----:B------:R-:W-:Y:S01]  /*0ed0*/  UMOV UR13, 0x400 ;  /* 0x00000400000d7882 */ /* 0x000fe20000000000 */
[----:B-1----:R-:W-:Y:S02]  /*0ee0*/  UIMAD.WIDE.U32 UR4, UR19, 0x4, UR4 ;  /* 0x00000004130478a5 */ /* 0x002fe4000f8e0004 */
[----:B--2---:R-:W-:Y:S02]  /*0ef0*/  UIMAD.WIDE.U32 UR10, UR15, 0x8, UR10 ;  /* 0x000000080f0a78a5 */ /* 0x004fe4000f8e000a */
[----:B0-----:R-:W-:-:S02]  /*0f00*/  ULEA UR13, UR14, UR13, 0x18 ;  /* 0x0000000d0e0d7291 */ /* 0x001fc4000f8ec0ff */
[----:B------:R-:W-:Y:S02]  /*0f10*/  IMAD.U32 R6, RZ, RZ, UR4 ;  /* 0x00000004ff067e24 */ /* 0x000fe4000f8e00ff */
[----:B------:R-:W-:Y:S02]  /*0f20*/  IMAD.U32 R7, RZ, RZ, UR5 ;  /* 0x00000005ff077e24 */ /* 0x000fe4000f8e00ff */
[----:B------:R-:W-:Y:S02]  /*0f30*/  IMAD.U32 R8, RZ, RZ, UR10 ;  /* 0x0000000aff087e24 */ /* 0x000fe4000f8e00ff */
[----:B------:R-:W-:Y:S01]  /*0f40*/  IMAD.U32 R9, RZ, RZ, UR11 ;  /* 0x0000000bff097e24 */ /* 0x000fe2000f8e00ff */
[----:B------:R1:W-:Y:S04]  /*0f50*/  STG.E desc[UR16][R6.64], R11 ;  /* 0x0000000b06007986 */ /* 0x0003e8000c101910 */
[----:B------:R1:W-:Y:S04]  /*0f60*/  STS.64 [UR13], R4 ;  /* 0x00000004ff007988 */ /* 0x0003e80008000a0d */
[----:B------:R1:W-:Y:S04]  /*0f70*/  STG.E.64 desc[UR16][R8.64], R4 ;  /* 0x0000000408007986 */ /* 0x0003e8000c101b10 */
[----:B------:R1:W-:Y:S04]  /*0f80*/  STG.E.64 desc[UR16][R8.64+0x8], R12 ;  /* 0x0000080c08007986 */ /* 0x0003e8000c101b10 */
[----:B------:R1:W-:Y:S04]  /*0f90*/  STG.E.64 desc[UR16][R8.64+0x10], RZ ;  /* 0x000010ff08007986 */ /* 0x0003e8000c101b10 */
[----:B------:R1:W-:Y:S02]  /*0fa0*/  STG.E.64 desc[UR16][R8.64+0x18], RZ ;  /* 0x000018ff08007986 */ /* 0x0003e4000c101b10 */
.L_x_513:
[----:B------:R-:W-:Y:S05]  /*0fb0*/  BSYNC.RECONVERGENT B0 ;  /* 0x0000000000007941 */ /* 0x000fea0003800200 */
.L_x_512:
[----:B------:R-:W2:Y:S01]  /*0fc0*/  LDCU.64 UR4, c[0x0][0x3a0] ;  /* 0x00007400ff0477ac */ /* 0x000ea20008000a00 */
[----:B------:R-:W-:-:S04]  /*0fd0*/  USHF.L.U32 UR10, UR19, 0x2, URZ ;  /* 0x00000002130a7899 */ /* 0x000fc800080006ff */
[----:B--2---:R-:W-:-:S06]  /*0fe0*/  UIMAD.WIDE.U32 UR4, UR10, 0x8, UR4 ;  /* 0x000000080a0478a5 */ /* 0x004fcc000f8e0004 */
[----:B01----:R-:W-:Y:S02]  /*0ff0*/  IMAD.U32 R8, RZ, RZ, UR4 ;  /* 0x00000004ff087e24 */ /* 0x003fe4000f8e00ff */
[----:B------:R-:W-:Y:S01]  /*1000*/  IMAD.U32 R9, RZ, RZ, UR5 ;  /* 0x00000005ff097e24 */ /* 0x000fe2000f8e00ff */
[----:B------:R-:W-:Y:S06]  /*1010*/  BAR.SYNC.DEFER_BLOCKING 0x0 ;  /* 0x0000000000007b1d */ /* 0x000fec0000010000 */
[----:B------:R-:W2:Y:S04]  /*1020*/  LDG.E.64 R4, desc[UR16][R8.64] ;  /* 0x0000001008047981 */ /* 0x000ea8000c1e1b00 */
[----:B------:R-:W2:Y:S01]  /*1030*/  LDG.E.64 R6, desc[UR16][R8.64+0x8] ;  /* 0x0000081008067981 */ /* 0x000ea2000c1e1b00 */
[----:B------:R-:W0:Y:S01]  /*1040*/  S2UR UR5, SR_CgaCtaId ;  /* 0x00000000000579c3 */ /* 0x000e220000008800 */
[----:B------:R-:W-:Y:S01]  /*1050*/  ISETP.GE.AND P0, PT, R2, UR12, PT ;  /* 0x0000000c02007c0c */ /* 0x000fe2000bf06270 */
[----:B------:R-:W-:Y:S01]  /*1060*/  UMOV UR4, 0x400 ;  /* 0x0000040000047882 */ /* 0x000fe20000000000 */
[----:B------:R-:W-:Y:S01]  /*1070*/  BSSY.RECONVERGENT B0, `(.L_x_519) ;  /* 0x000001d000007945 */ /* 0x000fe20003800200 */
[----:B------:R-:W-:Y:S01]  /*1080*/  IMAD R3, R28, 0x20, R3 ;  /* 0x000000201c037824 */ /* 0x000fe200078e0203 */
[----:B------:R-:W-:Y:S01]  /*1090*/  CS2R R10, SRZ ;  /* 0x00000000000a7805 */ /* 0x000fe2000001ff00 */
[----:B0-----:R-:W-:-:S09]  /*10a0*/  ULEA UR4, UR5, UR4, 0x18 ;  /* 0x0000000405047291 */ /* 0x001fd2000f8ec0ff */
[----:B--2---:R0:W-:Y:S01]  /*10b0*/  STS.128 [UR4], R4 ;  /* 0x00000004ff007988 */ /* 0x0041e20008000c04 */
[----:B------:R-:W-:Y:S05]  /*10c0*/  @P0 BRA `(.L_x_520) ;  /* 0x00000000005c0947 */ /* 0x000fea0003800000 */
[----:B------:R-:W1:Y:S01]  /*10d0*/  LDC.64 R8, c[0x0][0x380] ;  /* 0x0000e000ff087b82 */ /* 0x000e620000000a00 */
[----:B------:R-:W-:Y:S01]  /*10e0*/  CS2R R10, SRZ ;  /* 0x00000000000a7805 */ /* 0x000fe2000001ff00 */
[----:B------:R-:W-:-:S07]  /*10f0*/  IMAD.MOV.U32 R13, RZ, RZ, R2 ;  /* 0x000000ffff0d7224 */ /* 0x000fce00078e0002 */
.L_x_521:
[----:B------:R-:W-:-:S04]  /*1100*/  VIADD R19, R13, UR18 ;  /* 0x000000120d137c36 */ /* 0x000fc80008000000 */
[----:B-1----:R-:W-:-:S06]  /*1110*/  IMAD.WIDE R18, R19, 0x4, R8 ;  /* 0x0000000413127825 */ /* 0x002fcc00078e0208 */
[----:B------:R-:W2:Y:S01]  /*1120*/  LDG.E R19, desc[UR16][R18.64] ;  /* 0x0000001012137981 */ /* 0x000ea2000c1e1900 */
[----:B------:R1:W3:Y:S01]  /*1130*/  I2F.F64 R14, R13 ;  /* 0x0000000d000e7312 */ /* 0x0002e20000201c00 */
[----:B------:R-:W-:Y:S02]  /*1140*/  IMAD.MOV.U32 R17, RZ, RZ, 0x3fe00000 ;  /* 0x3fe00000ff117424 */ /* 0x000fe400078e00ff */
[----:B------:R-:W-:Y:S02]  /*1150*/  IMAD.MOV.U32 R16, RZ, RZ, RZ ;  /* 0x000000ffff107224 */ /* 0x000fe400078e00ff */
[----:B-1----:R-:W-:-:S05]  /*1160*/  IMAD.IADD R13, R28, 0x1, R13 ;  /* 0x000000011c0d7824 */ /* 0x002fca00078e020d */
[----:B------:R-:W-:Y:S01]  /*1170*/  ISETP.GE.AND P1, PT, R13, UR12, PT ;  /* 0x0000000c0d007c0c */ /* 0x000fe2000bf26270 */
[----:B---3--:R-:W-:-:S10]  /*1180*/  DFMA R14, R6, R14, R4 ;  /* 0x0000000e060e722b */ /* 0x008fd40000000004 */
[----:B------:R-:W-:-:S06]  /*1190*/  LOP3.LUT R17, R17, 0x80000000, R15, 0xb8, !PT ;  /* 0x8000000011117812 */ /* 0x000fcc00078eb80f */
[----:B------:R-:W-:-:S10]  /*11a0*/  DADD.RZ R14, R14, R16 ;  /* 0x000000000e0e7229 */ /* 0x000fd4000000c010 */
[----:B------:R-:W2:Y:S02]  /*11b0*/  F2I.U32.F64.TRUNC R14, R14 ;  /* 0x0000000e000e7311 */ /* 0x000ea4000030d000 */
[CC--:B--2---:R-:W-:Y:S02]  /*11c0*/  VIMNMX.U32 R12, PT, PT, R14.reuse, R19.reuse, PT ;  /* 0x000000130e0c7248 */ /* 0x0c4fe40003fe0000 */
[----:B------:R-:W-:-:S05]  /*11d0*/  VIMNMX.U32 R17, PT, PT, R14, R19, !PT ;  /* 0x000000130e117248 */ /* 0x000fca0007fe0000 */
[----:B------:R-:W-:-:S05]  /*11e0*/  IMAD.IADD R17, R17, 0x1, -R12 ;  /* 0x0000000111117824 */ /* 0x000fca00078e0a0c */
[----:B------:R-:W-:-:S04]  /*11f0*/  ISETP.GT.U32.AND P0, PT, R17, R10, PT ;  /* 0x0000000a1100720c */ /* 0x000fc80003f04070 */
[----:B------:R-:W-:-:S04]  /*1200*/  ISETP.GT.U32.AND.EX P0, PT, RZ, R11, PT, P0 ;  /* 0x0000000bff00720c */ /* 0x000fc80003f04100 */
[----:B------:R-:W-:Y:S02]  /*1210*/  SEL R10, R17, R10, P0 ;  /* 0x0000000a110a7207 */ /* 0x000fe40000000000 */
[----:B------:R-:W-:Y:S01]  /*1220*/  SEL R11, R11, RZ, !P0 ;  /* 0x000000ff0b0b7207 */ /* 0x000fe20004000000 */
[----:B------:R-:W-:Y:S06]  /*1230*/  @!P1 BRA `(.L_x_521) ;  /* 0xfffffffc00b09947 */ /* 0x000fec000383ffff */
.L_x_520:
[----:B------:R-:W-:Y:S05]  /*1240*/  BSYNC.RECONVERGENT B0 ;  /* 0x0000000000007941 */ /* 0x000fea0003800200 */
.L_x_519:
[----:B------:R-:W-:Y:S01]  /*1250*/  ISETP.GE.U32.AND P0, PT, R28, 0x2, PT ;  /* 0x000000021c00780c */ /* 0x000fe20003f06070 */
[----:B------:R1:W-:Y:S01]  /*1260*/  STS.64 [R3], R10 ;  /* 0x0000000a03007388 */ /* 0x0003e20000000a00 */
[----:B------:R-:W-:Y:S11]  /*1270*/  BAR.SYNC.DEFER_BLOCKING 0x0 ;  /* 0x0000000000007b1d */ /* 0x000ff60000010000 */
[----:B-1----:R-:W-:Y:S05]  /*1280*/  @!P0 BRA `(.L_x_522) ;  /* 0x00000000003c8947 */ /* 0x002fea0003800000 */
.L_x_525:
[--C-:B------:R-:W-:Y:S01]  /*1290*/  IMAD.MOV.U32 R8, RZ, RZ, R28.reuse ;  /* 0x000000ffff087224 */ /* 0x100fe200078e001c */
[----:B------:R-:W-:Y:S01]  /*12a0*/  SHF.R.U32.HI R28, RZ, 0x1, R28 ;  /* 0x00000001ff1c7819 */ /* 0x000fe2000001161c */
[----:B------:R-:W-:Y:S03]  /*12b0*/  BSSY.RECONVERGENT B0, `(.L_x_523) ;  /* 0x0000009000007945 */ /* 0x000fe60003800200 */
[----:B------:R-:W-:-:S13]  /*12c0*/  ISETP.GE.U32.AND P0, PT, R2, R28, PT ;  /* 0x0000001c0200720c */ /* 0x000fda0003f06070 */
[----:B-1----:R-:W-:Y:S05]  /*12d0*/  @P0 BRA `(.L_x_524) ;  /* 0x0000000000180947 */ /* 0x002fea0003800000 */
[----:B0-----:R-:W-:Y:S01]  /*12e0*/  IMAD R6, R28, 0x8, R3 ;  /* 0x000000081c067824 */ /* 0x001fe200078e0203 */
[----:B------:R-:W-:Y:S05]  /*12f0*/  LDS.64 R4, [R3] ;  /* 0x0000000003047984 */ /* 0x000fea0000000a00 */
[----:B------:R-:W0:Y:S02]  /*1300*/  LDS.64 R6, [R6] ;  /* 0x0000000006067984 */ /* 0x000e240000000a00 */
[----:B0-----:R-:W-:-:S04]  /*1310*/  ISETP.GT.U32.AND P0, PT, R6, R4, PT ;  /* 0x000000040600720c */ /* 0x001fc80003f04070 */
[----:B------:R-:W-:-:S13]  /*1320*/  ISETP.GT.AND.EX P0, PT, R7, R5, PT, P0 ;  /* 0x000000050700720c */ /* 0x000fda0003f04300 */
[----:B------:R1:W-:Y:S02]  /*1330*/  @P0 STS.64 [R3], R6 ;  /* 0x0000000603000388 */ /* 0x0003e40000000a00 */
.L_x_524:
[----:B------:R-:W-:Y:S05]  /*1340*/  BSYNC.RECONVERGENT B0 ;  /* 0x0000000000007941 */ /* 0x000fea0003800200 */
.L_x_523:
[----:B------:R-:W-:Y:S01]  /*1350*/  BAR.SYNC.DEFER_BLOCKING 0x0 ;  /* 0x0000000000007b1d */ /* 0x000fe20000010000 */
[----:B------:R-:W-:-:S13]  /*1360*/  ISETP.GT.U32.AND P0, PT, R8, 0x3, PT ;  /* 0x000000030800780c */ /* 0x000fda0003f04070 */
[----:B------:R-:W-:Y:S05]  /*1370*/  @P0 BRA `(.L_x_525) ;  /* 0xfffffffc00c40947 */ /* 0x000fea000383ffff */
.L_x_522:
[----:B------:R-:W-:-:S13]  /*1380*/  ISETP.NE.AND P0, PT, R2, RZ, PT ;  /* 0x000000ff0200720c */ /* 0x000fda0003f05270 */
[----:B------:R-:W-:Y:S05]  /*1390*/  @P0 EXIT ;  /* 0x000000000000094d */ /* 0x000fea0003800000 */
[----:B0-----:R-:W0:Y:S01]  /*13a0*/  LDS.64 R4, [R0] ;  /* 0x0000000000047984 */ /* 0x001e220000000a00 */
[----:B------:R-:W-:Y:S02]  /*13b0*/  IMAD.U32 R8, RZ, RZ, UR8 ;  /* 0x00000008ff087e24 */ /* 0x000fe4000f8e00ff */
[----:B------:R-:W-:Y:S01]  /*13c0*/  IMAD.U32 R9, RZ, RZ, UR9 ;  /* 0x00000009ff097e24 */ /* 0x000fe2000f8e00ff */
[C---:B0-----:R-:W-:Y:S02]  /*13d0*/  ISETP.NE.U32.AND P1, PT, R5.reuse, RZ, PT ;  /* 0x000000ff0500720c */ /* 0x041fe40003f25070 */
[C---:B------:R-:W-:Y:S02]  /*13e0*/  ISETP.GT.U32.AND P0, PT, R4.reuse, RZ, PT ;  /* 0x000000ff0400720c */ /* 0x040fe40003f04070 */
[----:B-1----:R-:W-:Y:S02]  /*13f0*/  SEL R3, R4, R5, !P1 ;  /* 0x0000000504037207 */ /* 0x002fe40004800000 */
[----:B------:R-:W-:-:S04]  /*1400*/  ISETP.GT.AND.EX P0, PT, R5, RZ, PT, P0 ;  /* 0x000000ff0500720c */ /* 0x000fc80003f04300 */
[----:B------:R-:W0:Y:S02]  /*1410*/  FLO.U32 R3, R3 ;  /* 0x0000000300037300 */ /* 0x000e2400000e0000 */
[C---:B0-----:R-:W-:Y:S02]  /*1420*/  IADD3 R6, PT, PT, -R3.reuse, 0x1f, RZ ;  /* 0x0000001f03067810 */ /* 0x041fe40007ffe1ff */
[----:B------:R-:W-:-:S03]  /*1430*/  IADD3 R7, PT, PT, -R3, 0x3f, RZ ;  /* 0x0000003f03077810 */ /* 0x000fc60007ffe1ff */
[----:B------:R-:W-:Y:S02]  /*1440*/  @P1 IMAD.MOV R7, RZ, RZ, R6 ;  /* 0x000000ffff071224 */ /* 0x000fe400078e0206 */
[----:B------:R-:W-:-:S03]  /*1450*/  IMAD.U32 R6, RZ, RZ, UR6 ;  /* 0x00000006ff067e24 */ /* 0x000fc6000f8e00ff */
[----:B------:R-:W-:Y:S01]  /*1460*/  IADD3 R10, PT, PT, -R7, 0x41, RZ ;  /* 0x00000041070a7810 */ /* 0x000fe20007ffe1ff */
[----:B------:R-:W-:-:S03]  /*1470*/  IMAD.U32 R7, RZ, RZ, UR7 ;  /* 0x00000007ff077e24 */ /* 0x000fc6000f8e00ff */
[----:B------:R-:W-:Y:S02]  /*1480*/  SEL R11, R10, RZ, P0 ;  /* 0x000000ff0a0b7207 */ /* 0x000fe40000000000 */
[----:B------:R3:W-:Y:S04]  /*1490*/  STG.E.64 desc[UR16][R6.64], R4 ;  /* 0x0000000406007986 */ /* 0x0007e8000c101b10 */
[----:B------:R3:W-:Y:S02]  /*14a0*/  STG.E desc[UR16][R8.64], R11 ;  /* 0x0000000b08007986 */ /* 0x0007e4000c101910 */
.L_x_504:
[----:B------:R-:W-:-:S13]  /*14b0*/  ISETP.NE.AND P0, PT, R2, RZ, PT ;  /* 0x000000ff0200720c */ /* 0x000fda0003f05270 */
[----:B------:R-:W-:Y:S05]  /*14c0*/  @P0 EXIT ;  /* 0x000000000000094d */ /* 0x000fea0003800000 */
[----:B--23--:R-:W-:Y:S02]  /*14d0*/  IMAD.U32 R6, RZ, RZ, UR8 ;  /* 0x00000008ff067e24 */ /* 0x00cfe4000f8e00ff */
[----:B-1----:R-:W-:-:S05]  /*14e0*/  IMAD.U32 R7, RZ, RZ, UR9 ;  /* 0x00000009ff077e24 */ /* 0x002fca000f8e00ff */
[----:B------:R-:W2:Y:S01]  /*14f0*/  LDG.E R6, desc[UR16][R6.64] ;  /* 0x0000001006067981 */ /* 0x000ea2000c1e1900 */
[----:B------:R-:W1:Y:S01]  /*1500*/  LDC.64 R2, c[0x0][0x3c0] ;  /* 0x0000f000ff027b82 */ /* 0x000e620000000a00 */
[----:B--2---:R-:W-:Y:S01]  /*1510*/  SHF.R.S32.HI R0, RZ, 0x1f, R6 ;  /* 0x0000001fff007819 */ /* 0x004fe20000011406 */
[----:B0-----:R-:W-:-:S04]  /*1520*/  IMAD.WIDE.U32 R4, R6, UR12, RZ ;  /* 0x0000000c06047c25 */ /* 0x001fc8000f8e00ff */
[----:B------:R-:W-:-:S04]  /*1530*/  IMAD R9, R0, UR12, RZ ;  /* 0x0000000c00097c24 */ /* 0x000fc8000f8e02ff */
[----:B------:R-:W-:-:S05]  /*1540*/  IMAD.IADD R5, R5, 0x1, R9 ;  /* 0x0000000105057824 */ /* 0x000fca00078e0209 */
[----:B-1----:R-:W-:Y:S01]  /*1550*/  REDG.E.ADD.64.STRONG.GPU desc[UR16][R2.64], R4 ;  /* 0x000000040200798e */ /* 0x002fe2000c12e510 */
[----:B------:R-:W-:Y:S05]  /*1560*/  EXIT ;  /* 0x000000000000794d */ /* 0x000fea0003800000 */
        .weak           $__internal_0_$__cuda_sm20_div_rn_f64_full
        .type           $__internal_0_$__cuda_sm20_div_rn_f64_full,@function
        .size           $__internal_0_$__cuda_sm20_div_rn_f64_full,(.L_x_1706 - $__internal_0_$__cuda_sm20_div_rn_f64_full)
$__internal_0_$__cuda_sm20_div_rn_f64_full:
[----:B------:R-:W-:Y:S01]  /*1570*/  FSETP.GEU.AND P2, PT, |R11|, 1.469367938527859385e-39, PT ;  /* 0x001000000b00780b */ /* 0x000fe20003f4e200 */
[----:B------:R-:W-:Y:S01]  /*1580*/  IMAD.MOV.U32 R20, RZ, RZ, 0x1 ;  /* 0x00000001ff147424 */ /* 0x000fe200078e00ff */
[C---:B------:R-:W-:Y:S01]  /*1590*/  FSETP.GEU.AND P0, PT, |R7|.reuse, 1.469367938527859385e-39, PT ;  /* 0x001000000700780b */ /* 0x040fe20003f0e200 */
[----:B------:R-:W-:Y:S01]  /*15a0*/  BSSY.RECONVERGENT B2, `(.L_x_526) ;  /* 0x0000056000027945 */ /* 0x000fe20003800200 */
[----:B------:R-:W-:Y:S02]  /*15b0*/  LOP3.LUT R8, R7, 0x800fffff, RZ, 0xc0, !PT ;  /* 0x800fffff07087812 */ /* 0x000fe400078ec0ff */
[----:B------:R-:W-:Y:S02]  /*15c0*/  LOP3.LUT R19, R11, 0x7ff00000, RZ, 0xc0, !PT ;  /* 0x7ff000000b137812 */ /* 0x000fe400078ec0ff */
[----:B------:R-:W-:Y:S01]  /*15d0*/  LOP3.LUT R9, R8, 0x3ff00000, RZ, 0xfc, !PT ;  /* 0x3ff0000008097812 */ /* 0x000fe200078efcff */
[----:B------:R-:W-:Y:S01]  /*15e0*/  IMAD.MOV.U32 R8, RZ, RZ, R6 ;  /* 0x000000ffff087224 */ /* 0x000fe200078e0006 */
[----:B------:R-:W-:-:S02]  /*15f0*/  LOP3.LUT R26, R7, 0x7ff00000, RZ, 0xc0, !PT ;  /* 0x7ff00000071a7812 */ /* 0x000fc400078ec0ff */
[----:B------:R-:W-:Y:S01]  /*1600*/  LOP3.LUT R5, R11, 0x7ff00000, RZ, 0xc0, !PT ;  /* 0x7ff000000b057812 */ /* 0x000fe200078ec0ff */
[----:B------:R-:W-:Y:S01]  /*1610*/  @!P2 IMAD.MOV.U32 R22, RZ, RZ, RZ ;  /* 0x000000ffff16a224 */ /* 0x000fe200078e00ff */
[----:B------:R-:W-:Y:S01]  /*1620*/  @!P2 LOP3.LUT R18, R7, 0x7ff00000, RZ, 0xc0, !PT ;  /* 0x7ff000000712a812 */ /* 0x000fe200078ec0ff */
[----:B------:R-:W-:Y:S01]  /*1630*/  @!P0 DMUL R8, R6, 8.98846567431157953865e+307 ;  /* 0x7fe0000006088828 */ /* 0x000fe20000000000 */
[----:B------:R-:W-:Y:S02]  /*1640*/  ISETP.GE.U32.AND P1, PT, R5, R26, PT ;  /* 0x0000001a0500720c */ /* 0x000fe40003f26070 */
[----:B------:R-:W-:Y:S01]  /*1650*/  @!P2 ISETP.GE.U32.AND P3, PT, R19, R18, PT ;  /* 0x000000121300a20c */ /* 0x000fe20003f66070 */
[----:B------:R-:W-:Y:S02]  /*1660*/  IMAD.MOV.U32 R19, RZ, RZ, 0x1ca00000 ;  /* 0x1ca00000ff137424 */ /* 0x000fe400078e00ff */
[----:B------:R-:W0:Y:S01]  /*1670*/  MUFU.RCP64H R21, R9 ;  /* 0x0000000900157308 */ /* 0x000e220000001800 */
[----:B------:R-:W-:-:S02]  /*1680*/  IMAD.MOV.U32 R18, RZ, RZ, R10 ;  /* 0x000000ffff127224 */ /* 0x000fc400078e000a */
[C---:B------:R-:W-:Y:S02]  /*1690*/  @!P2 SEL R23, R19.reuse, 0x63400000, !P3 ;  /* 0x634000001317a807 */ /* 0x040fe40005800000 */
[----:B------:R-:W-:Y:S02]  /*16a0*/  SEL R19, R19, 0x63400000, !P1 ;  /* 0x6340000013137807 */ /* 0x000fe40004800000 */
[--C-:B------:R-:W-:Y:S02]  /*16b0*/  @!P2 LOP3.LUT R23, R23, 0x80000000, R11.reuse, 0xf8, !PT ;  /* 0x800000001717a812 */ /* 0x100fe400078ef80b */
[----:B------:R-:W-:Y:S02]  /*16c0*/  LOP3.LUT R19, R19, 0x800fffff, R11, 0xf8, !PT ;  /* 0x800fffff13137812 */ /* 0x000fe400078ef80b */
[----:B------:R-:W-:Y:S02]  /*16d0*/  @!P2 LOP3.LUT R23, R23, 0x100000, RZ, 0xfc, !PT ;  /* 0x001000001717a812 */ /* 0x000fe400078efcff */
[----:B------:R-:W-:-:S04]  /*16e0*/  @!P0 LOP3.LUT R26, R9, 0x7ff00000, RZ, 0xc0, !PT ;  /* 0x7ff00000091a8812 */ /* 0x000fc800078ec0ff */
[----:B------:R-:W-:Y:S02]  /*16f0*/  @!P2 DFMA R18, R18, 2, -R22 ;  /* 0x400000001212a82b */ /* 0x000fe40000000816 */
[----:B0-----:R-:W-:-:S08]  /*1700*/  DFMA R22, R20, -R8, 1 ;  /* 0x3ff000001416742b */ /* 0x001fd00000000808 */
[----:B------:R-:W-:Y:S01]  /*1710*/  DFMA R22, R22, R22, R22 ;  /* 0x000000161616722b */ /* 0x000fe20000000016 */
[----:B------:R-:W-:-:S07]  /*1720*/  @!P2 LOP3.LUT R5, R19, 0x7ff00000, RZ, 0xc0, !PT ;  /* 0x7ff000001305a812 */ /* 0x000fce00078ec0ff */
[----:B------:R-:W-:-:S08]  /*1730*/  DFMA R22, R20, R22, R20 ;  /* 0x000000161416722b */ /* 0x000fd00000000014 */
[----:B------:R-:W-:-:S08]  /*1740*/  DFMA R20, R22, -R8, 1 ;  /* 0x3ff000001614742b */ /* 0x000fd00000000808 */
[----:B------:R-:W-:-:S08]  /*1750*/  DFMA R20, R22, R20, R22 ;  /* 0x000000141614722b */ /* 0x000fd00000000016 */
[----:B------:R-:W-:-:S08]  /*1760*/  DMUL R22, R20, R18 ;  /* 0x0000001214167228 */ /* 0x000fd00000000000 */
[----:B------:R-:W-:-:S08]  /*1770*/  DFMA R24, R22, -R8, R18 ;  /* 0x800000081618722b */ /* 0x000fd00000000012 */
[----:B------:R-:W-:Y:S01]  /*1780*/  DFMA R24, R20, R24, R22 ;  /* 0x000000181418722b */ /* 0x000fe20000000016 */
[----:B------:R-:W-:-:S05]  /*1790*/  VIADD R20, R5, 0xffffffff ;  /* 0xffffffff05147836 */ /* 0x000fca0000000000 */
[----:B------:R-:W-:Y:S01]  /*17a0*/  ISETP.GT.U32.AND P0, PT, R20, 0x7feffffe, PT ;  /* 0x7feffffe1400780c */ /* 0x000fe20003f04070 */
[----:B------:R-:W-:-:S05]  /*17b0*/  VIADD R20, R26, 0xffffffff ;  /* 0xffffffff1a147836 */ /* 0x000fca0000000000 */
[----:B------:R-:W-:-:S13]  /*17c0*/  ISETP.GT.U32.OR P0, PT, R20, 0x7feffffe, P0 ;  /* 0x7feffffe1400780c */ /* 0x000fda0000704470 */
[----:B------:R-:W-:Y:S05]  /*17d0*/  @P0 BRA `(.L_x_527) ;  /* 0x0000000000740947 */ /* 0x000fea0003800000 */
[----:B------:R-:W-:Y:S01]  /*17e0*/  LOP3.LUT R11, R11, 0x7ff00000, RZ, 0xc0, !PT ;  /* 0x7ff000000b0b7812 */ /* 0x000fe200078ec0ff */
[----:B------:R-:W-:Y:S01]  /*17f0*/  IMAD.MOV.U32 R20, RZ, RZ, 0x1ca00000 ;  /* 0x1ca00000ff147424 */ /* 0x000fe200078e00ff */
[----:B------:R-:W-:-:S04]  /*1800*/  LOP3.LUT R10, R7, 0x7ff00000, RZ, 0xc0, !PT ;  /* 0x7ff00000070a7812 */ /* 0x000fc800078ec0ff */
[CC--:B------:R-:W-:Y:S02]  /*1810*/  VIADDMNMX R5, R11.reuse, -R10.reuse, 0xb9600000, !PT ;  /* 0xb96000000b057446 */ /* 0x0c0fe4000780090a */
[----:B------:R-:W-:Y:S02]  /*1820*/  ISETP.GE.U32.AND P0, PT, R11, R10, PT ;  /* 0x0000000a0b00720c */ /* 0x000fe40003f06070 */
[----:B------:R-:W-:Y:S02]  /*1830*/  VIMNMX R5, PT, PT, R5, 0x46a00000, PT ;  /* 0x46a0000005057848 */ /* 0x000fe40003fe0100 */
[----:B------:R-:W-:-:S05]  /*1840*/  SEL R10, R20, 0x63400000, !P0 ;  /* 0x63400000140a7807 */ /* 0x000fca0004000000 */
[----:B------:R-:W-:Y:S02]  /*1850*/  IMAD.IADD R5, R5, 0x1, -R10 ;  /* 0x0000000105057824 */ /* 0x000fe400078e0a0a */
[----:B------:R-:W-:Y:S02]  /*1860*/  IMAD.MOV.U32 R10, RZ, RZ, RZ ;  /* 0x000000ffff0a7224 */ /* 0x000fe400078e00ff */
[----:B------:R-:W-:-:S06]  /*1870*/  VIADD R11, R5, 0x7fe00000 ;  /* 0x7fe00000050b7836 */ /* 0x000fcc0000000000 */
[----:B------:R-:W-:-:S10]  /*1880*/  DMUL R20, R24, R10 ;  /* 0x0000000a18147228 */ /* 0x000fd40000000000 */
[----:B------:R-:W-:-:S13]  /*1890*/  FSETP.GTU.AND P0, PT, |R21|, 1.469367938527859385e-39, PT ;  /* 0x001000001500780b */ /* 0x000fda0003f0c200 */
[----:B------:R-:W-:Y:S05]  /*18a0*/  @P0 BRA `(.L_x_528) ;  /* 0x0000000000940947 */ /* 0x000fea0003800000 */
[----:B------:R-:W-:Y:S01]  /*18b0*/  DFMA R8, R24, -R8, R18 ;  /* 0x800000081808722b */ /* 0x000fe20000000012 */
[----:B------:R-:W-:-:S09]  /*18c0*/  IMAD.MOV.U32 R10, RZ, RZ, RZ ;  /* 0x000000ffff0a7224 */ /* 0x000fd200078e00ff */
[C---:B------:R-:W-:Y:S02]  /*18d0*/  FSETP.NEU.AND P0, PT, R9.reuse, RZ, PT ;  /* 0x000000ff0900720b */ /* 0x040fe40003f0d000 */
[----:B------:R-:W-:-:S04]  /*18e0*/  LOP3.LUT R19, R9, 0x80000000, R7, 0x48, !PT ;  /* 0x8000000009137812 */ /* 0x000fc800078e4807 */
[----:B------:R-:W-:-:S07]  /*18f0*/  LOP3.LUT R11, R19, R11, RZ, 0xfc, !PT ;  /* 0x0000000b130b7212 */ /* 0x000fce00078efcff */
[----:B------:R-:W-:Y:S05]  /*1900*/  @!P0 BRA `(.L_x_528) ;  /* 0x00000000007c8947 */ /* 0x000fea0003800000 */
[----:B------:R-:W-:Y:S01]  /*1910*/  IMAD.MOV R7, RZ, RZ, -R5 ;  /* 0x000000ffff077224 */ /* 0x000fe200078e0a05 */
[----:B------:R-:W-:Y:S01]  /*1920*/  DMUL.RP R10, R24, R10 ;  /* 0x0000000a180a7228 */ /* 0x000fe20000008000 */
[----:B------:R-:W-:Y:S01]  /*1930*/  IMAD.MOV.U32 R6, RZ, RZ, RZ ;  /* 0x000000ffff067224 */ /* 0x000fe200078e00ff */
[----:B------:R-:W-:-:S05]  /*1940*/  IADD3 R5, PT, PT, -R5, -0x43300000, RZ ;  /* 0xbcd0000005057810 */ /* 0x000fca0007ffe1ff */
[----:B------:R-:W-:-:S03]  /*1950*/  DFMA R6, R20, -R6, R24 ;  /* 0x800000061406722b */ /* 0x000fc60000000018 */
[----:B------:R-:W-:-:S07]  /*1960*/  LOP3.LUT R19, R11, R19, RZ, 0x3c, !PT ;  /* 0x000000130b137212 */ /* 0x000fce00078e3cff */
[----:B------:R-:W-:-:S04]  /*1970*/  FSETP.NEU.AND P0, PT, |R7|, R5, PT ;  /* 0x000000050700720b */ /* 0x000fc80003f0d200 */
[----:B------:R-:W-:Y:S02]  /*1980*/  FSEL R20, R10, R20, !P0 ;  /* 0x000000140a147208 */ /* 0x000fe40004000000 */
[----:B------:R-:W-:Y:S01]  /*1990*/  FSEL R21, R19, R21, !P0 ;  /* 0x0000001513157208 */ /* 0x000fe20004000000 */
[----:B------:R-:W-:Y:S06]  /*19a0*/  BRA `(.L_x_528) ;  /* 0x0000000000547947 */ /* 0x000fec0003800000 */
.L_x_527:
[----:B------:R-:W-:-:S14]  /*19b0*/  DSETP.NAN.AND P0, PT, R10, R10, PT ;  /* 0x0000000a0a00722a */ /* 0x000fdc0003f08000 */
[----:B------:R-:W-:Y:S05]  /*19c0*/  @P0 BRA `(.L_x_529) ;  /* 0x0000000000440947 */ /* 0x000fea0003800000 */
[----:B------:R-:W-:-:S14]  /*19d0*/  DSETP.NAN.AND P0, PT, R6, R6, PT ;  /* 0x000000060600722a */ /* 0x000fdc0003f08000 */
[----:B------:R-:W-:Y:S05]  /*19e0*/  @P0 BRA `(.L_x_530) ;  /* 0x0000000000300947 */ /* 0x000fea0003800000 */
[----:B------:R-:W-:Y:S01]  /*19f0*/  ISETP.NE.AND P0, PT, R5, R26, PT ;  /* 0x0000001a0500720c */ /* 0x000fe20003f05270 */
[----:B------:R-:W-:Y:S02]  /*1a00*/  IMAD.MOV.U32 R20, RZ, RZ, 0x0 ;  /* 0x00000000ff147424 */ /* 0x000fe400078e00ff */
[----:B------:R-:W-:-:S10]  /*1a10*/  IMAD.MOV.U32 R21, RZ, RZ, -0x80000 ;  /* 0xfff80000ff157424 */ /* 0x000fd400078e00ff */
[----:B------:R-:W-:Y:S05]  /*1a20*/  @!P0 BRA `(.L_x_528) ;  /* 0x0000000000348947 */ /* 0x000fea0003800000 */
[----:B------:R-:W-:Y:S02]  /*1a30*/  ISETP.NE.AND P0, PT, R5, 0x7ff00000, PT ;  /* 0x7ff000000500780c */ /* 0x000fe40003f05270 */
[----:B------:R-:W-:Y:S02]  /*1a40*/  LOP3.LUT R21, R11, 0x80000000, R7, 0x48, !PT ;  /* 0x800000000b157812 */ /* 0x000fe400078e4807 */
[----:B------:R-:W-:-:S13]  /*1a50*/  ISETP.EQ.OR P0, PT, R26, RZ, !P0 ;  /* 0x000000ff1a00720c */ /* 0x000fda0004702670 */
[----:B------:R-:W-:Y:S01]  /*1a60*/  @P0 LOP3.LUT R5, R21, 0x7ff00000, RZ, 0xfc, !PT ;  /* 0x7ff0000015050812 */ /* 0x000fe200078efcff */
[----:B------:R-:W-:Y:S02]  /*1a70*/  @!P0 IMAD.MOV.U32 R20, RZ, RZ, RZ ;  /* 0x000000ffff148224 */ /* 0x000fe400078e00ff */
[----:B------:R-:W-:Y:S02]  /*1a80*/  @P0 IMAD.MOV.U32 R20, RZ, RZ, RZ ;  /* 0x000000ffff140224 */ /* 0x000fe400078e00ff */
[----:B------:R-:W-:Y:S01]  /*1a90*/  @P0 IMAD.MOV.U32 R21, RZ, RZ, R5 ;  /* 0x000000ffff150224 */ /* 0x000fe200078e0005 */
[----:B------:R-:W-:Y:S06]  /*1aa0*/  BRA `(.L_x_528) ;  /* 0x0000000000147947 */ /* 0x000fec0003800000 */
.L_x_530:
[----:B------:R-:W-:Y:S01]  /*1ab0*/  LOP3.LUT R21, R7, 0x80000, RZ, 0xfc, !PT ;  /* 0x0008000007157812 */ /* 0x000fe200078efcff */
[----:B------:R-:W-:Y:S01]  /*1ac0*/  IMAD.MOV.U32 R20, RZ, RZ, R6 ;  /* 0x000000ffff147224 */ /* 0x000fe200078e0006 */
[----:B------:R-:W-:Y:S06]  /*1ad0*/  BRA `(.L_x_528) ;  /* 0x0000000000087947 */ /* 0x000fec0003800000 */
.L_x_529:
[----:B------:R-:W-:Y:S01]  /*1ae0*/  LOP3.LUT R21, R11, 0x80000, RZ, 0xfc, !PT ;  /* 0x000800000b157812 */ /* 0x000fe200078efcff */
[----:B------:R-:W-:-:S07]  /*1af0*/  IMAD.MOV.U32 R20, RZ, RZ, R10 ;  /* 0x000000ffff147224 */ /* 0x000fce00078e000a */
.L_x_528:
[----:B------:R-:W-:Y:S05]  /*1b00*/  BSYNC.RECONVERGENT B2 ;  /* 0x0000000000027941 */ /* 0x000fea0003800200 */
.L_x_526:
[----:B------:R-:W-:-:S04]  /*1b10*/  IMAD.MOV.U32 R5, RZ, RZ, 0x0 ;  /* 0x00000000ff057424 */ /* 0x000fc800078e00ff */
[----:B------:R-:W-:Y:S05]  /*1b20*/  RET.REL.NODEC R4 `(_Z24wprocessPartitionsKernelIjEvPKT_PiS3_S3_PdS3_PxiPl) ;  /* 0xffffffe404347950 */ /* 0x000fea0003c3ffff */
.L_x_531:
        /* <DEDUP_REMOVED lines=13> */
.L_x_1706:


//--------------------- .text._Z30fitPartitionsBatched_OptimizedIjEvPKT_PKiS4_PiPdS6_S5_PxS6_i --------------------------
	.section	.text._Z30fitPartitionsBatched_OptimizedIjEvPKT_PKiS4_PiPdS6_S5_PxS6_i,"ax",@progbits
	.align	128
        .global         _Z30fitPartitionsBatched_OptimizedIjEvPKT_PKiS4_PiPdS6_S5_PxS6_i
        .type           _Z30fitPartitionsBatched_OptimizedIjEvPKT_PKiS4_PiPdS6_S5_PxS6_i,@function
        .size           _Z30fitPartitionsBatched_OptimizedIjEvPKT_PKiS4_PiPdS6_S5_PxS6_i,(.L_x_1707 - _Z30fitPartitionsBatched_OptimizedIjEvPKT_PKiS4_PiPdS6_S5_PxS6_i)
        .other          _Z30fitPartitionsBatched_OptimizedIjEvPKT_PKiS4_PiPdS6_S5_PxS6_i,@"STO_CUDA_ENTRY STV_DEFAULT"
_Z30fitPartitionsBatched_OptimizedIjEvPKT_PKiS4_PiPdS6_S5_PxS6_i:
.text._Z30fitPartitionsBatched_OptimizedIjEvPKT_PKiS4_PiPdS6_S5_PxS6_i:
[----:B------:R-:W-:Y:S01]  /*0000*/  LDC R1, c[0x0][0x37c] ;  /* 0x0000df00ff017b82 */ /* 0x000fe20000000800 */
[----:B------:R-:W0:Y:S01]  /*0010*/  S2R R2, SR_CTAID.X ;  /* 0x0000000000027919 */ /* 0x000e220000002500 */
[----:B------:R-:W0:Y:S02]  /*0020*/  LDCU UR4, c[0x0][0x3c8] ;  /* 0x00007900ff0477ac */ /* 0x000e240008000800 */
[----:B0-----:R-:W-:-:S13]  /*0030*/  ISETP.GE.AND P0, PT, R2, UR4, PT ;  /* 0x0000000402007c0c */ /* 0x001fda000bf06270 */
[----:B------:R-:W-:Y:S05]  /*0040*/  @P0 EXIT ;  /* 0x000000000000094d */ /* 0x000fea0003800000 */
[----:B------:R-:W0:Y:S01]  /*0050*/  LDC.64 R8, c[0x0][0x390] ;  /* 0x0000e400ff087b82 */ /* 0x000e220000000a00 */
[----:B------:R-:W1:Y:S07]  /*0060*/  LDCU.64 UR8, c[0x0][0x358] ;  /* 0x00006b00ff0877ac */ /* 0x000e6e0008000a00 */
[----:B------:R-:W2:Y:S01]  /*0070*/  LDC.64 R6, c[0x0][0x388] ;  /* 0x0000e200ff067b82 */ /* 0x000ea20000000a00 */
[----:B0-----:R-:W-:-:S06]  /*0080*/  IMAD.WIDE.U32 R8, R2, 0x4, R8 ;  /* 0x0000000402087825 */ /* 0x001fcc00078e0008 */
[----:B-1----:R-:W3:Y:S01]  /*0090*/  LDG.E.CONSTANT R8, desc[UR8][R8.64] ;  /* 0x0000000808087981 */ /* 0x002ee2000c1e9900 */
[----:B--2---:R-:W-:-:S05]  /*00a0*/  IMAD.WIDE.U32 R6, R2, 0x4, R6 ;  /* 0x0000000402067825 */ /* 0x004fca00078e0006 */
[----:B------:R-:W3:Y:S01]  /*00b0*/  LDG.E.CONSTANT R3, desc[UR8][R6.64] ;  /* 0x0000000806037981 */ /* 0x000ee2000c1e9900 */
[----:B------:R-:W0:Y:S02]  /*00c0*/  S2R R4, SR_TID.X ;  /* 0x0000000000047919 */ /* 0x000e240000002100 */
[----:B0-----:R-:W-:-:S13]  /*00d0*/  ISETP.NE.AND P0, PT, R4, RZ, PT ;  /* 0x000000ff0400720c */ /* 0x001fda0003f05270 */
[----:B------:R-:W0:Y:S01]  /*00e0*/  @!P0 S2R R5, SR_CgaCtaId ;  /* 0x0000000000058919 */ /* 0x000e220000008800 */
[----:B------:R-:W-:-:S04]  /*00f0*/  @!P0 MOV R0, 0x400 ;  /* 0x0000040000008802 */ /* 0x000fc80000000f00 */
[----:B0-----:R-:W-:-:S05]  /*0100*/  @!P0 LEA R0, R5, R0, 0x18 ;  /* 0x0000000005008211 */ /* 0x001fca00078ec0ff */
[----:B------:R0:W-:Y:S01]  /*0110*/  @!P0 STS [R0+0x8], RZ ;  /* 0x000008ff00008388 */ /* 0x0001e20000000800 */
[----:B------:R-:W-:Y:S01]  /*0120*/  BAR.SYNC.DEFER_BLOCKING 0x0 ;  /* 0x0000000000007b1d */ /* 0x000fe20000010000 */
[----:B---3--:R-:W-:-:S05]  /*0130*/  IMAD.IADD R5, R8, 0x1, -R3 ;  /* 0x0000000108057824 */ /* 0x008fca00078e0a03 */
[----:B------:R-:W-:-:S13]  /*0140*/  ISETP.GE.AND P1, PT, R5, 0x1, PT ;  /* 0x000000010500780c */ /* 0x000fda0003f26270 */
[----:B0-----:R-:W-:Y:S05]  /*0150*/  @!P1 BRA `(.L_x_532) ;  /* 0x0000001c007c9947 */ /* 0x001fea0003800000 */
[----:B------:R-:W0:Y:S01]  /*0160*/  S2R R21, SR_CgaCtaId ;  /* 0x0000000000157919 */ /* 0x000e220000008800 */
[----:B------:R-:W-:Y:S01]  /*0170*/  MOV R20, 0x400 ;  /* 0x0000040000147802 */ /* 0x000fe20000000f00 */
[----:B------:R-:W-:Y:S03]  /*0180*/  BAR.SYNC.DEFER_BLOCKING 0x0 ;  /* 0x0000000000007b1d */ /* 0x000fe60000010000 */
[----:B0-----:R-:W-:-:S05]  /*0190*/  LEA R0, R21, R20, 0x18 ;  /* 0x0000001415007211 */ /* 0x001fca00078ec0ff */
[----:B------:R-:W0:Y:S02]  /*01a0*/  LDS R6, [R0+0x8] ;  /* 0x0000080000067984 */ /* 0x000e240000000800 */
[----:B0-----:R-:W-:-:S13]  /*01b0*/  ISETP.NE.AND P1, PT, R6, RZ, PT ;  /* 0x000000ff0600720c */ /* 0x001fda0003f25270 */
[----:B------:R-:W-:Y:S05]  /*01c0*/  @!P1 BRA `(.L_x_533) ;  /* 0x0000000000689947 */ /* 0x000fea0003800000 */
[----:B------:R-:W-:Y:S05]  /*01d0*/  @P0 EXIT ;  /* 0x000000000000094d */ /* 0x000fea0003800000 */
[----:B------:R-:W0:Y:S01]  /*01e0*/  LDC.64 R6, c[0x0][0x398] ;  /* 0x0000e600ff067b82 */ /* 0x000e220000000a00 */
[----:B------:R-:W-:Y:S02]  /*01f0*/  IMAD.MOV.U32 R14, RZ, RZ, 0x50 ;  /* 0x00000050ff0e7424 */ /* 0x000fe400078e00ff */
[----:B------:R-:W-:Y:S02]  /*0200*/  HFMA2 R21, -RZ, RZ, 0, 2.384185791015625e-07 ;  /* 0x00000004ff157431 */ /* 0x000fe400000001ff */
[----:B------:R-:W-:Y:S02]  /*0210*/  IMAD.MOV.U32 R15, RZ, RZ, 0x0 ;  /* 0x00000000ff0f7424 */ /* 0x000fe400078e00ff */
[----:B------:R-:W-:Y:S02]  /*0220*/  IMAD.MOV.U32 R23, RZ, RZ, 0x20 ;  /* 0x00000020ff177424 */ /* 0x000fe400078e00ff */
[----:B------:R-:W-:Y:S01]  /*0230*/  IMAD.WIDE.U32 R14, R5, 0x4, R14 ;  /* 0x00000004050e7825 */ /* 0x000fe200078e000e */
[----:B------:R-:W1:Y:S05]  /*0240*/  LDC.64 R8, c[0x0][0x3a0] ;  /* 0x0000e800ff087b82 */ /* 0x000e6a0000000a00 */
[----:B------:R-:W2:Y:S03]  /*0250*/  I2F.F64.U64 R14, R14 ;  /* 0x0000000e000e7312 */ /* 0x000ea60000301800 */
[----:B------:R-:W3:Y:S08]  /*0260*/  LDC.64 R10, c[0x0][0x3a8] ;  /* 0x0000ea00ff0a7b82 */ /* 0x000ef00000000a00 */
[----:B------:R-:W4:Y:S01]  /*0270*/  LDC.64 R12, c[0x0][0x3b0] ;  /* 0x0000ec00ff0c7b82 */ /* 0x000f220000000a00 */
[----:B0-----:R-:W-:-:S05]  /*0280*/  IMAD.WIDE.U32 R4, R2, 0x4, R6 ;  /* 0x0000000402047825 */ /* 0x001fca00078e0006 */
[----:B------:R-:W-:Y:S02]  /*0290*/  STG.E desc[UR8][R4.64], R21 ;  /* 0x0000001504007986 */ /* 0x000fe4000c101908 */
[----:B------:R-:W0:Y:S01]  /*02a0*/  LDC.64 R16, c[0x0][0x3b8] ;  /* 0x0000ee00ff107b82 */ /* 0x000e220000000a00 */
[----:B-1----:R-:W-:-:S05]  /*02b0*/  IMAD.WIDE.U32 R6, R2, 0x8, R8 ;  /* 0x0000000802067825 */ /* 0x002fca00078e0008 */
[----:B------:R-:W-:Y:S02]  /*02c0*/  STG.E.64 desc[UR8][R6.64], RZ ;  /* 0x000000ff06007986 */ /* 0x000fe4000c101b08 */
[----:B------:R-:W1:Y:S01]  /*02d0*/  LDC.64 R18, c[0x0][0x3c0] ;  /* 0x0000f000ff127b82 */ /* 0x000e620000000a00 */
[----:B---3--:R-:W-:-:S05]  /*02e0*/  IMAD.WIDE.U32 R8, R2, 0x8, R10 ;  /* 0x0000000802087825 */ /* 0x008fca00078e000a */
[----:B------:R-:W-:Y:S01]  /*02f0*/  STG.E.64 desc[UR8][R8.64], RZ ;  /* 0x000000ff08007986 */ /* 0x000fe2000c101b08 */
[----:B----4-:R-:W-:-:S05]  /*0300*/  IMAD.WIDE.U32 R10, R2, 0x4, R12 ;  /* 0x00000004020a7825 */ /* 0x010fca00078e000c */
[----:B------:R-:W-:Y:S01]  /*0310*/  STG.E desc[UR8][R10.64], R23 ;  /* 0x000000170a007986 */ /* 0x000fe2000c101908 */
[----:B0-----:R-:W-:-:S05]  /*0320*/  IMAD.WIDE.U32 R12, R2, 0x8, R16 ;  /* 0x00000008020c7825 */ /* 0x001fca00078e0010 */
[----:B------:R-:W-:Y:S01]  /*0330*/  STG.E.64 desc[UR8][R12.64], RZ ;  /* 0x000000ff0c007986 */ /* 0x000fe2000c101b08 */
[----:B-1----:R-:W-:-:S05]  /*0340*/  IMAD.WIDE.U32 R2, R2, 0x8, R18 ;  /* 0x0000000802027825 */ /* 0x002fca00078e0012 */
[----:B--2---:R-:W-:Y:S01]  /*0350*/  STG.E.64 desc[UR8][R2.64], R14 ;  /* 0x0000000e02007986 */ /* 0x004fe2000c101b08 */
[----:B------:R-:W-:Y:S05]  /*0360*/  EXIT ;  /* 0x000000000000794d */ /* 0x000fea0003800000 */
.L_x_533:
[----:B------:R-:W-:Y:S01]  /*0370*/  ISETP.GE.U32.AND P1, PT, R4, R5, PT ;  /* 0x000000050400720c */ /* 0x000fe20003f26070 */
[----:B------:R-:W-:Y:S01]  /*0380*/  BSSY.RECONVERGENT B0, `(.L_x_534) ;  /* 0x0000019000007945 */ /* 0x000fe20003800200 */
[----:B------:R-:W-:Y:S02]  /*0390*/  CS2R R6, SRZ ;  /* 0x0000000000067805 */ /* 0x000fe4000001ff00 */
[----:B------:R-:W-:Y:S02]  /*03a0*/  CS2R R8, SRZ ;  /* 0x0000000000087805 */ /* 0x000fe4000001ff00 */
[----:B------:R-:W-:Y:S02]  /*03b0*/  CS2R R12, SRZ ;  /* 0x00000000000c7805 */ /* 0x000fe4000001ff00 */
[----:B------:R-:W-:-:S05]  /*03c0*/  CS2R R10, SRZ ;  /* 0x00000000000a7805 */ /* 0x000fca000001ff00 */
[----:B------:R-:W-:Y:S05]  /*03d0*/  @P1 BRA `(.L_x_535) ;  /* 0x00000000004c1947 */ /* 0x000fea0003800000 */
[----:B------:R-:W0:Y:S01]  /*03e0*/  LDC R25, c[0x0][0x360] ;  /* 0x0000d800ff197b82 */ /* 0x000e220000000800 */
[----:B------:R-:W-:Y:S01]  /*03f0*/  IMAD.MOV.U32 R24, RZ, RZ, R4 ;  /* 0x000000ffff187224 */ /* 0x000fe200078e0004 */
[----:B------:R-:W-:Y:S02]  /*0400*/  CS2R R10, SRZ ;  /* 0x00000000000a7805 */ /* 0x000fe4000001ff00 */
[----:B------:R-:W-:Y:S02]  /*0410*/  CS2R R12, SRZ ;  /* 0x00000000000c7805 */ /* 0x000fe4000001ff00 */
[----:B------:R-:W-:Y:S02]  /*0420*/  CS2R R8, SRZ ;  /* 0x0000000000087805 */ /* 0x000fe4000001ff00 */
[----:B------:R-:W-:Y:S01]  /*0430*/  CS2R R6, SRZ ;  /* 0x0000000000067805 */ /* 0x000fe2000001ff00 */
[----:B------:R-:W1:Y:S06]  /*0440*/  LDC.64 R14, c[0x0][0x380] ;  /* 0x0000e000ff0e7b82 */ /* 0x000e6c0000000a00 */
.L_x_536:
[----:B------:R-:W-:-:S04]  /*0450*/  IMAD.IADD R19, R3, 0x1, R24 ;  /* 0x0000000103137824 */ /* 0x000fc800078e0218 */
[----:B-1----:R-:W-:-:S06]  /*0460*/  IMAD.WIDE R18, R19, 0x4, R14 ;  /* 0x0000000413127825 */ /* 0x002fcc00078e020e */
[----:B------:R-:W2:Y:S01]  /*0470*/  LDG.E.CONSTANT R18, desc[UR8][R18.64] ;  /* 0x0000000812127981 */ /* 0x000ea2000c1e9900 */
[----:B------:R0:W1:Y:S02]  /*0480*/  I2F.F64 R16, R24 ;  /* 0x0000001800107312 */ /* 0x0000640000201c00 */
[----:B0-----:R-:W-:-:S04]  /*0490*/  IADD3 R24, PT, PT, R25, R24, RZ ;  /* 0x0000001819187210 */ /* 0x001fc80007ffe0ff */
[----:B------:R-:W-:Y:S01]  /*04a0*/  ISETP.GE.AND P1, PT, R24, R5, PT ;  /* 0x000000051800720c */ /* 0x000fe20003f26270 */
[C---:B-1----:R-:W-:Y:S02]  /*04b0*/  DADD R6, R16.reuse, R6 ;  /* 0x0000000010067229 */ /* 0x042fe40000000006 */
[C---:B------:R-:W-:Y:S01]  /*04c0*/  DFMA R12, R16.reuse, R16, R12 ;  /* 0x00000010100c722b */ /* 0x040fe2000000000c */
[----:B--2---:R-:W0:Y:S02]  /*04d0*/  I2F.F64.U32 R22, R18 ;  /* 0x0000001200167312 */ /* 0x004e240000201800 */
[----:B0-----:R-:W-:Y:S02]  /*04e0*/  DFMA R10, R16, R22, R10 ;  /* 0x00000016100a722b */ /* 0x001fe4000000000a */
[----:B------:R-:W-:-:S05]  /*04f0*/  DADD R8, R22, R8 ;  /* 0x0000000016087229 */ /* 0x000fca0000000008 */
[----:B------:R-:W-:Y:S06]  /*0500*/  @!P1 BRA `(.L_x_536) ;  /* 0xfffffffc00d09947 */ /* 0x000fec000383ffff */
.L_x_535:
[----:B------:R-:W-:Y:S05]  /*0510*/  BSYNC.RECONVERGENT B0 ;  /* 0x0000000000007941 */ /* 0x000fea0003800200 */
.L_x_534:
[----:B------:R-:W-:Y:S01]  /*0520*/  SHFL.DOWN PT, R15, R7, 0x10, 0x1f ;  /* 0x0a001f00070f7f89 */ /* 0x000fe200000e0000 */
[----:B------:R-:W0:Y:S01]  /*0530*/  LDCU UR7, c[0x0][0x360] ;  /* 0x00006c00ff0777ac */ /* 0x000e220008000800 */
[----:B------:R-:W-:Y:S01]  /*0540*/  CS2R R30, SRZ ;  /* 0x00000000001e7805 */ /* 0x000fe2000001ff00 */
[----:B------:R-:W-:Y:S01]  /*0550*/  BSSY B0, `(.L_x_537) ;  /* 0x0000030000007945 */ /* 0x000fe20003800000 */
[----:B------:R-:W1:Y:S01]  /*0560*/  SHFL.DOWN PT, R14, R6, 0x10, 0x1f ;  /* 0x0a001f00060e7f89 */ /* 0x000e6200000e0000 */
[----:B0-----:R-:W-:-:S06]  /*0570*/  USHF.R.U32.HI UR6, URZ, 0x5, UR7 ;  /* 0x00000005ff067899 */ /* 0x001fcc0008011607 */
[C---:B------:R-:W-:Y:S01]  /*0580*/  ISETP.GE.U32.AND P1, PT, R4.reuse, UR6, PT ;  /* 0x0000000604007c0c */ /* 0x040fe2000bf26070 */
[----:B-1----:R-:W-:Y:S01]  /*0590*/  DADD R14, R14, R6 ;  /* 0x000000000e0e7229 */ /* 0x002fe20000000006 */
[----:B------:R-:W-:-:S06]  /*05a0*/  LOP3.LUT P2, R6, R4, 0x1f, RZ, 0xc0, !PT ;  /* 0x0000001f04067812 */ /* 0x000fcc000784c0ff */
[----:B------:R-:W-:Y:S04]  /*05b0*/  SHFL.DOWN PT, R17, R15, 0x8, 0x1f ;  /* 0x09001f000f117f89 */ /* 0x000fe800000e0000 */
[----:B------:R-:W0:Y:S02]  /*05c0*/  SHFL.DOWN PT, R16, R14, 0x8, 0x1f ;  /* 0x09001f000e107f89 */ /* 0x000e2400000e0000 */
[----:B0-----:R-:W-:Y:S01]  /*05d0*/  DADD R16, R14, R16 ;  /* 0x000000000e107229 */ /* 0x001fe20000000010 */
[----:B------:R-:W-:-:S06]  /*05e0*/  @!P2 VIADD R14, R20, 0x10 ;  /* 0x00000010140ea836 */ /* 0x000fcc0000000000 */
[----:B------:R-:W-:Y:S01]  /*05f0*/  SHFL.DOWN PT, R19, R17, 0x4, 0x1f ;  /* 0x08801f0011137f89 */ /* 0x000fe200000e0000 */
[----:B------:R-:W-:-:S03]  /*0600*/  @!P2 LEA R7, R21, R14, 0x18 ;  /* 0x0000000e1507a211 */ /* 0x000fc600078ec0ff */
[----:B------:R-:W0:Y:S01]  /*0610*/  SHFL.DOWN PT, R18, R16, 0x4, 0x1f ;  /* 0x08801f0010127f89 */ /* 0x000e2200000e0000 */
[----:B------:R-:W-:Y:S01]  /*0620*/  @!P2 LEA.HI R7, R4, R7, RZ, 0x1e ;  /* 0x000000070407a211 */ /* 0x000fe200078ff0ff */
[----:B0-----:R-:W-:Y:S01]  /*0630*/  DADD R18, R16, R18 ;  /* 0x0000000010127229 */ /* 0x001fe20000000012 */
[----:B------:R-:W-:-:S06]  /*0640*/  @!P1 VIADD R16, R20, 0x10 ;  /* 0x0000001014109836 */ /* 0x000fcc0000000000 */
[----:B------:R-:W-:Y:S01]  /*0650*/  SHFL.DOWN PT, R23, R19, 0x2, 0x1f ;  /* 0x08401f0013177f89 */ /* 0x000fe200000e0000 */
[----:B------:R-:W-:-:S03]  /*0660*/  @!P1 LEA R15, R21, R16, 0x18 ;  /* 0x00000010150f9211 */ /* 0x000fc600078ec0ff */
[----:B------:R-:W0:Y:S02]  /*0670*/  SHFL.DOWN PT, R22, R18, 0x2, 0x1f ;  /* 0x08401f0012167f89 */ /* 0x000e2400000e0000 */
[----:B------:R-:W-:Y:S01]  /*0680*/  @!P1 IMAD R14, R6, 0x8, R15 ;  /* 0x00000008060e9824 */ /* 0x000fe200078e020f */
[----:B0-----:R-:W-:-:S07]  /*0690*/  DADD R22, R18, R22 ;  /* 0x0000000012167229 */ /* 0x001fce0000000016 */
[----:B------:R-:W-:Y:S04]  /*06a0*/  SHFL.DOWN PT, R25, R23, 0x1, 0x1f ;  /* 0x08201f0017197f89 */ /* 0x000fe800000e0000 */
[----:B------:R-:W0:Y:S02]  /*06b0*/  SHFL.DOWN PT, R24, R22, 0x1, 0x1f ;  /* 0x08201f0016187f89 */ /* 0x000e2400000e0000 */
[----:B0-----:R-:W-:-:S07]  /*06c0*/  DADD R24, R22, R24 ;  /* 0x0000000016187229 */ /* 0x001fce0000000018 */
[----:B------:R0:W-:Y:S01]  /*06d0*/  @!P2 STS.64 [R7], R24 ;  /* 0x000000180700a388 */ /* 0x0001e20000000a00 */
[----:B------:R-:W-:Y:S01]  /*06e0*/  BAR.SYNC.DEFER_BLOCKING 0x0 ;  /* 0x0000000000007b1d */ /* 0x000fe20000010000 */
[----:B------:R-:W-:-:S05]  /*06f0*/  ISETP.GT.U32.AND P2, PT, R4, 0x1f, PT ;  /* 0x0000001f0400780c */ /* 0x000fca0003f44070 */
[----:B------:R0:W1:Y:S08]  /*0700*/  @!P1 LDS.64 R30, [R14] ;  /* 0x000000000e1e9984 */ /* 0x0000700000000a00 */
[----:B0-----:R-:W-:Y:S05]  /*0710*/  @P2 BRA `(.L_x_538) ;  /* 0x00000000004c2947 */ /* 0x001fea0003800000 */
[----:B------:R-:W-:-:S03]  /*0720*/  UMOV UR4, 0xffffffff ;  /* 0xffffffff00047882 */ /* 0x000fc60000000000 */
[----:B------:R-:W-:Y:S05]  /*0730*/  BRA.DIV UR4, `(.L_x_539) ;  /* 0x0000001a04287947 */ /* 0x000fea000b800000 */
[----:B-1----:R-:W-:Y:S04]  /*0740*/  SHFL.DOWN PT, R17, R31, 0x10, 0x1f ;  /* 0x0a001f001f117f89 */ /* 0x002fe800000e0000 */
[----:B------:R-:W0:Y:S02]  /*0750*/  SHFL.DOWN PT, R16, R30, 0x10, 0x1f ;  /* 0x0a001f001e107f89 */ /* 0x000e2400000e0000 */
[----:B0-----:R-:W-:-:S07]  /*0760*/  DADD R16, R30, R16 ;  /* 0x000000001e107229 */ /* 0x001fce0000000010 */
[----:B------:R-:W-:Y:S04]  /*0770*/  SHFL.DOWN PT, R23, R17, 0x8, 0x1f ;  /* 0x09001f0011177f89 */ /* 0x000fe800000e0000 */
        /* <DEDUP_REMOVED lines=8> */
[----:B------:R0:W1:Y:S04]  /*0800*/  SHFL.DOWN PT, R16, R31, 0x1, 0x1f ;  /* 0x08201f001f107f89 */ /* 0x00006800000e0000 */
[----:B------:R0:W2:Y:S02]  /*0810*/  SHFL.DOWN PT, R19, R30, 0x1, 0x1f ;  /* 0x08201f001e137f89 */ /* 0x0000a400000e0000 */
.L_x_571:
[----:B--2---:R-:W-:Y:S01]  /*0820*/  MOV R14, R19 ;  /* 0x00000013000e7202 */ /* 0x004fe20000000f00 */
[----:B-1----:R-:W-:-:S06]  /*0830*/  IMAD.MOV.U32 R15, RZ, RZ, R16 ;  /* 0x000000ffff0f7224 */ /* 0x002fcc00078e0010 */
[----:B0-----:R-:W-:-:S11]  /*0840*/  DADD R30, R30, R14 ;  /* 0x000000001e1e7229 */ /* 0x001fd6000000000e */
.L_x_538:
[----:B------:R-:W-:Y:S05]  /*0850*/  BSYNC B0 ;  /* 0x0000000000007941 */ /* 0x000fea0003800000 */
.L_x_537:
[----:B------:R-:W-:Y:S01]  /*0860*/  UMOV UR4, 0xffffffff ;  /* 0xffffffff00047882 */ /* 0x000fe20000000000 */
[----:B------:R-:W-:Y:S02]  /*0870*/  ISETP.NE.AND P3, PT, R6, RZ, PT ;  /* 0x000000ff0600720c */ /* 0x000fe40003f65270 */
[----:B------:R-:W-:Y:S11]  /*0880*/  BRA.DIV UR4, `(.L_x_540) ;  /* 0x0000001a04c87947 */ /* 0x000ff6000b800000 */
        /* <DEDUP_REMOVED lines=12> */
[----:B------:R0:W2:Y:S04]  /*0950*/  SHFL.DOWN PT, R16, R9, 0x1, 0x1f ;  /* 0x08201f0009107f89 */ /* 0x0000a800000e0000 */
[----:B------:R0:W3:Y:S02]  /*0960*/  SHFL.DOWN PT, R19, R8, 0x1, 0x1f ;  /* 0x08201f0008137f89 */ /* 0x0000e400000e0000 */
.L_x_583:
[C---:B------:R-:W-:Y:S01]  /*0970*/  @!P3 VIADD R14, R20.reuse, 0x10 ;  /* 0x00000010140eb836 */ /* 0x040fe20000000000 */
[----:B------:R-:W-:Y:S05]  /*0980*/  WARPSYNC.ALL ;  /* 0x0000000000007948 */ /* 0x000fea0003800000 */
[C---:B------:R-:W-:Y:S01]  /*0990*/  @!P3 LEA R7, R21.reuse, R14, 0x18 ;  /* 0x0000000e1507b211 */ /* 0x040fe200078ec0ff */
[----:B--2---:R-:W-:Y:S01]  /*09a0*/  IMAD.MOV.U32 R15, RZ, RZ, R16 ;  /* 0x000000ffff0f7224 */ /* 0x004fe200078e0010 */
[----:B---3--:R-:W-:Y:S01]  /*09b0*/  MOV R14, R19 ;  /* 0x00000013000e7202 */ /* 0x008fe20000000f00 */
[----:B------:R-:W-:Y:S01]  /*09c0*/  @!P1 VIADD R18, R20, 0x10 ;  /* 0x0000001014129836 */ /* 0x000fe20000000000 */
[----:B------:R-:W-:Y:S01]  /*09d0*/  @!P3 LEA.HI R7, R4, R7, RZ, 0x1e ;  /* 0x000000070407b211 */ /* 0x000fe200078ff0ff */
[----:B------:R-:W-:Y:S03]  /*09e0*/  BSSY B0, `(.L_x_541) ;  /* 0x000001c000007945 */ /* 0x000fe60003800000 */
[----:B------:R-:W-:Y:S01]  /*09f0*/  DADD R14, R8, R14 ;  /* 0x00000000080e7229 */ /* 0x000fe2000000000e */
[----:B------:R-:W-:-:S02]  /*0a00*/  @!P1 LEA R17, R21, R18, 0x18 ;  /* 0x0000001215119211 */ /* 0x000fc400078ec0ff */
[----:B0-----:R-:W-:-:S03]  /*0a10*/  CS2R R8, SRZ ;  /* 0x0000000000087805 */ /* 0x001fc6000001ff00 */
[----:B------:R-:W-:Y:S01]  /*0a20*/  @!P1 IMAD R17, R6, 0x8, R17 ;  /* 0x0000000806119824 */ /* 0x000fe200078e0211 */
[----:B------:R0:W-:Y:S01]  /*0a30*/  @!P3 STS.64 [R7], R14 ;  /* 0x0000000e0700b388 */ /* 0x0001e20000000a00 */
[----:B------:R-:W-:Y:S06]  /*0a40*/  BAR.SYNC.DEFER_BLOCKING 0x0 ;  /* 0x0000000000007b1d */ /* 0x000fec0000010000 */
[----:B------:R0:W2:Y:S01]  /*0a50*/  @!P1 LDS.64 R8, [R17] ;  /* 0x0000000011089984 */ /* 0x0000a20000000a00 */
[----:B------:R-:W-:Y:S05]  /*0a60*/  @P2 BRA `(.L_x_542) ;  /* 0x00000000004c2947 */ /* 0x000fea0003800000 */
[----:B------:R-:W-:-:S03]  /*0a70*/  UMOV UR4, 0xffffffff ;  /* 0xffffffff00047882 */ /* 0x000fc60000000000 */
[----:B------:R-:W-:Y:S05]  /*0a80*/  BRA.DIV UR4, `(.L_x_543) ;  /* 0x0000001e04507947 */ /* 0x000fea000b800000 */
[----:B0-2---:R-:W-:Y:S04]  /*0a90*/  SHFL.DOWN PT, R17, R9, 0x10, 0x1f ;  /* 0x0a001f0009117f89 */ /* 0x005fe800000e0000 */
        /* <DEDUP_REMOVED lines=13> */
.L_x_594:
[----:B---3--:R-:W-:Y:S01]  /*0b70*/  IMAD.MOV.U32 R14, RZ, RZ, R19 ;  /* 0x000000ffff0e7224 */ /* 0x008fe200078e0013 */
[----:B--2---:R-:W-:-:S06]  /*0b80*/  MOV R15, R16 ;  /* 0x00000010000f7202 */ /* 0x004fcc0000000f00 */
[----:B0-----:R-:W-:-:S11]  /*0b90*/  DADD R8, R8, R14 ;  /* 0x0000000008087229 */ /* 0x001fd6000000000e */
.L_x_542:
[----:B------:R-:W-:Y:S05]  /*0ba0*/  BSYNC B0 ;  /* 0x0000000000007941 */ /* 0x000fea0003800000 */
.L_x_541:
[----:B------:R-:W-:-:S03]  /*0bb0*/  UMOV UR4, 0xffffffff ;  /* 0xffffffff00047882 */ /* 0x000fc60000000000 */
[----:B------:R-:W-:Y:S05]  /*0bc0*/  BRA.DIV UR4, `(.L_x_544) ;  /* 0x0000001e04f47947 */ /* 0x000fea000b800000 */
[----:B0-----:R-:W-:Y:S04]  /*0bd0*/  SHFL.DOWN PT, R17, R13, 0x10, 0x1f ;  /* 0x0a001f000d117f89 */ /* 0x001fe800000e0000 */
        /* <DEDUP_REMOVED lines=11> */
[----:B------:R0:W3:Y:S04]  /*0c90*/  SHFL.DOWN PT, R16, R13, 0x1, 0x1f ;  /* 0x08201f000d107f89 */ /* 0x0000e800000e0000 */
[----:B------:R0:W4:Y:S02]  /*0ca0*/  SHFL.DOWN PT, R19, R12, 0x1, 0x1f ;  /* 0x08201f000c137f89 */ /* 0x00012400000e0000 */
.L_x_606:
[C---:B------:R-:W-:Y:S01]  /*0cb0*/  @!P3 VIADD R14, R20.reuse, 0x10 ;  /* 0x00000010140eb836 */ /* 0x040fe20000000000 */
[----:B---3--:R-:W-:Y:S01]  /*0cc0*/  MOV R15, R16 ;  /* 0x00000010000f7202 */ /* 0x008fe20000000f00 */
[----:B------:R-:W-:Y:S05]  /*0cd0*/  WARPSYNC.ALL ;  /* 0x0000000000007948 */ /* 0x000fea0003800000 */
[C---:B------:R-:W-:Y:S01]  /*0ce0*/  @!P3 LEA R7, R21.reuse, R14, 0x18 ;  /* 0x0000000e1507b211 */ /* 0x040fe200078ec0ff */
[----:B----4-:R-:W-:Y:S01]  /*0cf0*/  IMAD.MOV.U32 R14, RZ, RZ, R19 ;  /* 0x000000ffff0e7224 */ /* 0x010fe200078e0013 */
[----:B------:R-:W-:Y:S01]  /*0d00*/  CS2R R16, SRZ ;  /* 0x0000000000107805 */ /* 0x000fe2000001ff00 */
[----:B------:R-:W-:Y:S01]  /*0d10*/  @!P1 VIADD R18, R20, 0x10 ;  /* 0x0000001014129836 */ /* 0x000fe20000000000 */
[----:B------:R-:W-:Y:S01]  /*0d20*/  @!P3 LEA.HI R7, R4, R7, RZ, 0x1e ;  /* 0x000000070407b211 */ /* 0x000fe200078ff0ff */
[----:B------:R-:W-:Y:S02]  /*0d30*/  BSSY B0, `(.L_x_545) ;  /* 0x0000019000007945 */ /* 0x000fe40003800000 */
[----:B------:R-:W-:Y:S01]  /*0d40*/  DADD R14, R12, R14 ;  /* 0x000000000c0e7229 */ /* 0x000fe2000000000e */
[----:B0-----:R-:W-:-:S06]  /*0d50*/  @!P1 LEA R13, R21, R18, 0x18 ;  /* 0x00000012150d9211 */ /* 0x001fcc00078ec0ff */
[----:B------:R0:W-:Y:S01]  /*0d60*/  @!P3 STS.64 [R7], R14 ;  /* 0x0000000e0700b388 */ /* 0x0001e20000000a00 */
[----:B------:R-:W-:Y:S01]  /*0d70*/  @!P1 IMAD R13, R6, 0x8, R13 ;  /* 0x00000008060d9824 */ /* 0x000fe200078e020d */
[----:B------:R-:W-:Y:S06]  /*0d80*/  BAR.SYNC.DEFER_BLOCKING 0x0 ;  /* 0x0000000000007b1d */ /* 0x000fec0000010000 */
[----:B------:R0:W3:Y:S01]  /*0d90*/  @!P1 LDS.64 R16, [R13] ;  /* 0x000000000d109984 */ /* 0x0000e20000000a00 */
[----:B------:R-:W-:Y:S05]  /*0da0*/  @P2 BRA `(.L_x_546) ;  /* 0x0000000000442947 */ /* 0x000fea0003800000 */
[----:B------:R-:W-:-:S03]  /*0db0*/  UMOV UR4, 0xffffffff ;  /* 0xffffffff00047882 */ /* 0x000fc60000000000 */
[----:B------:R-:W-:Y:S05]  /*0dc0*/  BRA.DIV UR4, `(.L_x_547) ;  /* 0x00000022047c7947 */ /* 0x000fea000b800000 */
[----:B0--3--:R-:W-:Y:S04]  /*0dd0*/  SHFL.DOWN PT, R13, R17, 0x10, 0x1f ;  /* 0x0a001f00110d7f89 */ /* 0x009fe800000e0000 */
        /* <DEDUP_REMOVED lines=13> */
.L_x_617:
[----:B0--34-:R-:W-:-:S11]  /*0eb0*/  DADD R16, R16, R12 ;  /* 0x0000000010107229 */ /* 0x019fd6000000000c */
.L_x_546:
[----:B------:R-:W-:Y:S05]  /*0ec0*/  BSYNC B0 ;  /* 0x0000000000007941 */ /* 0x000fea0003800000 */
.L_x_545:
        /* <DEDUP_REMOVED lines=14> */
[----:B------:R0:W4:Y:S04]  /*0fb0*/  SHFL.DOWN PT, R13, R11, 0x1, 0x1f ;  /* 0x08201f000b0d7f89 */ /* 0x00012800000e0000 */
[----:B------:R0:W0:Y:S02]  /*0fc0*/  SHFL.DOWN PT, R12, R10, 0x1, 0x1f ;  /* 0x08201f000a0c7f89 */ /* 0x00002400000e0000 */
.L_x_629:
[----:B------:R-:W-:Y:S01]  /*0fd0*/  @!P3 VIADD R14, R20, 0x10 ;  /* 0x00000010140eb836 */ /* 0x000fe20000000000 */
[----:B0---4-:R-:W-:Y:S01]  /*0fe0*/  DADD R12, R10, R12 ;  /* 0x000000000a0c7229 */ /* 0x011fe2000000000c */
[----:B------:R-:W-:Y:S05]  /*0ff0*/  WARPSYNC.ALL ;  /* 0x0000000000007948 */ /* 0x000fea0003800000 */
[----:B------:R-:W-:-:S04]  /*1000*/  @!P3 LEA R7, R21, R14, 0x18 ;  /* 0x0000000e1507b211 */ /* 0x000fc800078ec0ff */
[----:B------:R-:W-:-:S05]  /*1010*/  @!P3 LEA.HI R7, R4, R7, RZ, 0x1e ;  /* 0x000000070407b211 */ /* 0x000fca00078ff0ff */
[----:B------:R0:W-:Y:S01]  /*1020*/  @!P3 STS.64 [R7], R12 ;  /* 0x0000000c0700b388 */ /* 0x0001e20000000a00 */
[----:B------:R-:W-:Y:S01]  /*1030*/  BAR.SYNC.DEFER_BLOCKING 0x0 ;  /* 0x0000000000007b1d */ /* 0x000fe20000010000 */
[----:B------:R-:W-:-:S05]  /*1040*/  @!P1 VIADD R20, R20, 0x10 ;  /* 0x0000001014149836 */ /* 0x000fca0000000000 */
[----:B0-----:R-:W-:Y:S02]  /*1050*/  @!P1 LEA R7, R21, R20, 0x18 ;  /* 0x0000001415079211 */ /* 0x001fe400078ec0ff */
[----:B------:R-:W-:Y:S01]  /*1060*/  CS2R R20, SRZ ;  /* 0x0000000000147805 */ /* 0x000fe2000001ff00 */
[----:B------:R-:W0:Y:S01]  /*1070*/  LDC.64 R10, c[0x0][0x3a0] ;  /* 0x0000e800ff0a7b82 */ /* 0x000e220000000a00 */
[----:B------:R-:W-:-:S07]  /*1080*/  @!P1 LEA R7, R6, R7, 0x3 ;  /* 0x0000000706079211 */ /* 0x000fce00078e18ff */
[----:B------:R-:W4:Y:S01]  /*1090*/  LDC.64 R12, c[0x0][0x3a8] ;  /* 0x0000ea00ff0c7b82 */ /* 0x000f220000000a00 */
[----:B------:R0:W1:Y:S02]  /*10a0*/  @!P1 LDS.64 R20, [R7] ;  /* 0x0000000007149984 */ /* 0x0000640000000a00 */
[----:B0-----:R-:W-:-:S04]  /*10b0*/  IMAD.WIDE.U32 R10, R2, 0x8, R10 ;  /* 0x00000008020a7825 */ /* 0x001fc800078e000a */
[----:B----4-:R-:W-:Y:S01]  /*10c0*/  IMAD.WIDE.U32 R12, R2, 0x8, R12 ;  /* 0x00000008020c7825 */ /* 0x010fe200078e000c */
[----:B-1----:R-:W-:Y:S06]  /*10d0*/  @P2 BRA `(.L_x_549) ;  /* 0x00000004006c2947 */ /* 0x002fec0003800000 */
[----:B------:R-:W-:-:S03]  /*10e0*/  UMOV UR4, 0xffffffff ;  /* 0xffffffff00047882 */ /* 0x000fc60000000000 */
[----:B------:R-:W-:Y:S05]  /*10f0*/  BRA.DIV UR4, `(.L_x_550) ;  /* 0x0000002604b47947 */ /* 0x000fea000b800000 */
        /* <DEDUP_REMOVED lines=13> */
[----:B------:R0:W4:Y:S02]  /*11d0*/  SHFL.DOWN PT, R19, R20, 0x1, 0x1f ;  /* 0x08201f0014137f89 */ /* 0x00012400000e0000 */
.L_x_640:
[----:B----4-:R-:W-:Y:S02]  /*11e0*/  IMAD.MOV.U32 R14, RZ, RZ, R19 ;  /* 0x000000ffff0e7224 */ /* 0x010fe400078e0013 */
[----:B-1----:R-:W-:-:S06]  /*11f0*/  IMAD.MOV.U32 R15, RZ, RZ, R22 ;  /* 0x000000ffff0f7224 */ /* 0x002fcc00078e0016 */
[----:B0-----:R-:W-:Y:S01]  /*1200*/  DADD R20, R20, R14 ;  /* 0x0000000014147229 */ /* 0x001fe2000000000e */
[----:B------:R-:W-:Y:S10]  /*1210*/  @P0 BRA `(.L_x_549) ;  /* 0x00000004001c0947 */ /* 0x000ff40003800000 */
[----:B------:R-:W3:Y:S01]  /*1220*/  I2F.F64.U32 R14, R5 ;  /* 0x00000005000e7312 */ /* 0x000ee20000201800 */
[----:B------:R-:W-:Y:S01]  /*1230*/  DMUL R18, R30, -R30 ;  /* 0x8000001e1e127228 */ /* 0x000fe20000000000 */
[----:B------:R-:W-:Y:S01]  /*1240*/  UMOV UR4, 0xd9d7bdbb ;  /* 0xd9d7bdbb00047882 */ /* 0x000fe20000000000 */
[----:B------:R-:W-:Y:S01]  /*1250*/  UMOV UR5, 0x3ddb7cdf ;  /* 0x3ddb7cdf00057882 */ /* 0x000fe20000000000 */
[----:B------:R-:W-:Y:S05]  /*1260*/  BSSY.RECONVERGENT B0, `(.L_x_551) ;  /* 0x0000024000007945 */ /* 0x000fea0003800200 */
[----:B---3--:R-:W-:-:S08]  /*1270*/  DFMA R18, R14, R16, R18 ;  /* 0x000000100e12722b */ /* 0x008fd00000000012 */
[----:B------:R-:W-:-:S14]  /*1280*/  DSETP.GT.AND P0, PT, |R18|, UR4, PT ;  /* 0x0000000412007e2a */ /* 0x000fdc000bf04200 */
[----:B------:R-:W-:Y:S05]  /*1290*/  @!P0 BRA `(.L_x_552) ;  /* 0x0000000000788947 */ /* 0x000fea0003800000 */
[----:B------:R-:W0:Y:S01]  /*12a0*/  MUFU.RCP64H R17, R19 ;  /* 0x0000001300117308 */ /* 0x000e220000001800 */
[----:B------:R-:W-:Y:S01]  /*12b0*/  IMAD.MOV.U32 R16, RZ, RZ, 0x1 ;  /* 0x00000001ff107424 */ /* 0x000fe200078e00ff */
[----:B------:R-:W-:Y:S05]  /*12c0*/  BSSY.RECONVERGENT B1, `(.L_x_553) ;  /* 0x0000013000017945 */ /* 0x000fea0003800200 */
[----:B0-----:R-:W-:-:S08]  /*12d0*/  DFMA R22, -R18, R16, 1 ;  /* 0x3ff000001216742b */ /* 0x001fd00000000110 */
[----:B------:R-:W-:-:S08]  /*12e0*/  DFMA R22, R22, R22, R22 ;  /* 0x000000161616722b */ /* 0x000fd00000000016 */
[----:B------:R-:W-:Y:S02]  /*12f0*/  DFMA R22, R16, R22, R16 ;  /* 0x000000161016722b */ /* 0x000fe40000000010 */
[----:B--2---:R-:W-:-:S06]  /*1300*/  DMUL R16, R8, -R30 ;  /* 0x8000001e08107228 */ /* 0x004fcc0000000000 */
[----:B------:R-:W-:Y:S02]  /*1310*/  DFMA R24, -R18, R22, 1 ;  /* 0x3ff000001218742b */ /* 0x000fe40000000116 */
[----:B------:R-:W-:-:S06]  /*1320*/  DFMA R20, R20, R14, R16 ;  /* 0x0000000e1414722b */ /* 0x000fcc0000000010 */
[----:B------:R-:W-:-:S04]  /*1330*/  DFMA R24, R22, R24, R22 ;  /* 0x000000181618722b */ /* 0x000fc80000000016 */
[----:B------:R-:W-:-:S04]  /*1340*/  FSETP.GEU.AND P1, PT, |R21|, 6.5827683646048100446e-37, PT ;  /* 0x036000001500780b */ /* 0x000fc80003f2e200 */
[----:B------:R-:W-:-:S08]  /*1350*/  DMUL R16, R20, R24 ;  /* 0x0000001814107228 */ /* 0x000fd00000000000 */
[----:B------:R-:W-:-:S08]  /*1360*/  DFMA R22, -R18, R16, R20 ;  /* 0x000000101216722b */ /* 0x000fd00000000114 */
[----:B------:R-:W-:-:S10]  /*1370*/  DFMA R16, R24, R22, R16 ;  /* 0x000000161810722b */ /* 0x000fd40000000010 */
[----:B------:R-:W-:-:S05]  /*1380*/  FFMA R0, RZ, R19, R17 ;  /* 0x00000013ff007223 */ /* 0x000fca0000000011 */
[----:B------:R-:W-:-:S13]  /*1390*/  FSETP.GT.AND P0, PT, |R0|, 1.469367938527859385e-39, PT ;  /* 0x001000000000780b */ /* 0x000fda0003f04200 */
[----:B------:R-:W-:Y:S05]  /*13a0*/  @P0 BRA P1, `(.L_x_554) ;  /* 0x0000000000100947 */ /* 0x000fea0000800000 */
[----:B------:R-:W-:-:S07]  /*13b0*/  MOV R0, 0x13d0 ;  /* 0x000013d000007802 */ /* 0x000fce0000000f00 */
[----:B------:R-:W-:Y:S05]  /*13c0*/  CALL.REL.NOINC `($__internal_1_$__cuda_sm20_div_rn_f64_full) ;  /* 0x0000002400f47944 */ /* 0x000fea0003c00000 */
[----:B------:R-:W-:Y:S01]  /*13d0*/  MOV R16, R24 ;  /* 0x0000001800107202 */ /* 0x000fe20000000f00 */
[----:B------:R-:W-:-:S07]  /*13e0*/  IMAD.MOV.U32 R17, RZ, RZ, R25 ;  /* 0x000000ffff117224 */ /* 0x000fce00078e0019 */
.L_x_554:
[----:B------:R-:W-:Y:S05]  /*13f0*/  BSYNC.RECONVERGENT B1 ;  /* 0x0000000000017941 */ /* 0x000fea0003800200 */
.L_x_553:
[----:B------:R-:W0:Y:S01]  /*1400*/  S2UR UR5, SR_CgaCtaId ;  /* 0x00000000000579c3 */ /* 0x000e220000008800 */
[----:B------:R-:W-:Y:S01]  /*1410*/  UMOV UR4, 0x400 ;  /* 0x0000040000047882 */ /* 0x000fe20000000000 */
[----:B------:R-:W-:Y:S01]  /*1420*/  DFMA R8, -R16, R30, R8 ;  /* 0x0000001e1008722b */ /* 0x000fe20000000108 */
[----:B------:R-:W-:Y:S02]  /*1430*/  IMAD.MOV.U32 R30, RZ, RZ, R16 ;  /* 0x000000ffff1e7224 */ /* 0x000fe400078e0010 */
[----:B------:R-:W-:Y:S01]  /*1440*/  IMAD.MOV.U32 R31, RZ, RZ, R17 ;  /* 0x000000ffff1f7224 */ /* 0x000fe200078e0011 */
[----:B0-----:R-:W-:-:S09]  /*1450*/  ULEA UR4, UR5, UR4, 0x18 ;  /* 0x0000000405047291 */ /* 0x001fd2000f8ec0ff */
[----:B------:R0:W-:Y:S01]  /*1460*/  STS.64 [UR4], R16 ;  /* 0x00000010ff007988 */ /* 0x0001e20008000a04 */
[----:B------:R-:W-:Y:S05]  /*1470*/  BRA `(.L_x_555) ;  /* 0x0000000000087947 */ /* 0x000fea0003800000 */
.L_x_552:
[----:B------:R1:W-:Y:S01]  /*1480*/  STS.64 [R0], RZ ;  /* 0x000000ff00007388 */ /* 0x0003e20000000a00 */
[----:B------:R-:W-:-:S07]  /*1490*/  CS2R R30, SRZ ;  /* 0x00000000001e7805 */ /* 0x000fce000001ff00 */
.L_x_555:
[----:B------:R-:W-:Y:S05]  /*14a0*/  BSYNC.RECONVERGENT B0 ;  /* 0x0000000000007941 */ /* 0x000fea0003800200 */
.L_x_551:
[----:B0-----:R-:W0:Y:S01]  /*14b0*/  MUFU.RCP64H R17, R15 ;  /* 0x0000000f00117308 */ /* 0x001e220000001800 */
[----:B------:R-:W-:Y:S01]  /*14c0*/  MOV R16, 0x1 ;  /* 0x0000000100107802 */ /* 0x000fe20000000f00 */
[----:B------:R-:W-:Y:S01]  /*14d0*/  BSSY.RECONVERGENT B0, `(.L_x_556) ;  /* 0x0000015000007945 */ /* 0x000fe20003800200 */
[----:B--2---:R-:W-:-:S04]  /*14e0*/  FSETP.GEU.AND P1, PT, |R9|, 6.5827683646048100446e-37, PT ;  /* 0x036000000900780b */ /* 0x004fc80003f2e200 */
        /* <DEDUP_REMOVED lines=8> */
[----:B-1----:R-:W-:-:S05]  /*1570*/  FFMA R0, RZ, R15, R17 ;  /* 0x0000000fff007223 */ /* 0x002fca0000000011 */
[----:B------:R-:W-:-:S13]  /*1580*/  FSETP.GT.AND P0, PT, |R0|, 1.469367938527859385e-39, PT ;  /* 0x001000000000780b */ /* 0x000fda0003f04200 */
[----:B------:R-:W-:Y:S05]  /*1590*/  @P0 BRA P1, `(.L_x_557) ;  /* 0x0000000000200947 */ /* 0x000fea0000800000 */
[----:B------:R-:W-:Y:S01]  /*15a0*/  IMAD.MOV.U32 R20, RZ, RZ, R8 ;  /* 0x000000ffff147224 */ /* 0x000fe200078e0008 */
[----:B------:R-:W-:Y:S01]  /*15b0*/  MOV R19, R15 ;  /* 0x0000000f00137202 */ /* 0x000fe20000000f00 */
[----:B------:R-:W-:Y:S01]  /*15c0*/  IMAD.MOV.U32 R21, RZ, RZ, R9 ;  /* 0x000000ffff157224 */ /* 0x000fe200078e0009 */
[----:B------:R-:W-:Y:S01]  /*15d0*/  MOV R0, 0x1600 ;  /* 0x0000160000007802 */ /* 0x000fe20000000f00 */
[----:B------:R-:W-:-:S07]  /*15e0*/  IMAD.MOV.U32 R18, RZ, RZ, R14 ;  /* 0x000000ffff127224 */ /* 0x000fce00078e000e */
[----:B------:R-:W-:Y:S05]  /*15f0*/  CALL.REL.NOINC `($__internal_1_$__cuda_sm20_div_rn_f64_full) ;  /* 0x0000002400687944 */ /* 0x000fea0003c00000 */
[----:B------:R-:W-:Y:S02]  /*1600*/  IMAD.MOV.U32 R16, RZ, RZ, R24 ;  /* 0x000000ffff107224 */ /* 0x000fe400078e0018 */
[----:B------:R-:W-:-:S07]  /*1610*/  IMAD.MOV.U32 R17, RZ, RZ, R25 ;  /* 0x000000ffff117224 */ /* 0x000fce00078e0019 */
.L_x_557:
[----:B------:R-:W-:Y:S05]  /*1620*/  BSYNC.RECONVERGENT B0 ;  /* 0x0000000000007941 */ /* 0x000fea0003800200 */
.L_x_556:
[----:B------:R-:W0:Y:S01]  /*1630*/  LDC.64 R8, c[0x0][0x398] ;  /* 0x0000e600ff087b82 */ /* 0x000e220000000a00 */
[----:B------:R-:W-:Y:S02]  /*1640*/  IMAD.MOV.U32 R7, RZ, RZ, 0x1 ;  /* 0x00000001ff077424 */ /* 0x000fe400078e00ff */
[----:B0-----:R-:W-:-:S05]  /*1650*/  IMAD.WIDE.U32 R8, R2, 0x4, R8 ;  /* 0x0000000402087825 */ /* 0x001fca00078e0008 */
[----:B------:R0:W-:Y:S04]  /*1660*/  STG.E desc[UR8][R8.64], R7 ;  /* 0x0000000708007986 */ /* 0x0001e8000c101908 */
[----:B------:R0:W-:Y:S04]  /*1670*/  STG.E.64 desc[UR8][R10.64], R16 ;  /* 0x000000100a007986 */ /* 0x0001e8000c101b08 */
[----:B------:R0:W-:Y:S02]  /*1680*/  STG.E.64 desc[UR8][R12.64], R30 ;  /* 0x0000001e0c007986 */ /* 0x0001e4000c101b08 */
.L_x_549:
[----:B------:R-:W-:Y:S01]  /*1690*/  ISETP.GE.U32.AND P0, PT, R4, R5, PT ;  /* 0x000000050400720c */ /* 0x000fe20003f06070 */
[----:B------:R-:W-:Y:S05]  /*16a0*/  WARPSYNC.ALL ;  /* 0x0000000000007948 */ /* 0x000fea0003800000 */
[----:B------:R-:W-:Y:S01]  /*16b0*/  BAR.SYNC.DEFER_BLOCKING 0x0 ;  /* 0x0000000000007b1d */ /* 0x000fe20000010000 */
[----:B------:R-:W-:Y:S01]  /*16c0*/  MOV R22, RZ ;  /* 0x000000ff00167202 */ /* 0x000fe20000000f00 */
[----:B------:R-:W-:-:S04]  /*16d0*/  IMAD.MOV.U32 R0, RZ, RZ, RZ ;  /* 0x000000ffff007224 */ /* 0x000fc800078e00ff */
[----:B------:R-:W-:Y:S04]  /*16e0*/  BSSY.RECONVERGENT B0, `(.L_x_558) ;  /* 0x000001c000007945 */ /* 0x000fe80003800200 */
[----:B------:R-:W-:Y:S05]  /*16f0*/  @P0 BRA `(.L_x_559) ;  /* 0x0000000000680947 */ /* 0x000fea0003800000 */
[----:B0-----:R-:W5:Y:S01]  /*1700*/  LDG.E.64 R10, desc[UR8][R10.64] ;  /* 0x000000080a0a7981 */ /* 0x001f62000c1e1b00 */
[----:B--2---:R-:W0:Y:S03]  /*1710*/  LDC.64 R8, c[0x0][0x380] ;  /* 0x0000e000ff087b82 */ /* 0x004e260000000a00 */
[----:B------:R-:W5:Y:S01]  /*1720*/  LDG.E.64 R12, desc[UR8][R12.64] ;  /* 0x000000080c0c7981 */ /* 0x000f62000c1e1b00 */
[----:B------:R-:W-:Y:S01]  /*1730*/  IMAD.MOV.U32 R22, RZ, RZ, RZ ;  /* 0x000000ffff167224 */ /* 0x000fe200078e00ff */
[----:B------:R-:W-:Y:S01]  /*1740*/  MOV R20, R4 ;  /* 0x0000000400147202 */ /* 0x000fe20000000f00 */
[----:B------:R-:W-:-:S07]  /*1750*/  IMAD.MOV.U32 R0, RZ, RZ, RZ ;  /* 0x000000ffff007224 */ /* 0x000fce00078e00ff */
.L_x_560:
[----:B------:R-:W-:-:S04]  /*1760*/  IMAD.IADD R19, R3, 0x1, R20 ;  /* 0x0000000103137824 */ /* 0x000fc800078e0214 */
[----:B0-----:R-:W-:-:S06]  /*1770*/  IMAD.WIDE R18, R19, 0x4, R8 ;  /* 0x0000000413127825 */ /* 0x001fcc00078e0208 */
[----:B------:R-:W2:Y:S01]  /*1780*/  LDG.E.CONSTANT R19, desc[UR8][R18.64] ;  /* 0x0000000812137981 */ /* 0x000ea2000c1e9900 */
[----:B------:R0:W1:Y:S01]  /*1790*/  I2F.F64 R14, R20 ;  /* 0x00000014000e7312 */ /* 0x0000620000201c00 */
[----:B---3--:R-:W-:Y:S02]  /*17a0*/  IMAD.MOV.U32 R17, RZ, RZ, 0x3fe00000 ;  /* 0x3fe00000ff117424 */ /* 0x008fe400078e00ff */
[----:B------:R-:W-:Y:S02]  /*17b0*/  IMAD.MOV.U32 R16, RZ, RZ, RZ ;  /* 0x000000ffff107224 */ /* 0x000fe400078e00ff */
[----:B0-----:R-:W-:-:S05]  /*17c0*/  VIADD R20, R20, UR7 ;  /* 0x0000000714147c36 */ /* 0x001fca0008000000 */
[----:B------:R-:W-:Y:S01]  /*17d0*/  ISETP.GE.AND P1, PT, R20, R5, PT ;  /* 0x000000051400720c */ /* 0x000fe20003f26270 */
[----:B-1---5:R-:W-:-:S10]  /*17e0*/  DFMA R14, R12, R14, R10 ;  /* 0x0000000e0c0e722b */ /* 0x022fd4000000000a */
[----:B------:R-:W-:-:S06]  /*17f0*/  LOP3.LUT R17, R17, 0x80000000, R15, 0xb8, !PT ;  /* 0x8000000011117812 */ /* 0x000fcc00078eb80f */
[----:B------:R-:W-:-:S10]  /*1800*/  DADD.RZ R14, R14, R16 ;  /* 0x000000000e0e7229 */ /* 0x000fd4000000c010 */
[----:B------:R-:W2:Y:S02]  /*1810*/  F2I.U32.F64.TRUNC R14, R14 ;  /* 0x0000000e000e7311 */ /* 0x000ea4000030d000 */
[CC--:B--2---:R-:W-:Y:S02]  /*1820*/  VIMNMX.U32 R7, PT, PT, R14.reuse, R19.reuse, PT ;  /* 0x000000130e077248 */ /* 0x0c4fe40003fe0000 */
[----:B------:R-:W-:-:S04]  /*1830*/  VIMNMX.U32 R16, PT, PT, R14, R19, !PT ;  /* 0x000000130e107248 */ /* 0x000fc80007fe0000 */
[----:B------:R-:W-:-:S04]  /*1840*/  IADD3 R7, PT, PT, -R7, R16, RZ ;  /* 0x0000001007077210 */ /* 0x000fc80007ffe1ff */
[----:B------:R-:W-:-:S04]  /*1850*/  ISETP.GT.U32.AND P0, PT, R22, R7, PT ;  /* 0x000000071600720c */ /* 0x000fc80003f04070 */
[----:B------:R-:W-:-:S04]  /*1860*/  ISETP.GT.AND.EX P0, PT, R0, RZ, PT, P0 ;  /* 0x000000ff0000720c */ /* 0x000fc80003f04300 */
[----:B------:R-:W-:Y:S02]  /*1870*/  SEL R22, R22, R7, P0 ;  /* 0x0000000716167207 */ /* 0x000fe40000000000 */
[----:B------:R-:W-:Y:S01]  /*1880*/  SEL R0, R0, RZ, P0 ;  /* 0x000000ff00007207 */ /* 0x000fe20000000000 */
[----:B------:R-:W-:Y:S06]  /*1890*/  @!P1 BRA `(.L_x_560) ;  /* 0xfffffffc00b09947 */ /* 0x000fec000383ffff */
.L_x_559:
[----:B------:R-:W-:Y:S05]  /*18a0*/  BSYNC.RECONVERGENT B0 ;  /* 0x0000000000007941 */ /* 0x000fea0003800200 */
.L_x_558:
[----:B0-----:R-:W0:Y:S01]  /*18b0*/  SHFL.DOWN PT, R7, R22, 0x10, 0x1f ;  /* 0x0a001f0016077f89 */ /* 0x001e2200000e0000 */
[----:B------:R-:W-:Y:S02]  /*18c0*/  ISETP.NE.AND P2, PT, R6, RZ, PT ;  /* 0x000000ff0600720c */ /* 0x000fe40003f45270 */
[----:B------:R-:W-:Y:S01]  /*18d0*/  ISETP.GE.U32.AND P1, PT, R4, UR6, PT ;  /* 0x0000000604007c0c */ /* 0x000fe2000bf26070 */
[----:B------:R-:W1:Y:S01]  /*18e0*/  SHFL.DOWN PT, R3, R0, 0x10, 0x1f ;  /* 0x0a001f0000037f89 */ /* 0x000e6200000e0000 */
[----:B0-----:R-:W-:-:S04]  /*18f0*/  ISETP.GT.U32.AND P0, PT, R22, R7, PT ;  /* 0x000000071600720c */ /* 0x001fc80003f04070 */
[----:B-1----:R-:W-:-:S04]  /*1900*/  ISETP.GT.AND.EX P0, PT, R0, R3, PT, P0 ;  /* 0x000000030000720c */ /* 0x002fc80003f04300 */
[----:B------:R-:W-:Y:S02]  /*1910*/  SEL R12, R22, R7, P0 ;  /* 0x00000007160c7207 */ /* 0x000fe40000000000 */
[----:B------:R-:W-:-:S03]  /*1920*/  SEL R14, R0, R3, P0 ;  /* 0x00000003000e7207 */ /* 0x000fc60000000000 */
[----:B------:R-:W0:Y:S04]  /*1930*/  SHFL.DOWN PT, R7, R12, 0x8, 0x1f ;  /* 0x09001f000c077f89 */ /* 0x000e2800000e0000 */
[----:B------:R-:W1:Y:S01]  /*1940*/  SHFL.DOWN PT, R3, R14, 0x8, 0x1f ;  /* 0x09001f000e037f89 */ /* 0x000e6200000e0000 */
[----:B0-----:R-:W-:-:S04]  /*1950*/  ISETP.GT.U32.AND P0, PT, R12, R7, PT ;  /* 0x000000070c00720c */ /* 0x001fc80003f04070 */
[----:B-1----:R-:W-:-:S04]  /*1960*/  ISETP.GT.AND.EX P0, PT, R14, R3, PT, P0 ;  /* 0x000000030e00720c */ /* 0x002fc80003f04300 */
[----:B--2---:R-:W-:Y:S02]  /*1970*/  SEL R8, R12, R7, P0 ;  /* 0x000000070c087207 */ /* 0x004fe40000000000 */
[----:B------:R-:W-:Y:S01]  /*1980*/  SEL R7, R14, R3, P0 ;  /* 0x000000030e077207 */ /* 0x000fe20000000000 */
[----:B------:R-:W0:Y:S02]  /*1990*/  @!P2 S2R R12, SR_CgaCtaId ;  /* 0x00000000000ca919 */ /* 0x000e240000008800 */
[----:B------:R-:W1:Y:S04]  /*19a0*/  SHFL.DOWN PT, R3, R8, 0x4, 0x1f ;  /* 0x08801f0008037f89 */ /* 0x000e6800000e0000 */
[----:B------:R-:W2:Y:S01]  /*19b0*/  SHFL.DOWN PT, R0, R7, 0x4, 0x1f ;  /* 0x08801f0007007f89 */ /* 0x000ea200000e0000 */
[----:B------:R-:W4:Y:S01]  /*19c0*/  @!P1 S2R R14, SR_CgaCtaId ;  /* 0x00000000000e9919 */ /* 0x000f220000008800 */
[----:B-1----:R-:W-:-:S04]  /*19d0*/  ISETP.GT.U32.AND P0, PT, R8, R3, PT ;  /* 0x000000030800720c */ /* 0x002fc80003f04070 */
[----:B--2---:R-:W-:-:S04]  /*19e0*/  ISETP.GT.AND.EX P0, PT, R7, R0, PT, P0 ;  /* 0x000000000700720c */ /* 0x004fc80003f04300 */
[----:B------:R-:W-:Y:S02]  /*19f0*/  SEL R10, R8, R3, P0 ;  /* 0x00000003080a7207 */ /* 0x000fe40000000000 */
[----:B------:R-:W-:-:S03]  /*1a00*/  SEL R9, R7, R0, P0 ;  /* 0x0000000007097207 */ /* 0x000fc60000000000 */
[----:B------:R-:W1:Y:S04]  /*1a10*/  SHFL.DOWN PT, R3, R10, 0x2, 0x1f ;  /* 0x08401f000a037f89 */ /* 0x000e6800000e0000 */
[----:B------:R-:W2:Y:S01]  /*1a20*/  SHFL.DOWN PT, R0, R9, 0x2, 0x1f ;  /* 0x08401f0009007f89 */ /* 0x000ea200000e0000 */
[----:B-1----:R-:W-:-:S04]  /*1a30*/  ISETP.GT.U32.AND P0, PT, R10, R3, PT ;  /* 0x000000030a00720c */ /* 0x002fc80003f04070 */
[----:B--2---:R-:W-:-:S04]  /*1a40*/  ISETP.GT.AND.EX P0, PT, R9, R0, PT, P0 ;  /* 0x000000000900720c */ /* 0x004fc80003f04300 */
[----:B------:R-:W-:Y:S02]  /*1a50*/  SEL R7, R10, R3, P0 ;  /* 0x000000030a077207 */ /* 0x000fe40000000000 */
[----:B------:R-:W-:Y:S02]  /*1a60*/  SEL R11, R9, R0, P0 ;  /* 0x00000000090b7207 */ /* 0x000fe40000000000 */
[----:B------:R-:W-:Y:S01]  /*1a70*/  @!P2 MOV R3, 0x400 ;  /* 0x000004000003a802 */ /* 0x000fe20000000f00 */
[----:B------:R-:W1:Y:S01]  /*1a80*/  SHFL.DOWN PT, R8, R7, 0x1, 0x1f ;  /* 0x08201f0007087f89 */ /* 0x000e6200000e0000 */
[----:B------:R-:W-:-:S03]  /*1a90*/  @!P1 MOV R9, 0x400 ;  /* 0x0000040000099802 */ /* 0x000fc60000000f00 */
[----:B------:R-:W2:Y:S01]  /*1aa0*/  SHFL.DOWN PT, R0, R11, 0x1, 0x1f ;  /* 0x08201f000b007f89 */ /* 0x000ea200000e0000 */
[----:B------:R-:W-:Y:S02]  /*1ab0*/  @!P2 VIADD R3, R3, 0x110 ;  /* 0x000001100303a836 */ /* 0x000fe40000000000 */
[----:B------:R-:W-:-:S03]  /*1ac0*/  @!P1 VIADD R9, R9, 0x110 ;  /* 0x0000011009099836 */ /* 0x000fc60000000000 */
[----:B0-----:R-:W-:Y:S02]  /*1ad0*/  @!P2 LEA R3, R12, R3, 0x18 ;  /* 0x000000030c03a211 */ /* 0x001fe400078ec0ff */
[----:B----4-:R-:W-:Y:S02]  /*1ae0*/  @!P1 LEA R13, R14, R9, 0x18 ;  /* 0x000000090e0d9211 */ /* 0x010fe400078ec0ff */
[----:B------:R-:W-:Y:S02]  /*1af0*/  @!P2 LEA.HI R3, R4, R3, RZ, 0x1e ;  /* 0x000000030403a211 */ /* 0x000fe400078ff0ff */
[----:B-1----:R-:W-:-:S04]  /*1b00*/  ISETP.GT.U32.AND P0, PT, R7, R8, PT ;  /* 0x000000080700720c */ /* 0x002fc80003f04070 */
[----:B--2---:R-:W-:-:S04]  /*1b10*/  ISETP.GT.AND.EX P0, PT, R11, R0, PT, P0 ;  /* 0x000000000b00720c */ /* 0x004fc80003f04300 */
[----:B------:R-:W-:Y:S02]  /*1b20*/  SEL R8, R7, R8, P0 ;  /* 0x0000000807087207 */ /* 0x000fe40000000000 */
[----:B------:R-:W-:Y:S02]  /*1b30*/  SEL R9, R11, R0, P0 ;  /* 0x000000000b097207 */ /* 0x000fe40000000000 */
[----:B------:R-:W-:Y:S02]  /*1b40*/  @!P1 LEA R0, R6, R13, 0x3 ;  /* 0x0000000d06009211 */ /* 0x000fe400078e18ff */
[----:B------:R-:W-:Y:S02]  /*1b50*/  CS2R R6, SRZ ;  /* 0x0000000000067805 */ /* 0x000fe4000001ff00 */
[----:B------:R-:W-:Y:S01]  /*1b60*/  ISETP.GT.U32.AND P0, PT, R4, 0x1f, PT ;  /* 0x0000001f0400780c */ /* 0x000fe20003f04070 */
[----:B------:R0:W-:Y:S01]  /*1b70*/  @!P2 STS.64 [R3], R8 ;  /* 0x000000080300a388 */ /* 0x0001e20000000a00 */
[----:B------:R-:W-:Y:S06]  /*1b80*/  BAR.SYNC.DEFER_BLOCKING 0x0 ;  /* 0x0000000000007b1d */ /* 0x000fec0000010000 */
[----:B------:R0:W1:Y:S05]  /*1b90*/  @!P1 LDS.64 R6, [R0] ;  /* 0x0000000000069984 */ /* 0x00006a0000000a00 */
[----:B0-----:R-:W-:Y:S05]  /*1ba0*/  @P0 EXIT ;  /* 0x000000000000094d */ /* 0x001fea0003800000 */
[----:B-1----:R-:W0:Y:S01]  /*1bb0*/  SHFL.DOWN PT, R9, R6, 0x10, 0x1f ;  /* 0x0a001f0006097f89 */ /* 0x002e2200000e0000 */
[----:B------:R-:W-:-:S03]  /*1bc0*/  ISETP.NE.AND P1, PT, R4, RZ, PT ;  /* 0x000000ff0400720c */ /* 0x000fc60003f25270 */
        /* <DEDUP_REMOVED lines=28> */
[----:B------:R-:W-:Y:S01]  /*1d90*/  SEL R7, R9, R0, P0 ;  /* 0x0000000009077207 */ /* 0x000fe20000000000 */
[----:B------:R-:W-:Y:S06]  /*1da0*/  @P1 EXIT ;  /* 0x000000000000194d */ /* 0x000fec0003800000 */
[C---:B------:R-:W-:Y:S01]  /*1db0*/  ISETP.NE.U32.AND P1, PT, R7.reuse, RZ, PT ;  /* 0x000000ff0700720c */ /* 0x040fe20003f25070 */
[----:B------:R-:W0:Y:S01]  /*1dc0*/  LDC.64 R12, c[0x0][0x3b8] ;  /* 0x0000ee00ff0c7b82 */ /* 0x000e220000000a00 */
[C---:B------:R-:W-:Y:S01]  /*1dd0*/  ISETP.GT.U32.AND P0, PT, R6.reuse, RZ, PT ;  /* 0x000000ff0600720c */ /* 0x040fe20003f04070 */
[----:B------:R-:W-:Y:S01]  /*1de0*/  I2F.F64.U32 R4, R5 ;  /* 0x0000000500047312 */ /* 0x000fe20000201800 */
[----:B------:R-:W-:Y:S01]  /*1df0*/  SEL R0, R6, R7, !P1 ;  /* 0x0000000706007207 */ /* 0x000fe20004800000 */
[----:B------:R-:W-:Y:S01]  /*1e00*/  IMAD.MOV.U32 R10, RZ, RZ, 0x0 ;  /* 0x00000000ff0a7424 */ /* 0x000fe200078e00ff */
[----:B------:R-:W-:Y:S01]  /*1e10*/  ISETP.GT.AND.EX P0, PT, R7, RZ, PT, P0 ;  /* 0x000000ff0700720c */ /* 0x000fe20003f04300 */
[----:B------:R-:W-:Y:S02]  /*1e20*/  IMAD.MOV.U32 R11, RZ, RZ, 0x3fc00000 ;  /* 0x3fc00000ff0b7424 */ /* 0x000fe400078e00ff */
[----:B------:R-:W1:Y:S02]  /*1e30*/  LDC.64 R14, c[0x0][0x3b0] ;  /* 0x0000ec00ff0e7b82 */ /* 0x000e640000000a00 */
[----:B------:R-:W2:Y:S06]  /*1e40*/  FLO.U32 R0, R0 ;  /* 0x0000000000007300 */ /* 0x000eac00000e0000 */
[----:B---3--:R-:W3:Y:S01]  /*1e50*/  LDC.64 R16, c[0x0][0x3c0] ;  /* 0x0000f000ff107b82 */ /* 0x008ee20000000a00 */
[----:B0-----:R-:W-:Y:S01]  /*1e60*/  IMAD.WIDE.U32 R12, R2, 0x8, R12 ;  /* 0x00000008020c7825 */ /* 0x001fe200078e000c */
[----:B--2---:R-:W-:-:S02]  /*1e70*/  IADD3 R3, PT, PT, -R0, 0x1f, RZ ;  /* 0x0000001f00037810 */ /* 0x004fc40007ffe1ff */
[----:B------:R-:W-:Y:S02]  /*1e80*/  IADD3 R8, PT, PT, -R0, 0x3f, RZ ;  /* 0x0000003f00087810 */ /* 0x000fe40007ffe1ff */
[----:B------:R-:W-:Y:S01]  /*1e90*/  STG.E.64 desc[UR8][R12.64], R6 ;  /* 0x000000060c007986 */ /* 0x000fe2000c101b08 */
[----:B------:R-:W-:Y:S02]  /*1ea0*/  @P1 IMAD.MOV R8, RZ, RZ, R3 ;  /* 0x000000ffff081224 */ /* 0x000fe400078e0203 */
[----:B-1----:R-:W-:-:S03]  /*1eb0*/  IMAD.WIDE.U32 R14, R2, 0x4, R14 ;  /* 0x00000004020e7825 */ /* 0x002fc600078e000e */
[----:B------:R-:W-:-:S04]  /*1ec0*/  IADD3 R8, PT, PT, -R8, 0x41, RZ ;  /* 0x0000004108087810 */ /* 0x000fc80007ffe1ff */
[----:B------:R-:W-:Y:S01]  /*1ed0*/  SEL R3, R8, RZ, P0 ;  /* 0x000000ff08037207 */ /* 0x000fe20000000000 */
[----:B---3--:R-:W-:-:S03]  /*1ee0*/  IMAD.WIDE.U32 R16, R2, 0x8, R16 ;  /* 0x0000000802107825 */ /* 0x008fc600078e0010 */
[----:B------:R-:W0:Y:S01]  /*1ef0*/  I2F.F64.U32 R8, R3 ;  /* 0x0000000300087312 */ /* 0x000e220000201800 */
[----:B------:R-:W-:Y:S01]  /*1f00*/  STG.E desc[UR8][R14.64], R3 ;  /* 0x000000030e007986 */ /* 0x000fe2000c101908 */
[----:B0-----:R-:W-:-:S08]  /*1f10*/  DMUL R8, R4, R8 ;  /* 0x0000000804087228 */ /* 0x001fd00000000000 */
[----:B------:R-:W-:-:S07]  /*1f20*/  DFMA R8, R8, R10, 80 ;  /* 0x405400000808742b */ /* 0x000fce000000000a */
[----:B------:R-:W-:Y:S01]  /*1f30*/  STG.E.64 desc[UR8][R16.64], R8 ;  /* 0x0000000810007986 */ /* 0x000fe2000c101b08 */
[----:B------:R-:W-:Y:S05]  /*1f40*/  EXIT ;  /* 0x000000000000794d */ /* 0x000fea0003800000 */
.L_x_532:
[----:B------:R-:W-:Y:S05]  /*1f50*/  @P0 EXIT ;  /* 0x000000000000094d */ /* 0x000fea0003800000 */
[----:B------:R-:W0:Y:S01]  /*1f60*/  LDC.64 R4, c[0x0][0x398] ;  /* 0x0000e600ff047b82 */ /* 0x000e220000000a00 */
[----:B------:R-:W-:-:S07]  /*1f70*/  MOV R3, 0x4 ;  /* 0x0000000400037802 */ /* 0x000fce0000000f00 */
[----:B------:R-:W1:Y:S01]  /*1f80*/  LDC.64 R6, c[0x0][0x3c0] ;  /* 0x0000f000ff067b82 */ /* 0x000e620000000a00 */
[----:B0-----:R-:W-:-:S05]  /*1f90*/  IMAD.WIDE.U32 R4, R2, 0x4, R4 ;  /* 0x0000000402047825 */ /* 0x001fca00078e0004 */
[----:B------:R-:W-:Y:S01]  /*1fa0*/  STG.E desc[UR8][R4.64], R3 ;  /* 0x0000000304007986 */ /* 0x000fe2000c101908 */
[----:B-1----:R-:W-:-:S05]  /*1fb0*/  IMAD.WIDE.U32 R6, R2, 0x8, R6 ;  /* 0x0000000802067825 */ /* 0x002fca00078e0006 */
[----:B------:R-:W-:Y:S01]  /*1fc0*/  STG.E.64 desc[UR8][R6.64], RZ ;  /* 0x000000ff06007986 */ /* 0x000fe2000c101b08 */
[----:B------:R-:W-:Y:S05]  /*1fd0*/  EXIT ;  /* 0x000000000000794d */ /* 0x000fea0003800000 */
.L_x_539:
[----:B-1----:R-:W-:Y:S01]  /*1fe0*/  IMAD.MOV.U32 R18, RZ, RZ, R31 ;  /* 0x000000ffff127224 */ /* 0x002fe200078e001f */
[----:B------:R-:W-:Y:S01]  /*1ff0*/  MOV R7, 0xffffffff ;  /* 0xffffffff00077802 */ /* 0x000fe20000000f00 */
[----:B------:R-:W-:Y:S02]  /*2000*/  IMAD.MOV.U32 R15, RZ, RZ, 0x10 ;  /* 0x00000010ff0f7424 */ /* 0x000fe400078e00ff */
[----:B------:R-:W-:-:S07]  /*2010*/  IMAD.MOV.U32 R14, RZ, RZ, 0x1f ;  /* 0x0000001fff0e7424 */ /* 0x000fce00078e00ff */
[----:B------:R-:W-:Y:S05]  /*2020*/  WARPSYNC.COLLECTIVE R7, `(.L_x_561) ;  /* 0x0000000007087348 */ /* 0x000fea0003c00000 */
[----:B------:R0:W1:Y:S02]  /*2030*/  SHFL.DOWN P4, R19, R18, R15, R14 ;  /* 0x0800000f12137389 */ /* 0x000064000008000e */
[----:B01----:R-:W-:Y:S05]  /*2040*/  ENDCOLLECTIVE ;  /* 0x000000000000791b */ /* 0x003fea0003800000 */
.L_x_561:
[----:B------:R-:W-:Y:S02]  /*2050*/  IMAD.MOV.U32 R18, RZ, RZ, R30 ;  /* 0x000000ffff127224 */ /* 0x000fe400078e001e */
[----:B------:R-:W-:-:S07]  /*2060*/  IMAD.MOV.U32 R17, RZ, RZ, R19 ;  /* 0x000000ffff117224 */ /* 0x000fce00078e0013 */
[----:B------:R-:W-:Y:S05]  /*2070*/  WARPSYNC.COLLECTIVE R7, `(.L_x_562) ;  /* 0x0000000007087348 */ /* 0x000fea0003c00000 */
[----:B------:R0:W1:Y:S02]  /*2080*/  SHFL.DOWN P4, R19, R18, R15, R14 ;  /* 0x0800000f12137389 */ /* 0x000064000008000e */
[----:B01----:R-:W-:Y:S05]  /*2090*/  ENDCOLLECTIVE ;  /* 0x000000000000791b */ /* 0x003fea0003800000 */
.L_x_562:
[----:B------:R-:W-:Y:S02]  /*20a0*/  IMAD.MOV.U32 R15, RZ, RZ, 0x8 ;  /* 0x00000008ff0f7424 */ /* 0x000fe400078e00ff */
[----:B------:R-:W-:-:S06]  /*20b0*/  IMAD.MOV.U32 R16, RZ, RZ, R19 ;  /* 0x000000ffff107224 */ /* 0x000fcc00078e0013 */
[----:B------:R-:W-:-:S10]  /*20c0*/  DADD R16, R30, R16 ;  /* 0x000000001e107229 */ /* 0x000fd40000000010 */
[----:B------:R-:W-:-:S07]  /*20d0*/  MOV R18, R17 ;  /* 0x0000001100127202 */ /* 0x000fce0000000f00 */
[----:B------:R-:W-:Y:S05]  /*20e0*/  WARPSYNC.COLLECTIVE R7, `(.L_x_563) ;  /* 0x0000000007087348 */ /* 0x000fea0003c00000 */
[----:B------:R0:W1:Y:S02]  /*20f0*/  SHFL.DOWN P4, R19, R18, R15, R14 ;  /* 0x0800000f12137389 */ /* 0x000064000008000e */
[----:B01----:R-:W-:Y:S05]  /*2100*/  ENDCOLLECTIVE ;  /* 0x000000000000791b */ /* 0x003fea0003800000 */
.L_x_563:
[----:B------:R-:W-:Y:S02]  /*2110*/  IMAD.MOV.U32 R18, RZ, RZ, R16 ;  /* 0x000000ffff127224 */ /* 0x000fe400078e0010 */
[----:B------:R-:W-:-:S07]  /*2120*/  IMAD.MOV.U32 R23, RZ, RZ, R19 ;  /* 0x000000ffff177224 */ /* 0x000fce00078e0013 */
[----:B------:R-:W-:Y:S05]  /*2130*/  WARPSYNC.COLLECTIVE R7, `(.L_x_564) ;  /* 0x0000000007087348 */ /* 0x000fea0003c00000 */
[----:B------:R0:W1:Y:S02]  /*2140*/  SHFL.DOWN P4, R19, R18, R15, R14 ;  /* 0x0800000f12137389 */ /* 0x000064000008000e */
[----:B01----:R-:W-:Y:S05]  /*2150*/  ENDCOLLECTIVE ;  /* 0x000000000000791b */ /* 0x003fea0003800000 */
.L_x_564:
[----:B------:R-:W-:Y:S01]  /*2160*/  IMAD.MOV.U32 R15, RZ, RZ, 0x4 ;  /* 0x00000004ff0f7424 */ /* 0x000fe200078e00ff */
[----:B------:R-:W-:-:S06]  /*2170*/  MOV R22, R19 ;  /* 0x0000001300167202 */ /* 0x000fcc0000000f00 */
[----:B------:R-:W-:-:S10]  /*2180*/  DADD R22, R16, R22 ;  /* 0x0000000010167229 */ /* 0x000fd40000000016 */
[----:B------:R-:W-:-:S07]  /*2190*/  IMAD.MOV.U32 R18, RZ, RZ, R23 ;  /* 0x000000ffff127224 */ /* 0x000fce00078e0017 */
[----:B------:R-:W-:Y:S05]  /*21a0*/  WARPSYNC.COLLECTIVE R7, `(.L_x_565) ;  /* 0x0000000007087348 */ /* 0x000fea0003c00000 */
[----:B------:R0:W1:Y:S02]  /*21b0*/  SHFL.DOWN P4, R19, R18, R15, R14 ;  /* 0x0800000f12137389 */ /* 0x000064000008000e */
[----:B01----:R-:W-:Y:S05]  /*21c0*/  ENDCOLLECTIVE ;  /* 0x000000000000791b */ /* 0x003fea0003800000 */
.L_x_565:
[----:B------:R-:W-:Y:S01]  /*21d0*/  MOV R18, R22 ;  /* 0x0000001600127202 */ /* 0x000fe20000000f00 */
[----:B------:R-:W-:-:S07]  /*21e0*/  IMAD.MOV.U32 R25, RZ, RZ, R19 ;  /* 0x000000ffff197224 */ /* 0x000fce00078e0013 */
[----:B------:R-:W-:Y:S05]  /*21f0*/  WARPSYNC.COLLECTIVE R7, `(.L_x_566) ;  /* 0x0000000007087348 */ /* 0x000fea0003c00000 */
[----:B------:R0:W1:Y:S02]  /*2200*/  SHFL.DOWN P4, R19, R18, R15, R14 ;  /* 0x0800000f12137389 */ /* 0x000064000008000e */
[----:B01----:R-:W-:Y:S05]  /*2210*/  ENDCOLLECTIVE ;  /* 0x000000000000791b */ /* 0x003fea0003800000 */
.L_x_566:
[----:B------:R-:W-:Y:S02]  /*2220*/  IMAD.MOV.U32 R15, RZ, RZ, 0x2 ;  /* 0x00000002ff0f7424 */ /* 0x000fe400078e00ff */
[----:B------:R-:W-:-:S06]  /*2230*/  IMAD.MOV.U32 R24, RZ, RZ, R19 ;  /* 0x000000ffff187224 */ /* 0x000fcc00078e0013 */
[----:B------:R-:W-:-:S10]  /*2240*/  DADD R24, R22, R24 ;  /* 0x0000000016187229 */ /* 0x000fd40000000018 */
[----:B------:R-:W-:-:S07]  /*2250*/  IMAD.MOV.U32 R18, RZ, RZ, R25 ;  /* 0x000000ffff127224 */ /* 0x000fce00078e0019 */
[----:B------:R-:W-:Y:S05]  /*2260*/  WARPSYNC.COLLECTIVE R7, `(.L_x_567) ;  /* 0x0000000007087348 */ /* 0x000fea0003c00000 */
[----:B------:R0:W1:Y:S02]  /*2270*/  SHFL.DOWN P4, R19, R18, R15, R14 ;  /* 0x0800000f12137389 */ /* 0x000064000008000e */
[----:B01----:R-:W-:Y:S05]  /*2280*/  ENDCOLLECTIVE ;  /* 0x000000000000791b */ /* 0x003fea0003800000 */
.L_x_567:
[----:B------:R-:W-:Y:S01]  /*2290*/  IMAD.MOV.U32 R18, RZ, RZ, R24 ;  /* 0x000000ffff127224 */ /* 0x000fe200078e0018 */
[----:B------:R-:W-:-:S07]  /*22a0*/  MOV R31, R19 ;  /* 0x00000013001f7202 */ /* 0x000fce0000000f00 */
[----:B------:R-:W-:Y:S05]  /*22b0*/  WARPSYNC.COLLECTIVE R7, `(.L_x_568) ;  /* 0x0000000007087348 */ /* 0x000fea0003c00000 */
[----:B------:R0:W1:Y:S02]  /*22c0*/  SHFL.DOWN P4, R19, R18, R15, R14 ;  /* 0x0800000f12137389 */ /* 0x000064000008000e */
[----:B01----:R-:W-:Y:S05]  /*22d0*/  ENDCOLLECTIVE ;  /* 0x000000000000791b */ /* 0x003fea0003800000 */
.L_x_568:
[----:B------:R-:W-:Y:S01]  /*22e0*/  MOV R15, 0x1 ;  /* 0x00000001000f7802 */ /* 0x000fe20000000f00 */
[----:B------:R-:W-:-:S06]  /*22f0*/  IMAD.MOV.U32 R30, RZ, RZ, R19 ;  /* 0x000000ffff1e7224 */ /* 0x000fcc00078e0013 */
[----:B------:R-:W-:-:S10]  /*2300*/  DADD R30, R24, R30 ;  /* 0x00000000181e7229 */ /* 0x000fd4000000001e */
[----:B------:R-:W-:-:S07]  /*2310*/  IMAD.MOV.U32 R18, RZ, RZ, R31 ;  /* 0x000000ffff127224 */ /* 0x000fce00078e001f */
[----:B------:R-:W-:Y:S05]  /*2320*/  WARPSYNC.COLLECTIVE R7, `(.L_x_569) ;  /* 0x0000000007087348 */ /* 0x000fea0003c00000 */
[----:B------:R0:W1:Y:S02]  /*2330*/  SHFL.DOWN P4, R19, R18, R15, R14 ;  /* 0x0800000f12137389 */ /* 0x000064000008000e */
[----:B01----:R-:W-:Y:S05]  /*2340*/  ENDCOLLECTIVE ;  /* 0x000000000000791b */ /* 0x003fea0003800000 */
.L_x_569:
[----:B------:R-:W-:Y:S02]  /*2350*/  IMAD.MOV.U32 R18, RZ, RZ, R30 ;  /* 0x000000ffff127224 */ /* 0x000fe400078e001e */
[----:B------:R-:W-:-:S07]  /*2360*/  IMAD.MOV.U32 R16, RZ, RZ, R19 ;  /* 0x000000ffff107224 */ /* 0x000fce00078e0013 */
[----:B------:R-:W-:Y:S05]  /*2370*/  WARPSYNC.COLLECTIVE R7, `(.L_x_570) ;  /* 0x0000000007087348 */ /* 0x000fea0003c00000 */
[----:B------:R0:W1:Y:S02]  /*2380*/  SHFL.DOWN P4, R19, R18, R15, R14 ;  /* 0x0800000f12137389 */ /* 0x000064000008000e */
[----:B01----:R-:W-:Y:S05]  /*2390*/  ENDCOLLECTIVE ;  /* 0x000000000000791b */ /* 0x003fea0003800000 */
.L_x_570:
[----:B------:R-:W-:Y:S05]  /*23a0*/  BRA `(.L_x_571) ;  /* 0xffffffe4001c7947 */ /* 0x000fea000383ffff */
.L_x_540:
[----:B------:R-:W-:Y:S01]  /*23b0*/  HFMA2 R15, -RZ, RZ, 0, 9.5367431640625e-07 ;  /* 0x00000010ff0f7431 */ /* 0x000fe200000001ff */
[----:B------:R-:W-:Y:S01]  /*23c0*/  BSSY B0, `(.L_x_572) ;  /* 0x0000007000007945 */ /* 0x000fe20003800000 */
[----:B------:R-:W-:Y:S02]  /*23d0*/  IMAD.MOV.U32 R18, RZ, RZ, R9 ;  /* 0x000000ffff127224 */ /* 0x000fe400078e0009 */
[----:B------:R-:W-:Y:S02]  /*23e0*/  IMAD.MOV.U32 R14, RZ, RZ, 0x1f ;  /* 0x0000001fff0e7424 */ /* 0x000fe400078e00ff */
[----:B------:R-:W-:-:S07]  /*23f0*/  IMAD.MOV.U32 R7, RZ, RZ, -0x1 ;  /* 0xffffffffff077424 */ /* 0x000fce00078e00ff */
[----:B-1----:R-:W-:Y:S05]  /*2400*/  WARPSYNC.COLLECTIVE R7, `(.L_x_573) ;  /* 0x0000000007087348 */ /* 0x002fea0003c00000 */
[----:B------:R0:W2:Y:S02]  /*2410*/  SHFL.DOWN P4, R19, R18, R15, R14 ;  /* 0x0800000f12137389 */ /* 0x0000a4000008000e */
[----:B012---:R-:W-:Y:S05]  /*2420*/  ENDCOLLECTIVE ;  /* 0x000000000000791b */ /* 0x007fea0003800000 */
.L_x_573:
[----:B------:R-:W-:Y:S05]  /*2430*/  BSYNC B0 ;  /* 0x0000000000007941 */ /* 0x000fea0003800000 */
.L_x_572:
[----:B------:R-:W-:Y:S01]  /*2440*/  MOV R18, R8 ;  /* 0x0000000800127202 */ /* 0x000fe20000000f00 */
[----:B------:R-:W-:Y:S02]  /*2450*/  IMAD.MOV.U32 R15, RZ, RZ, 0x10 ;  /* 0x00000010ff0f7424 */ /* 0x000fe400078e00ff */
[----:B------:R-:W-:Y:S02]  /*2460*/  IMAD.MOV.U32 R14, RZ, RZ, 0x1f ;  /* 0x0000001fff0e7424 */ /* 0x000fe400078e00ff */
[----:B------:R-:W-:Y:S02]  /*2470*/  IMAD.MOV.U32 R7, RZ, RZ, -0x1 ;  /* 0xffffffffff077424 */ /* 0x000fe400078e00ff */
[----:B------:R-:W-:-:S07]  /*2480*/  IMAD.MOV.U32 R17, RZ, RZ, R19 ;  /* 0x000000ffff117224 */ /* 0x000fce00078e0013 */
[----:B------:R-:W-:Y:S05]  /*2490*/  WARPSYNC.COLLECTIVE R7, `(.L_x_574) ;  /* 0x0000000007087348 */ /* 0x000fea0003c00000 */
[----:B------:R0:W1:Y:S02]  /*24a0*/  SHFL.DOWN P4, R19, R18, R15, R14 ;  /* 0x0800000f12137389 */ /* 0x000064000008000e */
[----:B01----:R-:W-:Y:S05]  /*24b0*/  ENDCOLLECTIVE ;  /* 0x000000000000791b */ /* 0x003fea0003800000 */
.L_x_574:
[----:B------:R-:W-:Y:S01]  /*24c0*/  IMAD.MOV.U32 R15, RZ, RZ, 0x8 ;  /* 0x00000008ff0f7424 */ /* 0x000fe200078e00ff */
[----:B------:R-:W-:-:S06]  /*24d0*/  MOV R16, R19 ;  /* 0x0000001300107202 */ /* 0x000fcc0000000f00 */
[----:B------:R-:W-:-:S10]  /*24e0*/  DADD R16, R16, R8 ;  /* 0x0000000010107229 */ /* 0x000fd40000000008 */
[----:B------:R-:W-:-:S07]  /*24f0*/  IMAD.MOV.U32 R18, RZ, RZ, R17 ;  /* 0x000000ffff127224 */ /* 0x000fce00078e0011 */
[----:B------:R-:W-:Y:S05]  /*2500*/  WARPSYNC.COLLECTIVE R7, `(.L_x_575) ;  /* 0x0000000007087348 */ /* 0x000fea0003c00000 */
[----:B------:R0:W1:Y:S02]  /*2510*/  SHFL.DOWN P4, R19, R18, R15, R14 ;  /* 0x0800000f12137389 */ /* 0x000064000008000e */
[----:B01----:R-:W-:Y:S05]  /*2520*/  ENDCOLLECTIVE ;  /* 0x000000000000791b */ /* 0x003fea0003800000 */
.L_x_575:
[----:B------:R-:W-:Y:S01]  /*2530*/  MOV R18, R16 ;  /* 0x0000001000127202 */ /* 0x000fe20000000f00 */
[----:B------:R-:W-:-:S07]  /*2540*/  IMAD.MOV.U32 R23, RZ, RZ, R19 ;  /* 0x000000ffff177224 */ /* 0x000fce00078e0013 */
[----:B------:R-:W-:Y:S05]  /*2550*/  WARPSYNC.COLLECTIVE R7, `(.L_x_576) ;  /* 0x0000000007087348 */ /* 0x000fea0003c00000 */
[----:B------:R0:W1:Y:S02]  /*2560*/  SHFL.DOWN P4, R19, R18, R15, R14 ;  /* 0x0800000f12137389 */ /* 0x000064000008000e */
[----:B01----:R-:W-:Y:S05]  /*2570*/  ENDCOLLECTIVE ;  /* 0x000000000000791b */ /* 0x003fea0003800000 */
.L_x_576:
[----:B------:R-:W-:Y:S02]  /*2580*/  IMAD.MOV.U32 R15, RZ, RZ, 0x4 ;  /* 0x00000004ff0f7424 */ /* 0x000fe400078e00ff */
[----:B------:R-:W-:-:S06]  /*2590*/  IMAD.MOV.U32 R22, RZ, RZ, R19 ;  /* 0x000000ffff167224 */ /* 0x000fcc00078e0013 */
[----:B------:R-:W-:-:S10]  /*25a0*/  DADD R22, R16, R22 ;  /* 0x0000000010167229 */ /* 0x000fd40000000016 */
[----:B------:R-:W-:-:S07]  /*25b0*/  IMAD.MOV.U32 R18, RZ, RZ, R23 ;  /* 0x000000ffff127224 */ /* 0x000fce00078e0017 */
[----:B------:R-:W-:Y:S05]  /*25c0*/  WARPSYNC.COLLECTIVE R7, `(.L_x_577) ;  /* 0x0000000007087348 */ /* 0x000fea0003c00000 */
[----:B------:R0:W1:Y:S02]  /*25d0*/  SHFL.DOWN P4, R19, R18, R15, R14 ;  /* 0x0800000f12137389 */ /* 0x000064000008000e */
[----:B01----:R-:W-:Y:S05]  /*25e0*/  ENDCOLLECTIVE ;  /* 0x000000000000791b */ /* 0x003fea0003800000 */
.L_x_577:
[----:B------:R-:W-:Y:S01]  /*25f0*/  IMAD.MOV.U32 R18, RZ, RZ, R22 ;  /* 0x000000ffff127224 */ /* 0x000fe200078e0016 */
[----:B------:R-:W-:-:S07]  /*2600*/  MOV R25, R19 ;  /* 0x0000001300197202 */ /* 0x000fce0000000f00 */
[----:B------:R-:W-:Y:S05]  /*2610*/  WARPSYNC.COLLECTIVE R7, `(.L_x_578) ;  /* 0x0000000007087348 */ /* 0x000fea0003c00000 */
[----:B------:R0:W1:Y:S02]  /*2620*/  SHFL.DOWN P4, R19, R18, R15, R14 ;  /* 0x0800000f12137389 */ /* 0x000064000008000e */
[----:B01----:R-:W-:Y:S05]  /*2630*/  ENDCOLLECTIVE ;  /* 0x000000000000791b */ /* 0x003fea0003800000 */
.L_x_578:
[----:B------:R-:W-:Y:S01]  /*2640*/  MOV R15, 0x2 ;  /* 0x00000002000f7802 */ /* 0x000fe20000000f00 */
[----:B------:R-:W-:-:S06]  /*2650*/  IMAD.MOV.U32 R24, RZ, RZ, R19 ;  /* 0x000000ffff187224 */ /* 0x000fcc00078e0013 */
[----:B------:R-:W-:-:S10]  /*2660*/  DADD R24, R22, R24 ;  /* 0x0000000016187229 */ /* 0x000fd40000000018 */
[----:B------:R-:W-:-:S07]  /*2670*/  IMAD.MOV.U32 R18, RZ, RZ, R25 ;  /* 0x000000ffff127224 */ /* 0x000fce00078e0019 */
[----:B------:R-:W-:Y:S05]  /*2680*/  WARPSYNC.COLLECTIVE R7, `(.L_x_579) ;  /* 0x0000000007087348 */ /* 0x000fea0003c00000 */
[----:B------:R0:W1:Y:S02]  /*2690*/  SHFL.DOWN P4, R19, R18, R15, R14 ;  /* 0x0800000f12137389 */ /* 0x000064000008000e */
[----:B01----:R-:W-:Y:S05]  /*26a0*/  ENDCOLLECTIVE ;  /* 0x000000000000791b */ /* 0x003fea0003800000 */
.L_x_579:
[----:B------:R-:W-:Y:S02]  /*26b0*/  IMAD.MOV.U32 R18, RZ, RZ, R24 ;  /* 0x000000ffff127224 */ /* 0x000fe400078e0018 */
[----:B------:R-:W-:-:S07]  /*26c0*/  IMAD.MOV.U32 R9, RZ, RZ, R19 ;  /* 0x000000ffff097224 */ /* 0x000fce00078e0013 */
[----:B------:R-:W-:Y:S05]  /*26d0*/  WARPSYNC.COLLECTIVE R7, `(.L_x_580) ;  /* 0x0000000007087348 */ /* 0x000fea0003c00000 */
[----:B------:R0:W1:Y:S02]  /*26e0*/  SHFL.DOWN P4, R19, R18, R15, R14 ;  /* 0x0800000f12137389 */ /* 0x000064000008000e */
[----:B01----:R-:W-:Y:S05]  /*26f0*/  ENDCOLLECTIVE ;  /* 0x000000000000791b */ /* 0x003fea0003800000 */
.L_x_580:
[----:B------:R-:W-:Y:S02]  /*2700*/  IMAD.MOV.U32 R15, RZ, RZ, 0x1 ;  /* 0x00000001ff0f7424 */ /* 0x000fe400078e00ff */
[----:B------:R-:W-:-:S06]  /*2710*/  IMAD.MOV.U32 R8, RZ, RZ, R19 ;  /* 0x000000ffff087224 */ /* 0x000fcc00078e0013 */
[----:B------:R-:W-:-:S10]  /*2720*/  DADD R8, R24, R8 ;  /* 0x0000000018087229 */ /* 0x000fd40000000008 */
[----:B------:R-:W-:-:S07]  /*2730*/  MOV R18, R9 ;  /* 0x0000000900127202 */ /* 0x000fce0000000f00 */
[----:B------:R-:W-:Y:S05]  /*2740*/  WARPSYNC.COLLECTIVE R7, `(.L_x_581) ;  /* 0x0000000007087348 */ /* 0x000fea0003c00000 */
[----:B------:R0:W1:Y:S02]  /*2750*/  SHFL.DOWN P4, R19, R18, R15, R14 ;  /* 0x0800000f12137389 */ /* 0x000064000008000e */
[----:B01----:R-:W-:Y:S05]  /*2760*/  ENDCOLLECTIVE ;  /* 0x000000000000791b */ /* 0x003fea0003800000 */
.L_x_581:
[----:B------:R-:W-:Y:S02]  /*2770*/  IMAD.MOV.U32 R18, RZ, RZ, R8 ;  /* 0x000000ffff127224 */ /* 0x000fe400078e0008 */
[----:B------:R-:W-:-:S07]  /*2780*/  IMAD.MOV.U32 R16, RZ, RZ, R19 ;  /* 0x000000ffff107224 */ /* 0x000fce00078e0013 */
[----:B------:R-:W-:Y:S05]  /*2790*/  WARPSYNC.COLLECTIVE R7, `(.L_x_582) ;  /* 0x0000000007087348 */ /* 0x000fea0003c00000 */
[----:B------:R0:W1:Y:S02]  /*27a0*/  SHFL.DOWN P4, R19, R18, R15, R14 ;  /* 0x0800000f12137389 */ /* 0x000064000008000e */
[----:B01----:R-:W-:Y:S05]  /*27b0*/  ENDCOLLECTIVE ;  /* 0x000000000000791b */ /* 0x003fea0003800000 */
.L_x_582:
[----:B------:R-:W-:Y:S05]  /*27c0*/  BRA `(.L_x_583) ;  /* 0xffffffe000687947 */ /* 0x000fea000383ffff */
.L_x_543:
[----:B--2---:R-:W-:Y:S01]  /*27d0*/  MOV R18, R9 ;  /* 0x0000000900127202 */ /* 0x004fe20000000f00 */
[----:B0-----:R-:W-:Y:S02]  /*27e0*/  IMAD.MOV.U32 R15, RZ, RZ, 0x10 ;  /* 0x00000010ff0f7424 */ /* 0x001fe400078e00ff */
[----:B------:R-:W-:Y:S02]  /*27f0*/  IMAD.MOV.U32 R14, RZ, RZ, 0x1f ;  /* 0x0000001fff0e7424 */ /* 0x000fe400078e00ff */
[----:B------:R-:W-:-:S07]  /*2800*/  IMAD.MOV.U32 R7, RZ, RZ, -0x1 ;  /* 0xffffffffff077424 */ /* 0x000fce00078e00ff */
[----:B-1----:R-:W-:Y:S05]  /*2810*/  WARPSYNC.COLLECTIVE R7, `(.L_x_584) ;  /* 0x0000000007087348 */ /* 0x002fea0003c00000 */
[----:B------:R0:W2:Y:S02]  /*2820*/  SHFL.DOWN P4, R19, R18, R15, R14 ;  /* 0x0800000f12137389 */ /* 0x0000a4000008000e */
[----:B012---:R-:W-:Y:S05]  /*2830*/  ENDCOLLECTIVE ;  /* 0x000000000000791b */ /* 0x007fea0003800000 */
.L_x_584:
[----:B------:R-:W-:Y:S01]  /*2840*/  IMAD.MOV.U32 R18, RZ, RZ, R8 ;  /* 0x000000ffff127224 */ /* 0x000fe200078e0008 */
[----:B------:R-:W-:-:S07]  /*2850*/  MOV R17, R19 ;  /* 0x0000001300117202 */ /* 0x000fce0000000f00 */
[----:B------:R-:W-:Y:S05]  /*2860*/  WARPSYNC.COLLECTIVE R7, `(.L_x_585) ;  /* 0x0000000007087348 */ /* 0x000fea0003c00000 */
[----:B------:R0:W1:Y:S02]  /*2870*/  SHFL.DOWN P4, R19, R18, R15, R14 ;  /* 0x0800000f12137389 */ /* 0x000064000008000e */
[----:B01----:R-:W-:Y:S05]  /*2880*/  ENDCOLLECTIVE ;  /* 0x000000000000791b */ /* 0x003fea0003800000 */
.L_x_585:
[----:B------:R-:W-:Y:S01]  /*2890*/  MOV R15, 0x8 ;  /* 0x00000008000f7802 */ /* 0x000fe20000000f00 */
[----:B------:R-:W-:-:S06]  /*28a0*/  IMAD.MOV.U32 R16, RZ, RZ, R19 ;  /* 0x000000ffff107224 */ /* 0x000fcc00078e0013 */
[----:B------:R-:W-:-:S10]  /*28b0*/  DADD R16, R8, R16 ;  /* 0x0000000008107229 */ /* 0x000fd40000000010 */
[----:B------:R-:W-:-:S07]  /*28c0*/  IMAD.MOV.U32 R18, RZ, RZ, R17 ;  /* 0x000000ffff127224 */ /* 0x000fce00078e0011 */
[----:B------:R-:W-:Y:S05]  /*28d0*/  WARPSYNC.COLLECTIVE R7, `(.L_x_586) ;  /* 0x0000000007087348 */ /* 0x000fea0003c00000 */
[----:B------:R0:W1:Y:S02]  /*28e0*/  SHFL.DOWN P4, R19, R18, R15, R14 ;  /* 0x0800000f12137389 */ /* 0x000064000008000e */
[----:B01----:R-:W-:Y:S05]  /*28f0*/  ENDCOLLECTIVE ;  /* 0x000000000000791b */ /* 0x003fea0003800000 */
.L_x_586:
[----:B------:R-:W-:Y:S02]  /*2900*/  IMAD.MOV.U32 R18, RZ, RZ, R16 ;  /* 0x000000ffff127224 */ /* 0x000fe400078e0010 */
[----:B------:R-:W-:-:S07]  /*2910*/  IMAD.MOV.U32 R23, RZ, RZ, R19 ;  /* 0x000000ffff177224 */ /* 0x000fce00078e0013 */
[----:B------:R-:W-:Y:S05]  /*2920*/  WARPSYNC.COLLECTIVE R7, `(.L_x_587) ;  /* 0x0000000007087348 */ /* 0x000fea0003c00000 */
[----:B------:R0:W1:Y:S02]  /*2930*/  SHFL.DOWN P4, R19, R18, R15, R14 ;  /* 0x0800000f12137389 */ /* 0x000064000008000e */
[----:B01----:R-:W-:Y:S05]  /*2940*/  ENDCOLLECTIVE ;  /* 0x000000000000791b */ /* 0x003fea0003800000 */
.L_x_587:
[----:B------:R-:W-:Y:S02]  /*2950*/  IMAD.MOV.U32 R15, RZ, RZ, 0x4 ;  /* 0x00000004ff0f7424 */ /* 0x000fe400078e00ff */
[----:B------:R-:W-:-:S06]  /*2960*/  IMAD.MOV.U32 R22, RZ, RZ, R19 ;  /* 0x000000ffff167224 */ /* 0x000fcc00078e0013 */
[----:B------:R-:W-:-:S10]  /*2970*/  DADD R22, R16, R22 ;  /* 0x0000000010167229 */ /* 0x000fd40000000016 */
[----:B------:R-:W-:-:S07]  /*2980*/  MOV R18, R23 ;  /* 0x0000001700127202 */ /* 0x000fce0000000f00 */
[----:B------:R-:W-:Y:S05]  /*2990*/  WARPSYNC.COLLECTIVE R7, `(.L_x_588) ;  /* 0x0000000007087348 */ /* 0x000fea0003c00000 */
[----:B------:R0:W1:Y:S02]  /*29a0*/  SHFL.DOWN P4, R19, R18, R15, R14 ;  /* 0x0800000f12137389 */ /* 0x000064000008000e */
[----:B01----:R-:W-:Y:S05]  /*29b0*/  ENDCOLLECTIVE ;  /* 0x000000000000791b */ /* 0x003fea0003800000 */
.L_x_588:
[----:B------:R-:W-:Y:S02]  /*29c0*/  IMAD.MOV.U32 R18, RZ, RZ, R22 ;  /* 0x000000ffff127224 */ /* 0x000fe400078e0016 */
[----:B------:R-:W-:-:S07]  /*29d0*/  IMAD.MOV.U32 R25, RZ, RZ, R19 ;  /* 0x000000ffff197224 */ /* 0x000fce00078e0013 */
[----:B------:R-:W-:Y:S05]  /*29e0*/  WARPSYNC.COLLECTIVE R7, `(.L_x_589) ;  /* 0x0000000007087348 */ /* 0x000fea0003c00000 */
[----:B------:R0:W1:Y:S02]  /*29f0*/  SHFL.DOWN P4, R19, R18, R15, R14 ;  /* 0x0800000f12137389 */ /* 0x000064000008000e */
[----:B01----:R-:W-:Y:S05]  /*2a00*/  ENDCOLLECTIVE ;  /* 0x000000000000791b */ /* 0x003fea0003800000 */
.L_x_589:
[----:B------:R-:W-:Y:S01]  /*2a10*/  IMAD.MOV.U32 R15, RZ, RZ, 0x2 ;  /* 0x00000002ff0f7424 */ /* 0x000fe200078e00ff */
[----:B------:R-:W-:-:S06]  /*2a20*/  MOV R24, R19 ;  /* 0x0000001300187202 */ /* 0x000fcc0000000f00 */
[----:B------:R-:W-:-:S10]  /*2a30*/  DADD R24, R22, R24 ;  /* 0x0000000016187229 */ /* 0x000fd40000000018 */
[----:B------:R-:W-:-:S07]  /*2a40*/  IMAD.MOV.U32 R18, RZ, RZ, R25 ;  /* 0x000000ffff127224 */ /* 0x000fce00078e0019 */
[----:B------:R-:W-:Y:S05]  /*2a50*/  WARPSYNC.COLLECTIVE R7, `(.L_x_590) ;  /* 0x0000000007087348 */ /* 0x000fea0003c00000 */
[----:B------:R0:W1:Y:S02]  /*2a60*/  SHFL.DOWN P4, R19, R18, R15, R14 ;  /* 0x0800000f12137389 */ /* 0x000064000008000e */
[----:B01----:R-:W-:Y:S05]  /*2a70*/  ENDCOLLECTIVE ;  /* 0x000000000000791b */ /* 0x003fea0003800000 */
.L_x_590:
[----:B------:R-:W-:Y:S01]  /*2a80*/  MOV R18, R24 ;  /* 0x0000001800127202 */ /* 0x000fe20000000f00 */
[----:B------:R-:W-:-:S07]  /*2a90*/  IMAD.MOV.U32 R9, RZ, RZ, R19 ;  /* 0x000000ffff097224 */ /* 0x000fce00078e0013 */
[----:B------:R-:W-:Y:S05]  /*2aa0*/  WARPSYNC.COLLECTIVE R7, `(.L_x_591) ;  /* 0x0000000007087348 */ /* 0x000fea0003c00000 */
[----:B------:R0:W1:Y:S02]  /*2ab0*/  SHFL.DOWN P4, R19, R18, R15, R14 ;  /* 0x0800000f12137389 */ /* 0x000064000008000e */
[----:B01----:R-:W-:Y:S05]  /*2ac0*/  ENDCOLLECTIVE ;  /* 0x000000000000791b */ /* 0x003fea0003800000 */
.L_x_591:
[----:B------:R-:W-:Y:S02]  /*2ad0*/  IMAD.MOV.U32 R15, RZ, RZ, 0x1 ;  /* 0x00000001ff0f7424 */ /* 0x000fe400078e00ff */
[----:B------:R-:W-:-:S06]  /*2ae0*/  IMAD.MOV.U32 R8, RZ, RZ, R19 ;  /* 0x000000ffff087224 */ /* 0x000fcc00078e0013 */
[----:B------:R-:W-:-:S10]  /*2af0*/  DADD R8, R24, R8 ;  /* 0x0000000018087229 */ /* 0x000fd40000000008 */
[----:B------:R-:W-:-:S07]  /*2b00*/  IMAD.MOV.U32 R18, RZ, RZ, R9 ;  /* 0x000000ffff127224 */ /* 0x000fce00078e0009 */
[----:B------:R-:W-:Y:S05]  /*2b10*/  WARPSYNC.COLLECTIVE R7, `(.L_x_592) ;  /* 0x0000000007087348 */ /* 0x000fea0003c00000 */
[----:B------:R0:W1:Y:S02]  /*2b20*/  SHFL.DOWN P4, R19, R18, R15, R14 ;  /* 0x0800000f12137389 */ /* 0x000064000008000e */
[----:B01----:R-:W-:Y:S05]  /*2b30*/  ENDCOLLECTIVE ;  /* 0x000000000000791b */ /* 0x003fea0003800000 */
.L_x_592:
[----:B------:R-:W-:Y:S01]  /*2b40*/  IMAD.MOV.U32 R18, RZ, RZ, R8 ;  /* 0x000000ffff127224 */ /* 0x000fe200078e0008 */
[----:B------:R-:W-:-:S07]  /*2b50*/  MOV R16, R19 ;  /* 0x0000001300107202 */ /* 0x000fce0000000f00 */
[----:B------:R-:W-:Y:S05]  /*2b60*/  WARPSYNC.COLLECTIVE R7, `(.L_x_593) ;  /* 0x0000000007087348 */ /* 0x000fea0003c00000 */
[----:B------:R0:W1:Y:S02]  /*2b70*/  SHFL.DOWN P4, R19, R18, R15, R14 ;  /* 0x0800000f12137389 */ /* 0x000064000008000e */
[----:B01----:R-:W-:Y:S05]  /*2b80*/  ENDCOLLECTIVE ;  /* 0x000000000000791b */ /* 0x003fea0003800000 */
.L_x_593:
[----:B------:R-:W-:Y:S05]  /*2b90*/  BRA `(.L_x_594) ;  /* 0xffffffdc00f47947 */ /* 0x000fea000383ffff */
.L_x_544:
[----:B0-----:R-:W-:Y:S01]  /*2ba0*/  HFMA2 R14, -RZ, RZ, 0, 1.847743988037109375e-06 ;  /* 0x0000001fff0e7431 */ /* 0x001fe200000001ff */
[----:B------:R-:W-:Y:S01]  /*2bb0*/  BSSY B0, `(.L_x_595) ;  /* 0x0000007000007945 */ /* 0x000fe20003800000 */
[----:B------:R-:W-:Y:S02]  /*2bc0*/  IMAD.MOV.U32 R18, RZ, RZ, R13 ;  /* 0x000000ffff127224 */ /* 0x000fe400078e000d */
[----:B------:R-:W-:Y:S02]  /*2bd0*/  IMAD.MOV.U32 R15, RZ, RZ, 0x10 ;  /* 0x00000010ff0f7424 */ /* 0x000fe400078e00ff */
[----:B------:R-:W-:-:S07]  /*2be0*/  IMAD.MOV.U32 R7, RZ, RZ, -0x1 ;  /* 0xffffffffff077424 */ /* 0x000fce00078e00ff */
[----:B-12---:R-:W-:Y:S05]  /*2bf0*/  WARPSYNC.COLLECTIVE R7, `(.L_x_596) ;  /* 0x0000000007087348 */ /* 0x006fea0003c00000 */
[----:B------:R0:W3:Y:S02]  /*2c00*/  SHFL.DOWN P4, R19, R18, R15, R14 ;  /* 0x0800000f12137389 */ /* 0x0000e4000008000e */
[----:B0123--:R-:W-:Y:S05]  /*2c10*/  ENDCOLLECTIVE ;  /* 0x000000000000791b */ /* 0x00ffea0003800000 */
.L_x_596:
[----:B------:R-:W-:Y:S05]  /*2c20*/  BSYNC B0 ;  /* 0x0000000000007941 */ /* 0x000fea0003800000 */
.L_x_595:
[----:B------:R-:W-:Y:S01]  /*2c30*/  IMAD.MOV.U32 R18, RZ, RZ, R12 ;  /* 0x000000ffff127224 */ /* 0x000fe200078e000c */
[----:B------:R-:W-:Y:S01]  /*2c40*/  MOV R15, 0x10 ;  /* 0x00000010000f7802 */ /* 0x000fe20000000f00 */
[----:B------:R-:W-:Y:S02]  /*2c50*/  IMAD.MOV.U32 R14, RZ, RZ, 0x1f ;  /* 0x0000001fff0e7424 */ /* 0x000fe400078e00ff */
[----:B------:R-:W-:Y:S02]  /*2c60*/  IMAD.MOV.U32 R7, RZ, RZ, -0x1 ;  /* 0xffffffffff077424 */ /* 0x000fe400078e00ff */
[----:B------:R-:W-:-:S07]  /*2c70*/  IMAD.MOV.U32 R17, RZ, RZ, R19 ;  /* 0x000000ffff117224 */ /* 0x000fce00078e0013 */
[----:B------:R-:W-:Y:S05]  /*2c80*/  WARPSYNC.COLLECTIVE R7, `(.L_x_597) ;  /* 0x0000000007087348 */ /* 0x000fea0003c00000 */
[----:B------:R0:W1:Y:S02]  /*2c90*/  SHFL.DOWN P4, R19, R18, R15, R14 ;  /* 0x0800000f12137389 */ /* 0x000064000008000e */
[----:B01----:R-:W-:Y:S05]  /*2ca0*/  ENDCOLLECTIVE ;  /* 0x000000000000791b */ /* 0x003fea0003800000 */
.L_x_597:
[----:B------:R-:W-:Y:S02]  /*2cb0*/  IMAD.MOV.U32 R15, RZ, RZ, 0x8 ;  /* 0x00000008ff0f7424 */ /* 0x000fe400078e00ff */
[----:B------:R-:W-:-:S06]  /*2cc0*/  IMAD.MOV.U32 R16, RZ, RZ, R19 ;  /* 0x000000ffff107224 */ /* 0x000fcc00078e0013 */
[----:B------:R-:W-:-:S10]  /*2cd0*/  DADD R16, R16, R12 ;  /* 0x0000000010107229 */ /* 0x000fd4000000000c */
[----:B------:R-:W-:-:S07]  /*2ce0*/  MOV R18, R17 ;  /* 0x0000001100127202 */ /* 0x000fce0000000f00 */
[----:B------:R-:W-:Y:S05]  /*2cf0*/  WARPSYNC.COLLECTIVE R7, `(.L_x_598) ;  /* 0x0000000007087348 */ /* 0x000fea0003c00000 */
[----:B------:R0:W1:Y:S02]  /*2d00*/  SHFL.DOWN P4, R19, R18, R15, R14 ;  /* 0x0800000f12137389 */ /* 0x000064000008000e */
[----:B01----:R-:W-:Y:S05]  /*2d10*/  ENDCOLLECTIVE ;  /* 0x000000000000791b */ /* 0x003fea0003800000 */
.L_x_598:
[----:B------:R-:W-:Y:S02]  /*2d20*/  IMAD.MOV.U32 R18, RZ, RZ, R16 ;  /* 0x000000ffff127224 */ /* 0x000fe400078e0010 */
[----:B------:R-:W-:-:S07]  /*2d30*/  IMAD.MOV.U32 R23, RZ, RZ, R19 ;  /* 0x000000ffff177224 */ /* 0x000fce00078e0013 */
[----:B------:R-:W-:Y:S05]  /*2d40*/  WARPSYNC.COLLECTIVE R7, `(.L_x_599) ;  /* 0x0000000007087348 */ /* 0x000fea0003c00000 */
[----:B------:R0:W1:Y:S02]  /*2d50*/  SHFL.DOWN P4, R19, R18, R15, R14 ;  /* 0x0800000f12137389 */ /* 0x000064000008000e */
[----:B01----:R-:W-:Y:S05]  /*2d60*/  ENDCOLLECTIVE ;  /* 0x000000000000791b */ /* 0x003fea0003800000 */
.L_x_599:
[----:B------:R-:W-:Y:S01]  /*2d70*/  IMAD.MOV.U32 R15, RZ, RZ, 0x4 ;  /* 0x00000004ff0f7424 */ /* 0x000fe200078e00ff */
[----:B------:R-:W-:-:S06]  /*2d80*/  MOV R22, R19 ;  /* 0x0000001300167202 */ /* 0x000fcc0000000f00 */
[----:B------:R-:W-:-:S10]  /*2d90*/  DADD R22, R16, R22 ;  /* 0x0000000010167229 */ /* 0x000fd40000000016 */
[----:B------:R-:W-:-:S07]  /*2da0*/  IMAD.MOV.U32 R18, RZ, RZ, R23 ;  /* 0x000000ffff127224 */ /* 0x000fce00078e0017 */
[----:B------:R-:W-:Y:S05]  /*2db0*/  WARPSYNC.COLLECTIVE R7, `(.L_x_600) ;  /* 0x0000000007087348 */ /* 0x000fea0003c00000 */
[----:B------:R0:W1:Y:S02]  /*2dc0*/  SHFL.DOWN P4, R19, R18, R15, R14 ;  /* 0x0800000f12137389 */ /* 0x000064000008000e */
[----:B01----:R-:W-:Y:S05]  /*2dd0*/  ENDCOLLECTIVE ;  /* 0x000000000000791b */ /* 0x003fea0003800000 */
.L_x_600:
[----:B------:R-:W-:Y:S01]  /*2de0*/  MOV R18, R22 ;  /* 0x0000001600127202 */ /* 0x000fe20000000f00 */
[----:B------:R-:W-:-:S07]  /*2df0*/  IMAD.MOV.U32 R25, RZ, RZ, R19 ;  /* 0x000000ffff197224 */ /* 0x000fce00078e0013 */
[----:B------:R-:W-:Y:S05]  /*2e00*/  WARPSYNC.COLLECTIVE R7, `(.L_x_601) ;  /* 0x0000000007087348 */ /* 0x000fea0003c00000 */
[----:B------:R0:W1:Y:S02]  /*2e10*/  SHFL.DOWN P4, R19, R18, R15, R14 ;  /* 0x0800000f12137389 */ /* 0x000064000008000e */
[----:B01----:R-:W-:Y:S05]  /*2e20*/  ENDCOLLECTIVE ;  /* 0x000000000000791b */ /* 0x003fea0003800000 */
.L_x_601:
[----:B------:R-:W-:Y:S02]  /*2e30*/  IMAD.MOV.U32 R15, RZ, RZ, 0x2 ;  /* 0x00000002ff0f7424 */ /* 0x000fe400078e00ff */
[----:B------:R-:W-:-:S06]  /*2e40*/  IMAD.MOV.U32 R24, RZ, RZ, R19 ;  /* 0x000000ffff187224 */ /* 0x000fcc00078e0013 */
[----:B------:R-:W-:-:S10]  /*2e50*/  DADD R24, R22, R24 ;  /* 0x0000000016187229 */ /* 0x000fd40000000018 */
[----:B------:R-:W-:-:S07]  /*2e60*/  IMAD.MOV.U32 R18, RZ, RZ, R25 ;  /* 0x000000ffff127224 */ /* 0x000fce00078e0019 */
[----:B------:R-:W-:Y:S05]  /*2e70*/  WARPSYNC.COLLECTIVE R7, `(.L_x_602) ;  /* 0x0000000007087348 */ /* 0x000fea0003c00000 */
[----:B------:R0:W1:Y:S02]  /*2e80*/  SHFL.DOWN P4, R19, R18, R15, R14 ;  /* 0x0800000f12137389 */ /* 0x000064000008000e */
[----:B01----:R-:W-:Y:S05]  /*2e90*/  ENDCOLLECTIVE ;  /* 0x000000000000791b */ /* 0x003fea0003800000 */
.L_x_602:
[----:B------:R-:W-:Y:S01]  /*2ea0*/  IMAD.MOV.U32 R18, RZ, RZ, R24 ;  /* 0x000000ffff127224 */ /* 0x000fe200078e0018 */
[----:B------:R-:W-:-:S07]  /*2eb0*/  MOV R13, R19 ;  /* 0x00000013000d7202 */ /* 0x000fce0000000f00 */
[----:B------:R-:W-:Y:S05]  /*2ec0*/  WARPSYNC.COLLECTIVE R7, `(.L_x_603) ;  /* 0x0000000007087348 */ /* 0x000fea0003c00000 */
[----:B------:R0:W1:Y:S02]  /*2ed0*/  SHFL.DOWN P4, R19, R18, R15, R14 ;  /* 0x0800000f12137389 */ /* 0x000064000008000e */
[----:B01----:R-:W-:Y:S05]  /*2ee0*/  ENDCOLLECTIVE ;  /* 0x000000000000791b */ /* 0x003fea0003800000 */
.L_x_603:
[----:B------:R-:W-:Y:S01]  /*2ef0*/  MOV R15, 0x1 ;  /* 0x00000001000f7802 */ /* 0x000fe20000000f00 */
[----:B------:R-:W-:-:S06]  /*2f00*/  IMAD.MOV.U32 R12, RZ, RZ, R19 ;  /* 0x000000ffff0c7224 */ /* 0x000fcc00078e0013 */
[----:B------:R-:W-:-:S10]  /*2f10*/  DADD R12, R24, R12 ;  /* 0x00000000180c7229 */ /* 0x000fd4000000000c */
[----:B------:R-:W-:-:S07]  /*2f20*/  IMAD.MOV.U32 R18, RZ, RZ, R13 ;  /* 0x000000ffff127224 */ /* 0x000fce00078e000d */
[----:B------:R-:W-:Y:S05]  /*2f30*/  WARPSYNC.COLLECTIVE R7, `(.L_x_604) ;  /* 0x0000000007087348 */ /* 0x000fea0003c00000 */
[----:B------:R0:W1:Y:S02]  /*2f40*/  SHFL.DOWN P4, R19, R18, R15, R14 ;  /* 0x0800000f12137389 */ /* 0x000064000008000e */
[----:B01----:R-:W-:Y:S05]  /*2f50*/  ENDCOLLECTIVE ;  /* 0x000000000000791b */ /* 0x003fea0003800000 */
.L_x_604:
[----:B------:R-:W-:Y:S02]  /*2f60*/  IMAD.MOV.U32 R18, RZ, RZ, R12 ;  /* 0x000000ffff127224 */ /* 0x000fe400078e000c */
[----:B------:R-:W-:-:S07]  /*2f70*/  IMAD.MOV.U32 R16, RZ, RZ, R19 ;  /* 0x000000ffff107224 */ /* 0x000fce00078e0013 */
[----:B------:R-:W-:Y:S05]  /*2f80*/  WARPSYNC.COLLECTIVE R7, `(.L_x_605) ;  /* 0x0000000007087348 */ /* 0x000fea0003c00000 */
[----:B------:R0:W1:Y:S02]  /*2f90*/  SHFL.DOWN P4, R19, R18, R15, R14 ;  /* 0x0800000f12137389 */ /* 0x000064000008000e */
[----:B01----:R-:W-:Y:S05]  /*2fa0*/  ENDCOLLECTIVE ;  /* 0x000000000000791b */ /* 0x003fea0003800000 */
.L_x_605:
[----:B------:R-:W-:Y:S05]  /*2fb0*/  BRA `(.L_x_606) ;  /* 0xffffffdc003c7947 */ /* 0x000fea000383ffff */
.L_x_547:
[----:B0-----:R-:W-:Y:S02]  /*2fc0*/  HFMA2 R15, -RZ, RZ, 0, 9.5367431640625e-07 ;  /* 0x00000010ff0f7431 */ /* 0x001fe400000001ff */
[----:B---3--:R-:W-:Y:S02]  /*2fd0*/  IMAD.MOV.U32 R18, RZ, RZ, R17 ;  /* 0x000000ffff127224 */ /* 0x008fe400078e0011 */
[----:B------:R-:W-:Y:S02]  /*2fe0*/  IMAD.MOV.U32 R14, RZ, RZ, 0x1f ;  /* 0x0000001fff0e7424 */ /* 0x000fe400078e00ff */
[----:B------:R-:W-:-:S07]  /*2ff0*/  IMAD.MOV.U32 R7, RZ, RZ, -0x1 ;  /* 0xffffffffff077424 */ /* 0x000fce00078e00ff */
[----:B-12---:R-:W-:Y:S05]  /*3000*/  WARPSYNC.COLLECTIVE R7, `(.L_x_607) ;  /* 0x0000000007087348 */ /* 0x006fea0003c00000 */
[----:B------:R0:W3:Y:S02]  /*3010*/  SHFL.DOWN P4, R19, R18, R15, R14 ;  /* 0x0800000f12137389 */ /* 0x0000e4000008000e */
[----:B0123--:R-:W-:Y:S05]  /*3020*/  ENDCOLLECTIVE ;  /* 0x000000000000791b */ /* 0x00ffea0003800000 */
.L_x_607:
[----:B------:R-:W-:Y:S01]  /*3030*/  MOV R18, R16 ;  /* 0x0000001000127202 */ /* 0x000fe20000000f00 */
[----:B------:R-:W-:-:S07]  /*3040*/  IMAD.MOV.U32 R13, RZ, RZ, R19 ;  /* 0x000000ffff0d7224 */ /* 0x000fce00078e0013 */
[----:B------:R-:W-:Y:S05]  /*3050*/  WARPSYNC.COLLECTIVE R7, `(.L_x_608) ;  /* 0x0000000007087348 */ /* 0x000fea0003c00000 */
[----:B------:R0:W1:Y:S02]  /*3060*/  SHFL.DOWN P4, R19, R18, R15, R14 ;  /* 0x0800000f12137389 */ /* 0x000064000008000e */
[----:B01----:R-:W-:Y:S05]  /*3070*/  ENDCOLLECTIVE ;  /* 0x000000000000791b */ /* 0x003fea0003800000 */
.L_x_608:
[----:B------:R-:W-:Y:S02]  /*3080*/  IMAD.MOV.U32 R15, RZ, RZ, 0x8 ;  /* 0x00000008ff0f7424 */ /* 0x000fe400078e00ff */
[----:B------:R-:W-:-:S06]  /*3090*/  IMAD.MOV.U32 R12, RZ, RZ, R19 ;  /* 0x000000ffff0c7224 */ /* 0x000fcc00078e0013 */
[----:B------:R-:W-:-:S10]  /*30a0*/  DADD R12, R16, R12 ;  /* 0x00000000100c7229 */ /* 0x000fd4000000000c */
[----:B------:R-:W-:-:S07]  /*30b0*/  IMAD.MOV.U32 R18, RZ, RZ, R13 ;  /* 0x000000ffff127224 */ /* 0x000fce00078e000d */
[----:B------:R-:W-:Y:S05]  /*30c0*/  WARPSYNC.COLLECTIVE R7, `(.L_x_609) ;  /* 0x0000000007087348 */ /* 0x000fea0003c00000 */
[----:B------:R0:W1:Y:S02]  /*30d0*/  SHFL.DOWN P4, R19, R18, R15, R14 ;  /* 0x0800000f12137389 */ /* 0x000064000008000e */
[----:B01----:R-:W-:Y:S05]  /*30e0*/  ENDCOLLECTIVE ;  /* 0x000000000000791b */ /* 0x003fea0003800000 */
.L_x_609:
[----:B------:R-:W-:Y:S01]  /*30f0*/  IMAD.MOV.U32 R18, RZ, RZ, R12 ;  /* 0x000000ffff127224 */ /* 0x000fe200078e000c */
[----:B------:R-:W-:-:S07]  /*3100*/  MOV R23, R19 ;  /* 0x0000001300177202 */ /* 0x000fce0000000f00 */
[----:B------:R-:W-:Y:S05]  /*3110*/  WARPSYNC.COLLECTIVE R7, `(.L_x_610) ;  /* 0x0000000007087348 */ /* 0x000fea0003c00000 */
[----:B------:R0:W1:Y:S02]  /*3120*/  SHFL.DOWN P4, R19, R18, R15, R14 ;  /* 0x0800000f12137389 */ /* 0x000064000008000e */
[----:B01----:R-:W-:Y:S05]  /*3130*/  ENDCOLLECTIVE ;  /* 0x000000000000791b */ /* 0x003fea0003800000 */
.L_x_610:
[----:B------:R-:W-:Y:S01]  /*3140*/  MOV R15, 0x4 ;  /* 0x00000004000f7802 */ /* 0x000fe20000000f00 */
[----:B------:R-:W-:-:S06]  /*3150*/  IMAD.MOV.U32 R22, RZ, RZ, R19 ;  /* 0x000000ffff167224 */ /* 0x000fcc00078e0013 */
[----:B------:R-:W-:-:S10]  /*3160*/  DADD R22, R12, R22 ;  /* 0x000000000c167229 */ /* 0x000fd40000000016 */
[----:B------:R-:W-:-:S07]  /*3170*/  IMAD.MOV.U32 R18, RZ, RZ, R23 ;  /* 0x000000ffff127224 */ /* 0x000fce00078e0017 */
[----:B------:R-:W-:Y:S05]  /*3180*/  WARPSYNC.COLLECTIVE R7, `(.L_x_611) ;  /* 0x0000000007087348 */ /* 0x000fea0003c00000 */
[----:B------:R0:W1:Y:S02]  /*3190*/  SHFL.DOWN P4, R19, R18, R15, R14 ;  /* 0x0800000f12137389 */ /* 0x000064000008000e */
[----:B01----:R-:W-:Y:S05]  /*31a0*/  ENDCOLLECTIVE ;  /* 0x000000000000791b */ /* 0x003fea0003800000 */
.L_x_611:
[----:B------:R-:W-:Y:S02]  /*31b0*/  IMAD.MOV.U32 R18, RZ, RZ, R22 ;  /* 0x000000ffff127224 */ /* 0x000fe400078e0016 */
[----:B------:R-:W-:-:S07]  /*31c0*/  IMAD.MOV.U32 R25, RZ, RZ, R19 ;  /* 0x000000ffff197224 */ /* 0x000fce00078e0013 */
[----:B------:R-:W-:Y:S05]  /*31d0*/  WARPSYNC.COLLECTIVE R7, `(.L_x_612) ;  /* 0x0000000007087348 */ /* 0x000fea0003c00000 */
[----:B------:R0:W1:Y:S02]  /*31e0*/  SHFL.DOWN P4, R19, R18, R15, R14 ;  /* 0x0800000f12137389 */ /* 0x000064000008000e */
[----:B01----:R-:W-:Y:S05]  /*31f0*/  ENDCOLLECTIVE ;  /* 0x000000000000791b */ /* 0x003fea0003800000 */
.L_x_612:
[----:B------:R-:W-:Y:S02]  /*3200*/  IMAD.MOV.U32 R15, RZ, RZ, 0x2 ;  /* 0x00000002ff0f7424 */ /* 0x000fe400078e00ff */
[----:B------:R-:W-:-:S06]  /*3210*/  IMAD.MOV.U32 R24, RZ, RZ, R19 ;  /* 0x000000ffff187224 */ /* 0x000fcc00078e0013 */
[----:B------:R-:W-:-:S10]  /*3220*/  DADD R24, R22, R24 ;  /* 0x0000000016187229 */ /* 0x000fd40000000018 */
[----:B------:R-:W-:-:S07]  /*3230*/  MOV R18, R25 ;  /* 0x0000001900127202 */ /* 0x000fce0000000f00 */
[----:B------:R-:W-:Y:S05]  /*3240*/  WARPSYNC.COLLECTIVE R7, `(.L_x_613) ;  /* 0x0000000007087348 */ /* 0x000fea0003c00000 */
[----:B------:R0:W1:Y:S02]  /*3250*/  SHFL.DOWN P4, R19, R18, R15, R14 ;  /* 0x0800000f12137389 */ /* 0x000064000008000e */
[----:B01----:R-:W-:Y:S05]  /*3260*/  ENDCOLLECTIVE ;  /* 0x000000000000791b */ /* 0x003fea0003800000 */
.L_x_613:
[----:B------:R-:W-:Y:S02]  /*3270*/  IMAD.MOV.U32 R18, RZ, RZ, R24 ;  /* 0x000000ffff127224 */ /* 0x000fe400078e0018 */
[----:B------:R-:W-:-:S07]  /*3280*/  IMAD.MOV.U32 R17, RZ, RZ, R19 ;  /* 0x000000ffff117224 */ /* 0x000fce00078e0013 */
[----:B------:R-:W-:Y:S05]  /*3290*/  WARPSYNC.COLLECTIVE R7, `(.L_x_614) ;  /* 0x0000000007087348 */ /* 0x000fea0003c00000 */
[----:B------:R0:W1:Y:S02]  /*32a0*/  SHFL.DOWN P4, R19, R18, R15, R14 ;  /* 0x0800000f12137389 */ /* 0x000064000008000e */
[----:B01----:R-:W-:Y:S05]  /*32b0*/  ENDCOLLECTIVE ;  /* 0x000000000000791b */ /* 0x003fea0003800000 */
.L_x_614:
[----:B------:R-:W-:Y:S01]  /*32c0*/  IMAD.MOV.U32 R15, RZ, RZ, 0x1 ;  /* 0x00000001ff0f7424 */ /* 0x000fe200078e00ff */
[----:B------:R-:W-:-:S06]  /*32d0*/  MOV R16, R19 ;  /* 0x0000001300107202 */ /* 0x000fcc0000000f00 */
[----:B------:R-:W-:-:S10]  /*32e0*/  DADD R16, R24, R16 ;  /* 0x0000000018107229 */ /* 0x000fd40000000010 */
[----:B------:R-:W-:-:S07]  /*32f0*/  IMAD.MOV.U32 R18, RZ, RZ, R17 ;  /* 0x000000ffff127224 */ /* 0x000fce00078e0011 */
[----:B------:R-:W-:Y:S05]  /*3300*/  WARPSYNC.COLLECTIVE R7, `(.L_x_615) ;  /* 0x0000000007087348 */ /* 0x000fea0003c00000 */
[----:B------:R0:W1:Y:S02]  /*3310*/  SHFL.DOWN P4, R19, R18, R15, R14 ;  /* 0x0800000f12137389 */ /* 0x000064000008000e */
[----:B01----:R-:W-:Y:S05]  /*3320*/  ENDCOLLECTIVE ;  /* 0x000000000000791b */ /* 0x003fea0003800000 */
.L_x_615:
[----:B------:R-:W-:Y:S01]  /*3330*/  MOV R18, R16 ;  /* 0x0000001000127202 */ /* 0x000fe20000000f00 */
[----:B------:R-:W-:-:S07]  /*3340*/  IMAD.MOV.U32 R13, RZ, RZ, R19 ;  /* 0x000000ffff0d7224 */ /* 0x000fce00078e0013 */
[----:B------:R-:W-:Y:S05]  /*3350*/  WARPSYNC.COLLECTIVE R7, `(.L_x_616) ;  /* 0x0000000007087348 */ /* 0x000fea0003c00000 */
[----:B------:R0:W1:Y:S02]  /*3360*/  SHFL.DOWN P4, R19, R18, R15, R14 ;  /* 0x0800000f12137389 */ /* 0x000064000008000e */
[----:B01----:R-:W-:Y:S05]  /*3370*/  ENDCOLLECTIVE ;  /* 0x000000000000791b */ /* 0x003fea0003800000 */
.L_x_616:
[----:B------:R-:W-:Y:S01]  /*3380*/  IMAD.MOV.U32 R12, RZ, RZ, R19 ;  /* 0x000000ffff0c7224 */ /* 0x000fe200078e0013 */
[----:B------:R-:W-:Y:S06]  /*3390*/  BRA `(.L_x_617) ;  /* 0xffffffd800c47947 */ /* 0x000fec000383ffff */
.L_x_548:
[----:B0-----:R-:W-:Y:S01]  /*33a0*/  HFMA2 R14, -RZ, RZ, 0, 1.847743988037109375e-06 ;  /* 0x0000001fff0e7431 */ /* 0x001fe200000001ff */
[----:B------:R-:W-:Y:S01]  /*33b0*/  BSSY B0, `(.L_x_618) ;  /* 0x0000007000007945 */ /* 0x000fe20003800000 */
[----:B------:R-:W-:Y:S02]  /*33c0*/  IMAD.MOV.U32 R18, RZ, RZ, R11 ;  /* 0x000000ffff127224 */ /* 0x000fe400078e000b */
[----:B------:R-:W-:Y:S02]  /*33d0*/  IMAD.MOV.U32 R15, RZ, RZ, 0x10 ;  /* 0x00000010ff0f7424 */ /* 0x000fe400078e00ff */
[----:B------:R-:W-:-:S07]  /*33e0*/  IMAD.MOV.U32 R7, RZ, RZ, -0x1 ;  /* 0xffffffffff077424 */ /* 0x000fce00078e00ff */
[----:B-123--:R-:W-:Y:S05]  /*33f0*/  WARPSYNC.COLLECTIVE R7, `(.L_x_619) ;  /* 0x0000000007087348 */ /* 0x00efea0003c00000 */
[----:B------:R0:W4:Y:S02]  /*3400*/  SHFL.DOWN P4, R19, R18, R15, R14 ;  /* 0x0800000f12137389 */ /* 0x000124000008000e */
[----:B01234-:R-:W-:Y:S05]  /*3410*/  ENDCOLLECTIVE ;  /* 0x000000000000791b */ /* 0x01ffea0003800000 */
.L_x_619:
[----:B------:R-:W-:Y:S05]  /*3420*/  BSYNC B0 ;  /* 0x0000000000007941 */ /* 0x000fea0003800000 */
.L_x_618:
        /* <DEDUP_REMOVED lines=8> */
.L_x_620:
[----:B------:R-:W-:Y:S02]  /*34b0*/  IMAD.MOV.U32 R15, RZ, RZ, 0x8 ;  /* 0x00000008ff0f7424 */ /* 0x000fe400078e00ff */
[----:B------:R-:W-:-:S06]  /*34c0*/  IMAD.MOV.U32 R12, RZ, RZ, R19 ;  /* 0x000000ffff0c7224 */ /* 0x000fcc00078e0013 */
[----:B------:R-:W-:-:S10]  /*34d0*/  DADD R12, R12, R10 ;  /* 0x000000000c0c7229 */ /* 0x000fd4000000000a */
[----:B------:R-:W-:-:S07]  /*34e0*/  MOV R18, R13 ;  /* 0x0000000d00127202 */ /* 0x000fce0000000f00 */
[----:B------:R-:W-:Y:S05]  /*34f0*/  WARPSYNC.COLLECTIVE R7, `(.L_x_621) ;  /* 0x0000000007087348 */ /* 0x000fea0003c00000 */
[----:B------:R0:W1:Y:S02]  /*3500*/  SHFL.DOWN P4, R19, R18, R15, R14 ;  /* 0x0800000f12137389 */ /* 0x000064000008000e */
[----:B01----:R-:W-:Y:S05]  /*3510*/  ENDCOLLECTIVE ;  /* 0x000000000000791b */ /* 0x003fea0003800000 */
.L_x_621:
[----:B------:R-:W-:Y:S02]  /*3520*/  IMAD.MOV.U32 R18, RZ, RZ, R12 ;  /* 0x000000ffff127224 */ /* 0x000fe400078e000c */
[----:B------:R-:W-:-:S07]  /*3530*/  IMAD.MOV.U32 R23, RZ, RZ, R19 ;  /* 0x000000ffff177224 */ /* 0x000fce00078e0013 */
[----:B------:R-:W-:Y:S05]  /*3540*/  WARPSYNC.COLLECTIVE R7, `(.L_x_622) ;  /* 0x0000000007087348 */ /* 0x000fea0003c00000 */
[----:B------:R0:W1:Y:S02]  /*3550*/  SHFL.DOWN P4, R19, R18, R15, R14 ;  /* 0x0800000f12137389 */ /* 0x000064000008000e */
[----:B01----:R-:W-:Y:S05]  /*3560*/  ENDCOLLECTIVE ;  /* 0x000000000000791b */ /* 0x003fea0003800000 */
.L_x_622:
[----:B------:R-:W-:Y:S01]  /*3570*/  IMAD.MOV.U32 R15, RZ, RZ, 0x4 ;  /* 0x00000004ff0f7424 */ /* 0x000fe200078e00ff */
[----:B------:R-:W-:-:S06]  /*3580*/  MOV R22, R19 ;  /* 0x0000001300167202 */ /* 0x000fcc0000000f00 */
[----:B------:R-:W-:-:S10]  /*3590*/  DADD R22, R12, R22 ;  /* 0x000000000c167229 */ /* 0x000fd40000000016 */
[----:B------:R-:W-:-:S07]  /*35a0*/  IMAD.MOV.U32 R18, RZ, RZ, R23 ;  /* 0x000000ffff127224 */ /* 0x000fce00078e0017 */
[----:B------:R-:W-:Y:S05]  /*35b0*/  WARPSYNC.COLLECTIVE R7, `(.L_x_623) ;  /* 0x0000000007087348 */ /* 0x000fea0003c00000 */
[----:B------:R0:W1:Y:S02]  /*35c0*/  SHFL.DOWN P4, R19, R18, R15, R14 ;  /* 0x0800000f12137389 */ /* 0x000064000008000e */
[----:B01----:R-:W-:Y:S05]  /*35d0*/  ENDCOLLECTIVE ;  /* 0x000000000000791b */ /* 0x003fea0003800000 */
.L_x_623:
[----:B------:R-:W-:Y:S01]  /*35e0*/  IMAD.MOV.U32 R18, RZ, RZ, R22 ;  /* 0x000000ffff127224 */ /* 0x000fe200078e0016 */
[----:B------:R-:W-:-:S07]  /*35f0*/  MOV R25, R19 ;  /* 0x0000001300197202 */ /* 0x000fce0000000f00 */
[----:B------:R-:W-:Y:S05]  /*3600*/  WARPSYNC.COLLECTIVE R7, `(.L_x_624) ;  /* 0x0000000007087348 */ /* 0x000fea0003c00000 */
[----:B------:R0:W1:Y:S02]  /*3610*/  SHFL.DOWN P4, R19, R18, R15, R14 ;  /* 0x0800000f12137389 */ /* 0x000064000008000e */
[----:B01----:R-:W-:Y:S05]  /*3620*/  ENDCOLLECTIVE ;  /* 0x000000000000791b */ /* 0x003fea0003800000 */
.L_x_624:
[----:B------:R-:W-:Y:S02]  /*3630*/  IMAD.MOV.U32 R15, RZ, RZ, 0x2 ;  /* 0x00000002ff0f7424 */ /* 0x000fe400078e00ff */
[----:B------:R-:W-:-:S06]  /*3640*/  IMAD.MOV.U32 R24, RZ, RZ, R19 ;  /* 0x000000ffff187224 */ /* 0x000fcc00078e0013 */
[----:B------:R-:W-:-:S10]  /*3650*/  DADD R24, R22, R24 ;  /* 0x0000000016187229 */ /* 0x000fd40000000018 */
[----:B------:R-:W-:-:S07]  /*3660*/  MOV R18, R25 ;  /* 0x0000001900127202 */ /* 0x000fce0000000f00 */
[----:B------:R-:W-:Y:S05]  /*3670*/  WARPSYNC.COLLECTIVE R7, `(.L_x_625) ;  /* 0x0000000007087348 */ /* 0x000fea0003c00000 */
[----:B------:R0:W1:Y:S02]  /*3680*/  SHFL.DOWN P4, R19, R18, R15, R14 ;  /* 0x0800000f12137389 */ /* 0x000064000008000e */
[----:B01----:R-:W-:Y:S05]  /*3690*/  ENDCOLLECTIVE ;  /* 0x000000000000791b */ /* 0x003fea0003800000 */
.L_x_625:
[----:B------:R-:W-:Y:S01]  /*36a0*/  MOV R18, R24 ;  /* 0x0000001800127202 */ /* 0x000fe20000000f00 */
[----:B------:R-:W-:-:S07]  /*36b0*/  IMAD.MOV.U32 R11, RZ, RZ, R19 ;  /* 0x000000ffff0b7224 */ /* 0x000fce00078e0013 */
[----:B------:R-:W-:Y:S05]  /*36c0*/  WARPSYNC.COLLECTIVE R7, `(.L_x_626) ;  /* 0x0000000007087348 */ /* 0x000fea0003c00000 */
[----:B------:R0:W1:Y:S02]  /*36d0*/  SHFL.DOWN P4, R19, R18, R15, R14 ;  /* 0x0800000f12137389 */ /* 0x000064000008000e */
[----:B01----:R-:W-:Y:S05]  /*36e0*/  ENDCOLLECTIVE ;  /* 0x000000000000791b */ /* 0x003fea0003800000 */
.L_x_626:
[----:B------:R-:W-:Y:S01]  /*36f0*/  MOV R15, 0x1 ;  /* 0x00000001000f7802 */ /* 0x000fe20000000f00 */
[----:B------:R-:W-:-:S06]  /*3700*/  IMAD.MOV.U32 R10, RZ, RZ, R19 ;  /* 0x000000ffff0a7224 */ /* 0x000fcc00078e0013 */
[----:B------:R-:W-:-:S10]  /*3710*/  DADD R10, R24, R10 ;  /* 0x00000000180a7229 */ /* 0x000fd4000000000a */
[----:B------:R-:W-:-:S07]  /*3720*/  IMAD.MOV.U32 R18, RZ, RZ, R11 ;  /* 0x000000ffff127224 */ /* 0x000fce00078e000b */
[----:B------:R-:W-:Y:S05]  /*3730*/  WARPSYNC.COLLECTIVE R7, `(.L_x_627) ;  /* 0x0000000007087348 */ /* 0x000fea0003c00000 */
[----:B------:R0:W1:Y:S02]  /*3740*/  SHFL.DOWN P4, R19, R18, R15, R14 ;  /* 0x0800000f12137389 */ /* 0x000064000008000e */
[----:B01----:R-:W-:Y:S05]  /*3750*/  ENDCOLLECTIVE ;  /* 0x000000000000791b */ /* 0x003fea0003800000 */
.L_x_627:
[----:B------:R-:W-:Y:S02]  /*3760*/  IMAD.MOV.U32 R18, RZ, RZ, R10 ;  /* 0x000000ffff127224 */ /* 0x000fe400078e000a */
[----:B------:R-:W-:-:S07]  /*3770*/  IMAD.MOV.U32 R13, RZ, RZ, R19 ;  /* 0x000000ffff0d7224 */ /* 0x000fce00078e0013 */
[----:B------:R-:W-:Y:S05]  /*3780*/  WARPSYNC.COLLECTIVE R7, `(.L_x_628) ;  /* 0x0000000007087348 */ /* 0x000fea0003c00000 */
[----:B------:R0:W1:Y:S02]  /*3790*/  SHFL.DOWN P4, R19, R18, R15, R14 ;  /* 0x0800000f12137389 */ /* 0x000064000008000e */
[----:B01----:R-:W-:Y:S05]  /*37a0*/  ENDCOLLECTIVE ;  /* 0x000000000000791b */ /* 0x003fea0003800000 */
.L_x_628:
[----:B------:R-:W-:Y:S01]  /*37b0*/  MOV R12, R19 ;  /* 0x00000013000c7202 */ /* 0x000fe20000000f00 */
[----:B------:R-:W-:Y:S06]  /*37c0*/  BRA `(.L_x_629) ;  /* 0xffffffd800007947 */ /* 0x000fec000383ffff */
.L_x_550:
[----:B------:R-:W-:Y:S02]  /*37d0*/  HFMA2 R14, -RZ, RZ, 0, 1.847743988037109375e-06 ;  /* 0x0000001fff0e7431 */ /* 0x000fe400000001ff */
[----:B------:R-:W-:Y:S02]  /*37e0*/  IMAD.MOV.U32 R18, RZ, RZ, R21 ;  /* 0x000000ffff127224 */ /* 0x000fe400078e0015 */
[----:B------:R-:W-:Y:S02]  /*37f0*/  IMAD.MOV.U32 R15, RZ, RZ, 0x10 ;  /* 0x00000010ff0f7424 */ /* 0x000fe400078e00ff */
[----:B------:R-:W-:-:S07]  /*3800*/  IMAD.MOV.U32 R7, RZ, RZ, -0x1 ;  /* 0xffffffffff077424 */ /* 0x000fce00078e00ff */
[----:B--23--:R-:W-:Y:S05]  /*3810*/  WARPSYNC.COLLECTIVE R7, `(.L_x_630) ;  /* 0x0000000007087348 */ /* 0x00cfea0003c00000 */
[----:B------:R0:W1:Y:S02]  /*3820*/  SHFL.DOWN P4, R19, R18, R15, R14 ;  /* 0x0800000f12137389 */ /* 0x000064000008000e */
[----:B0123--:R-:W-:Y:S05]  /*3830*/  ENDCOLLECTIVE ;  /* 0x000000000000791b */ /* 0x00ffea0003800000 */
.L_x_630:
[----:B------:R-:W-:Y:S01]  /*3840*/  MOV R18, R20 ;  /* 0x0000001400127202 */ /* 0x000fe20000000f00 */
[----:B------:R-:W-:-:S07]  /*3850*/  IMAD.MOV.U32 R23, RZ, RZ, R19 ;  /* 0x000000ffff177224 */ /* 0x000fce00078e0013 */
[----:B------:R-:W-:Y:S05]  /*3860*/  WARPSYNC.COLLECTIVE R7, `(.L_x_631) ;  /* 0x0000000007087348 */ /* 0x000fea0003c00000 */
[----:B------:R0:W1:Y:S02]  /*3870*/  SHFL.DOWN P4, R19, R18, R15, R14 ;  /* 0x0800000f12137389 */ /* 0x000064000008000e */
[----:B01----:R-:W-:Y:S05]  /*3880*/  ENDCOLLECTIVE ;  /* 0x000000000000791b */ /* 0x003fea0003800000 */
.L_x_631:
[----:B------:R-:W-:Y:S01]  /*3890*/  MOV R15, 0x8 ;  /* 0x00000008000f7802 */ /* 0x000fe20000000f00 */
[----:B------:R-:W-:-:S06]  /*38a0*/  IMAD.MOV.U32 R22, RZ, RZ, R19 ;  /* 0x000000ffff167224 */ /* 0x000fcc00078e0013 */
[----:B------:R-:W-:-:S10]  /*38b0*/  DADD R22, R22, R20 ;  /* 0x0000000016167229 */ /* 0x000fd40000000014 */
[----:B------:R-:W-:-:S07]  /*38c0*/  IMAD.MOV.U32 R18, RZ, RZ, R23 ;  /* 0x000000ffff127224 */ /* 0x000fce00078e0017 */
[----:B------:R-:W-:Y:S05]  /*38d0*/  WARPSYNC.COLLECTIVE R7, `(.L_x_632) ;  /* 0x0000000007087348 */ /* 0x000fea0003c00000 */
[----:B------:R0:W1:Y:S02]  /*38e0*/  SHFL.DOWN P4, R19, R18, R15, R14 ;  /* 0x0800000f12137389 */ /* 0x000064000008000e */
[----:B01----:R-:W-:Y:S05]  /*38f0*/  ENDCOLLECTIVE ;  /* 0x000000000000791b */ /* 0x003fea0003800000 */
.L_x_632:
[----:B------:R-:W-:Y:S02]  /*3900*/  IMAD.MOV.U32 R18, RZ, RZ, R22 ;  /* 0x000000ffff127224 */ /* 0x000fe400078e0016 */
[----:B------:R-:W-:-:S07]  /*3910*/  IMAD.MOV.U32 R25, RZ, RZ, R19 ;  /* 0x000000ffff197224 */ /* 0x000fce00078e0013 */
[----:B------:R-:W-:Y:S05]  /*3920*/  WARPSYNC.COLLECTIVE R7, `(.L_x_633) ;  /* 0x0000000007087348 */ /* 0x000fea0003c00000 */
[----:B------:R0:W1:Y:S02]  /*3930*/  SHFL.DOWN P4, R19, R18, R15, R14 ;  /* 0x0800000f12137389 */ /* 0x000064000008000e */
[----:B01----:R-:W-:Y:S05]  /*3940*/  ENDCOLLECTIVE ;  /* 0x000000000000791b */ /* 0x003fea0003800000 */
.L_x_633:
[----:B------:R-:W-:Y:S01]  /*3950*/  IMAD.MOV.U32 R15, RZ, RZ, 0x4 ;  /* 0x00000004ff0f7424 */ /* 0x000fe200078e00ff */
[----:B------:R-:W-:-:S06]  /*3960*/  MOV R24, R19 ;  /* 0x0000001300187202 */ /* 0x000fcc0000000f00 */
[----:B------:R-:W-:-:S10]  /*3970*/  DADD R24, R22, R24 ;  /* 0x0000000016187229 */ /* 0x000fd40000000018 */
[----:B------:R-:W-:-:S07]  /*3980*/  IMAD.MOV.U32 R18, RZ, RZ, R25 ;  /* 0x000000ffff127224 */ /* 0x000fce00078e0019 */
[----:B------:R-:W-:Y:S05]  /*3990*/  WARPSYNC.COLLECTIVE R7, `(.L_x_634) ;  /* 0x0000000007087348 */ /* 0x000fea0003c00000 */
[----:B------:R0:W1:Y:S02]  /*39a0*/  SHFL.DOWN P4, R19, R18, R15, R14 ;  /* 0x0800000f12137389 */ /* 0x000064000008000e */
[----:B01----:R-:W-:Y:S05]  /*39b0*/  ENDCOLLECTIVE ;  /* 0x000000000000791b */ /* 0x003fea0003800000 */
.L_x_634:
[----:B------:R-:W-:Y:S01]  /*39c0*/  IMAD.MOV.U32 R18, RZ, RZ, R24 ;  /* 0x000000ffff127224 */ /* 0x000fe200078e0018 */
[----:B------:R-:W-:-:S07]  /*39d0*/  MOV R27, R19 ;  /* 0x00000013001b7202 */ /* 0x000fce0000000f00 */
[----:B------:R-:W-:Y:S05]  /*39e0*/  WARPSYNC.COLLECTIVE R7, `(.L_x_635) ;  /* 0x0000000007087348 */ /* 0x000fea0003c00000 */
[----:B------:R0:W1:Y:S02]  /*39f0*/  SHFL.DOWN P4, R19, R18, R15, R14 ;  /* 0x0800000f12137389 */ /* 0x000064000008000e */
[----:B01----:R-:W-:Y:S05]  /*3a00*/  ENDCOLLECTIVE ;  /* 0x000000000000791b */ /* 0x003fea0003800000 */
.L_x_635:
[----:B------:R-:W-:Y:S02]  /*3a10*/  IMAD.MOV.U32 R15, RZ, RZ, 0x2 ;  /* 0x00000002ff0f7424 */ /* 0x000fe400078e00ff */
[----:B------:R-:W-:-:S06]  /*3a20*/  IMAD.MOV.U32 R26, RZ, RZ, R19 ;  /* 0x000000ffff1a7224 */ /* 0x000fcc00078e0013 */
[----:B------:R-:W-:-:S10]  /*3a30*/  DADD R26, R24, R26 ;  /* 0x00000000181a7229 */ /* 0x000fd4000000001a */
[----:B------:R-:W-:-:S07]  /*3a40*/  MOV R18, R27 ;  /* 0x0000001b00127202 */ /* 0x000fce0000000f00 */
[----:B------:R-:W-:Y:S05]  /*3a50*/  WARPSYNC.COLLECTIVE R7, `(.L_x_636) ;  /* 0x0000000007087348 */ /* 0x000fea0003c00000 */
[----:B------:R0:W1:Y:S02]  /*3a60*/  SHFL.DOWN P4, R19, R18, R15, R14 ;  /* 0x0800000f12137389 */ /* 0x000064000008000e */
[----:B01----:R-:W-:Y:S05]  /*3a70*/  ENDCOLLECTIVE ;  /* 0x000000000000791b */ /* 0x003fea0003800000 */
.L_x_636:
[----:B------:R-:W-:Y:S01]  /*3a80*/  MOV R18, R26 ;  /* 0x0000001a00127202 */ /* 0x000fe20000000f00 */
[----:B------:R-:W-:-:S07]  /*3a90*/  IMAD.MOV.U32 R21, RZ, RZ, R19 ;  /* 0x000000ffff157224 */ /* 0x000fce00078e0013 */
[----:B------:R-:W-:Y:S05]  /*3aa0*/  WARPSYNC.COLLECTIVE R7, `(.L_x_637) ;  /* 0x0000000007087348 */ /* 0x000fea0003c00000 */
[----:B------:R0:W1:Y:S02]  /*3ab0*/  SHFL.DOWN P4, R19, R18, R15, R14 ;  /* 0x0800000f12137389 */ /* 0x000064000008000e */
[----:B01----:R-:W-:Y:S05]  /*3ac0*/  ENDCOLLECTIVE ;  /* 0x000000000000791b */ /* 0x003fea0003800000 */
.L_x_637:
[----:B------:R-:W-:Y:S01]  /*3ad0*/  MOV R15, 0x1 ;  /* 0x00000001000f7802 */ /* 0x000fe20000000f00 */
[----:B------:R-:W-:-:S06]  /*3ae0*/  IMAD.MOV.U32 R20, RZ, RZ, R19 ;  /* 0x000000ffff147224 */ /* 0x000fcc00078e0013 */
[----:B------:R-:W-:-:S10]  /*3af0*/  DADD R20, R26, R20 ;  /* 0x000000001a147229 */ /* 0x000fd40000000014 */
[----:B------:R-:W-:-:S07]  /*3b00*/  IMAD.MOV.U32 R18, RZ, RZ, R21 ;  /* 0x000000ffff127224 */ /* 0x000fce00078e0015 */
[----:B------:R-:W-:Y:S05]  /*3b10*/  WARPSYNC.COLLECTIVE R7, `(.L_x_638) ;  /* 0x0000000007087348 */ /* 0x000fea0003c00000 */
[----:B------:R0:W1:Y:S02]  /*3b20*/  SHFL.DOWN P4, R19, R18, R15, R14 ;  /* 0x0800000f12137389 */ /* 0x000064000008000e */
[----:B01----:R-:W-:Y:S05]  /*3b30*/  ENDCOLLECTIVE ;  /* 0x000000000000791b */ /* 0x003fea0003800000 */
.L_x_638:
[----:B------:R-:W-:Y:S02]  /*3b40*/  IMAD.MOV.U32 R18, RZ, RZ, R20 ;  /* 0x000000ffff127224 */ /* 0x000fe400078e0014 */
[----:B------:R-:W-:-:S07]  /*3b50*/  IMAD.MOV.U32 R22, RZ, RZ, R19 ;  /* 0x000000ffff167224 */ /* 0x000fce00078e0013 */
[----:B------:R-:W-:Y:S05]  /*3b60*/  WARPSYNC.COLLECTIVE R7, `(.L_x_639) ;  /* 0x0000000007087348 */ /* 0x000fea0003c00000 */
[----:B------:R0:W1:Y:S02]  /*3b70*/  SHFL.DOWN P4, R19, R18, R15, R14 ;  /* 0x0800000f12137389 */ /* 0x000064000008000e */
[----:B01----:R-:W-:Y:S05]  /*3b80*/  ENDCOLLECTIVE ;  /* 0x000000000000791b */ /* 0x003fea0003800000 */
.L_x_639:
[----:B------:R-:W-:Y:S05]  /*3b90*/  BRA `(.L_x_640) ;  /* 0xffffffd400907947 */ /* 0x000fea000383ffff */
        .weak           $__internal_1_$__cuda_sm20_div_rn_f64_full
        .type           $__internal_1_$__cuda_sm20_div_rn_f64_full,@function
        .size           $__internal_1_$__cuda_sm20_div_rn_f64_full,(.L_x_1707 - $__internal_1_$__cuda_sm20_div_rn_f64_full)
$__internal_1_$__cuda_sm20_div_rn_f64_full:
[C---:B------:R-:W-:Y:S01]  /*3ba0*/  FSETP.GEU.AND P0, PT, |R19|.reuse, 1.469367938527859385e-39, PT ;  /* 0x001000001300780b */ /* 0x040fe20003f0e200 */
[----:B------:R-:W-:Y:S01]  /*3bb0*/  IMAD.MOV.U32 R22, RZ, RZ, 0x1 ;  /* 0x00000001ff167424 */ /* 0x000fe200078e00ff */
[----:B------:R-:W-:Y:S01]  /*3bc0*/  LOP3.LUT R16, R19, 0x800fffff, RZ, 0xc0, !PT ;  /* 0x800fffff13107812 */ /* 0x000fe200078ec0ff */
[----:B------:R-:W-:Y:S01]  /*3bd0*/  IMAD.MOV.U32 R32, RZ, RZ, 0x1ca00000 ;  /* 0x1ca00000ff207424 */ /* 0x000fe200078e00ff */
[C---:B------:R-:W-:Y:S01]  /*3be0*/  FSETP.GEU.AND P2, PT, |R21|.reuse, 1.469367938527859385e-39, PT ;  /* 0x001000001500780b */ /* 0x040fe20003f4e200 */
[----:B------:R-:W-:Y:S01]  /*3bf0*/  BSSY.RECONVERGENT B2, `(.L_x_641) ;  /* 0x0000052000027945 */ /* 0x000fe20003800200 */
[----:B------:R-:W-:Y:S02]  /*3c00*/  LOP3.LUT R17, R16, 0x3ff00000, RZ, 0xfc, !PT ;  /* 0x3ff0000010117812 */ /* 0x000fe400078efcff */
[----:B------:R-:W-:Y:S02]  /*3c10*/  MOV R16, R18 ;  /* 0x0000001200107202 */ /* 0x000fe40000000f00 */
[----:B------:R-:W-:-:S02]  /*3c20*/  LOP3.LUT R7, R21, 0x7ff00000, RZ, 0xc0, !PT ;  /* 0x7ff0000015077812 */ /* 0x000fc400078ec0ff */
[----:B------:R-:W-:Y:S01]  /*3c30*/  LOP3.LUT R34, R19, 0x7ff00000, RZ, 0xc0, !PT ;  /* 0x7ff0000013227812 */ /* 0x000fe200078ec0ff */
[----:B------:R-:W-:-:S03]  /*3c40*/  @!P0 DMUL R16, R18, 8.98846567431157953865e+307 ;  /* 0x7fe0000012108828 */ /* 0x000fc60000000000 */
[----:B------:R-:W-:Y:S02]  /*3c50*/  ISETP.GE.U32.AND P1, PT, R7, R34, PT ;  /* 0x000000220700720c */ /* 0x000fe40003f26070 */
[----:B------:R-:W-:Y:S01]  /*3c60*/  @!P2 LOP3.LUT R24, R19, 0x7ff00000, RZ, 0xc0, !PT ;  /* 0x7ff000001318a812 */ /* 0x000fe200078ec0ff */
[----:B------:R-:W0:Y:S03]  /*3c70*/  MUFU.RCP64H R23, R17 ;  /* 0x0000001100177308 */ /* 0x000e260000001800 */
[----:B------:R-:W-:Y:S02]  /*3c80*/  @!P2 ISETP.GE.U32.AND P3, PT, R7, R24, PT ;  /* 0x000000180700a20c */ /* 0x000fe40003f66070 */
[----:B------:R-:W-:Y:S02]  /*3c90*/  @!P0 LOP3.LUT R34, R17, 0x7ff00000, RZ, 0xc0, !PT ;  /* 0x7ff0000011228812 */ /* 0x000fe400078ec0ff */
[----:B------:R-:W-:-:S04]  /*3ca0*/  @!P2 SEL R25, R32, 0x63400000, !P3 ;  /* 0x634000002019a807 */ /* 0x000fc80005800000 */
[----:B------:R-:W-:-:S04]  /*3cb0*/  @!P2 LOP3.LUT R28, R25, 0x80000000, R21, 0xf8, !PT ;  /* 0x80000000191ca812 */ /* 0x000fc800078ef815 */
[----:B------:R-:W-:Y:S01]  /*3cc0*/  @!P2 LOP3.LUT R29, R28, 0x100000, RZ, 0xfc, !PT ;  /* 0x001000001c1da812 */ /* 0x000fe200078efcff */
[----:B------:R-:W-:Y:S01]  /*3cd0*/  @!P2 IMAD.MOV.U32 R28, RZ, RZ, RZ ;  /* 0x000000ffff1ca224 */ /* 0x000fe200078e00ff */
[----:B0-----:R-:W-:-:S08]  /*3ce0*/  DFMA R26, R22, -R16, 1 ;  /* 0x3ff00000161a742b */ /* 0x001fd00000000810 */
[----:B------:R-:W-:-:S08]  /*3cf0*/  DFMA R26, R26, R26, R26 ;  /* 0x0000001a1a1a722b */ /* 0x000fd0000000001a */
[----:B------:R-:W-:Y:S01]  /*3d00*/  DFMA R26, R22, R26, R22 ;  /* 0x0000001a161a722b */ /* 0x000fe20000000016 */
[----:B------:R-:W-:Y:S02]  /*3d10*/  SEL R23, R32, 0x63400000, !P1 ;  /* 0x6340000020177807 */ /* 0x000fe40004800000 */
[----:B------:R-:W-:Y:S02]  /*3d20*/  MOV R22, R20 ;  /* 0x0000001400167202 */ /* 0x000fe40000000f00 */
[----:B------:R-:W-:-:S03]  /*3d30*/  LOP3.LUT R23, R23, 0x800fffff, R21, 0xf8, !PT ;  /* 0x800fffff17177812 */ /* 0x000fc600078ef815 */
[----:B------:R-:W-:-:S03]  /*3d40*/  DFMA R24, R26, -R16, 1 ;  /* 0x3ff000001a18742b */ /* 0x000fc60000000810 */
[----:B------:R-:W-:-:S05]  /*3d50*/  @!P2 DFMA R22, R22, 2, -R28 ;  /* 0x400000001616a82b */ /* 0x000fca000000081c */
[----:B------:R-:W-:-:S08]  /*3d60*/  DFMA R24, R26, R24, R26 ;  /* 0x000000181a18722b */ /* 0x000fd0000000001a */
[----:B------:R-:W-:-:S08]  /*3d70*/  DMUL R26, R24, R22 ;  /* 0x00000016181a7228 */ /* 0x000fd00000000000 */
[----:B------:R-:W-:-:S08]  /*3d80*/  DFMA R28, R26, -R16, R22 ;  /* 0x800000101a1c722b */ /* 0x000fd00000000016 */
[----:B------:R-:W-:Y:S01]  /*3d90*/  DFMA R28, R24, R28, R26 ;  /* 0x0000001c181c722b */ /* 0x000fe2000000001a */
[----:B------:R-:W-:Y:S01]  /*3da0*/  IMAD.MOV.U32 R27, RZ, RZ, R7 ;  /* 0x000000ffff1b7224 */ /* 0x000fe200078e0007 */
[----:B------:R-:W-:Y:S01]  /*3db0*/  @!P2 LOP3.LUT R27, R23, 0x7ff00000, RZ, 0xc0, !PT ;  /* 0x7ff00000171ba812 */ /* 0x000fe200078ec0ff */
[----:B------:R-:W-:-:S03]  /*3dc0*/  VIADD R25, R34, 0xffffffff ;  /* 0xffffffff22197836 */ /* 0x000fc60000000000 */
[----:B------:R-:W-:-:S04]  /*3dd0*/  IADD3 R24, PT, PT, R27, -0x1, RZ ;  /* 0xffffffff1b187810 */ /* 0x000fc80007ffe0ff */
[----:B------:R-:W-:-:S04]  /*3de0*/  ISETP.GT.U32.AND P0, PT, R24, 0x7feffffe, PT ;  /* 0x7feffffe1800780c */ /* 0x000fc80003f04070 */
[----:B------:R-:W-:-:S13]  /*3df0*/  ISETP.GT.U32.OR P0, PT, R25, 0x7feffffe, P0 ;  /* 0x7feffffe1900780c */ /* 0x000fda0000704470 */
[----:B------:R-:W-:Y:S05]  /*3e00*/  @P0 BRA `(.L_x_642) ;  /* 0x00000000006c0947 */ /* 0x000fea0003800000 */
[----:B------:R-:W-:-:S04]  /*3e10*/  LOP3.LUT R24, R19, 0x7ff00000, RZ, 0xc0, !PT ;  /* 0x7ff0000013187812 */ /* 0x000fc800078ec0ff */
[CC--:B------:R-:W-:Y:S02]  /*3e20*/  VIADDMNMX R20, R7.reuse, -R24.reuse, 0xb9600000, !PT ;  /* 0xb960000007147446 */ /* 0x0c0fe40007800918 */
[----:B------:R-:W-:Y:S02]  /*3e30*/  ISETP.GE.U32.AND P0, PT, R7, R24, PT ;  /* 0x000000180700720c */ /* 0x000fe40003f06070 */
[----:B------:R-:W-:Y:S01]  /*3e40*/  VIMNMX R7, PT, PT, R20, 0x46a00000, PT ;  /* 0x46a0000014077848 */ /* 0x000fe20003fe0100 */
[----:B------:R-:W-:Y:S01]  /*3e50*/  IMAD.MOV.U32 R20, RZ, RZ, RZ ;  /* 0x000000ffff147224 */ /* 0x000fe200078e00ff */
[----:B------:R-:W-:-:S05]  /*3e60*/  SEL R32, R32, 0x63400000, !P0 ;  /* 0x6340000020207807 */ /* 0x000fca0004000000 */
[----:B------:R-:W-:-:S05]  /*3e70*/  IMAD.IADD R7, R7, 0x1, -R32 ;  /* 0x0000000107077824 */ /* 0x000fca00078e0a20 */
[----:B------:R-:W-:-:S06]  /*3e80*/  IADD3 R21, PT, PT, R7, 0x7fe00000, RZ ;  /* 0x7fe0000007157810 */ /* 0x000fcc0007ffe0ff */
        /* <DEDUP_REMOVED lines=9> */
[C---:B------:R-:W-:Y:S01]  /*3f20*/  IADD3 R17, PT, PT, -R7.reuse, RZ, RZ ;  /* 0x000000ff07117210 */ /* 0x040fe20007ffe1ff */
[----:B------:R-:W-:Y:S01]  /*3f30*/  IMAD.MOV.U32 R16, RZ, RZ, RZ ;  /* 0x000000ffff107224 */ /* 0x000fe200078e00ff */
[----:B------:R-:W-:Y:S01]  /*3f40*/  DMUL.RP R20, R28, R20 ;  /* 0x000000141c147228 */ /* 0x000fe20000008000 */
[----:B------:R-:W-:-:S04]  /*3f50*/  IADD3 R7, PT, PT, -R7, -0x43300000, RZ ;  /* 0xbcd0000007077810 */ /* 0x000fc80007ffe1ff */
[----:B------:R-:W-:-:S05]  /*3f60*/  DFMA R16, R24, -R16, R28 ;  /* 0x800000101810722b */ /* 0x000fca000000001c */
[----:B------:R-:W-:-:S05]  /*3f70*/  LOP3.LUT R19, R21, R19, RZ, 0x3c, !PT ;  /* 0x0000001315137212 */ /* 0x000fca00078e3cff */
[----:B------:R-:W-:-:S04]  /*3f80*/  FSETP.NEU.AND P0, PT, |R17|, R7, PT ;  /* 0x000000071100720b */ /* 0x000fc80003f0d200 */
[----:B------:R-:W-:Y:S02]  /*3f90*/  FSEL R24, R20, R24, !P0 ;  /* 0x0000001814187208 */ /* 0x000fe40004000000 */
[----:B------:R-:W-:Y:S01]  /*3fa0*/  FSEL R25, R19, R25, !P0 ;  /* 0x0000001913197208 */ /* 0x000fe20004000000 */
[----:B------:R-:W-:Y:S06]  /*3fb0*/  BRA `(.L_x_643) ;  /* 0x0000000000547947 */ /* 0x000fec0003800000 */
.L_x_642:
[----:B------:R-:W-:-:S14]  /*3fc0*/  DSETP.NAN.AND P0, PT, R20, R20, PT ;  /* 0x000000141400722a */ /* 0x000fdc0003f08000 */
[----:B------:R-:W-:Y:S05]  /*3fd0*/  @P0 BRA `(.L_x_644) ;  /* 0x0000000000440947 */ /* 0x000fea0003800000 */
[----:B------:R-:W-:-:S14]  /*3fe0*/  DSETP.NAN.AND P0, PT, R18, R18, PT ;  /* 0x000000121200722a */ /* 0x000fdc0003f08000 */
[----:B------:R-:W-:Y:S05]  /*3ff0*/  @P0 BRA `(.L_x_645) ;  /* 0x0000000000300947 */ /* 0x000fea0003800000 */
[----:B------:R-:W-:Y:S01]  /*4000*/  ISETP.NE.AND P0, PT, R27, R34, PT ;  /* 0x000000221b00720c */ /* 0x000fe20003f05270 */
[----:B------:R-:W-:Y:S01]  /*4010*/  IMAD.MOV.U32 R24, RZ, RZ, 0x0 ;  /* 0x00000000ff187424 */ /* 0x000fe200078e00ff */
[----:B------:R-:W-:-:S11]  /*4020*/  MOV R25, 0xfff80000 ;  /* 0xfff8000000197802 */ /* 0x000fd60000000f00 */
[----:B------:R-:W-:Y:S05]  /*4030*/  @!P0 BRA `(.L_x_643) ;  /* 0x0000000000348947 */ /* 0x000fea0003800000 */
[----:B------:R-:W-:Y:S02]  /*4040*/  ISETP.NE.AND P0, PT, R27, 0x7ff00000, PT ;  /* 0x7ff000001b00780c */ /* 0x000fe40003f05270 */
[----:B------:R-:W-:Y:S02]  /*4050*/  LOP3.LUT R25, R21, 0x80000000, R19, 0x48, !PT ;  /* 0x8000000015197812 */ /* 0x000fe400078e4813 */
[----:B------:R-:W-:-:S13]  /*4060*/  ISETP.EQ.OR P0, PT, R34, RZ, !P0 ;  /* 0x000000ff2200720c */ /* 0x000fda0004702670 */
[----:B------:R-:W-:Y:S01]  /*4070*/  @P0 LOP3.LUT R7, R25, 0x7ff00000, RZ, 0xfc, !PT ;  /* 0x7ff0000019070812 */ /* 0x000fe200078efcff */
[----:B------:R-:W-:Y:S02]  /*4080*/  @!P0 IMAD.MOV.U32 R24, RZ, RZ, RZ ;  /* 0x000000ffff188224 */ /* 0x000fe400078e00ff */
[----:B------:R-:W-:Y:S01]  /*4090*/  @P0 IMAD.MOV.U32 R24, RZ, RZ, RZ ;  /* 0x000000ffff180224 */ /* 0x000fe200078e00ff */
[----:B------:R-:W-:Y:S01]  /*40a0*/  @P0 MOV R25, R7 ;  /* 0x0000000700190202 */ /* 0x000fe20000000f00 */
[----:B------:R-:W-:Y:S06]  /*40b0*/  BRA `(.L_x_643) ;  /* 0x0000000000147947 */ /* 0x000fec0003800000 */
.L_x_645:
[----:B------:R-:W-:Y:S01]  /*40c0*/  LOP3.LUT R25, R19, 0x80000, RZ, 0xfc, !PT ;  /* 0x0008000013197812 */ /* 0x000fe200078efcff */
[----:B------:R-:W-:Y:S01]  /*40d0*/  IMAD.MOV.U32 R24, RZ, RZ, R18 ;  /* 0x000000ffff187224 */ /* 0x000fe200078e0012 */
[----:B------:R-:W-:Y:S06]  /*40e0*/  BRA `(.L_x_643) ;  /* 0x0000000000087947 */ /* 0x000fec0003800000 */
.L_x_644:
[----:B------:R-:W-:Y:S01]  /*40f0*/  LOP3.LUT R25, R21, 0x80000, RZ, 0xfc, !PT ;  /* 0x0008000015197812 */ /* 0x000fe200078efcff */
[----:B------:R-:W-:-:S07]  /*4100*/  IMAD.MOV.U32 R24, RZ, RZ, R20 ;  /* 0x000000ffff187224 */ /* 0x000fce00078e0014 */
.L_x_643:
[----:B------:R-:W-:Y:S05]  /*4110*/  BSYNC.RECONVERGENT B2 ;  /* 0x0000000000027941 */ /* 0x000fea0003800200 */
.L_x_641:
[----:B------:R-:W-:Y:S01]  /*4120*/  MOV R16, R0 ;  /* 0x0000000000107202 */ /* 0x000fe20000000f00 */
[----:B------:R-:W-:-:S04]  /*4130*/  IMAD.MOV.U32 R17, RZ, RZ, 0x0 ;  /* 0x00000000ff117424 */ /* 0x000fc800078e00ff */
[----:B------:R-:W-:Y:S05]  /*4140*/  RET.REL.NODEC R16 `(_Z30fitPartitionsBatched_OptimizedIjEvPKT_PKiS4_PiPdS6_S5_PxS6_i) ;  /* 0xffffffbc10ac7950 */ /* 0x000fea0003c3ffff */
.L_x_646:
        /* <DEDUP_REMOVED lines=11> */
.L_x_1707:


//--------------------- .text._Z20createPartitionsFastIjEviiPKfiPiS2_S2_S1_PKiii --------------------------
	.section	.text._Z20createPartitionsFastIjEviiPKfiPiS2_S2_S1_PKiii,"ax",@progbits
	.align	128
        .global         _Z20createPartitionsFastIjEviiPKfiPiS2_S2_S1_PKiii
        .type           _Z20createPartitionsFastIjEviiPKfiPiS2_S2_S1_PKiii,@function
        .size           _Z20createPartitionsFastIjEviiPKfiPiS2_S2_S1_PKiii,(.L_x_1736 - _Z20createPartitionsFastIjEviiPKfiPiS2_S2_S1_PKiii)
        .other          _Z20createPartitionsFastIjEviiPKfiPiS2_S2_S1_PKiii,@"STO_CUDA_ENTRY STV_DEFAULT"
_Z20createPartitionsFastIjEviiPKfiPiS2_S2_S1_PKiii:
.text._Z20createPartitionsFastIjEviiPKfiPiS2_S2_S1_PKiii:
        /* <DEDUP_REMOVED lines=8> */
[----:B------:R-:W0:Y:S01]  /*0080*/  LDC.64 R4, c[0x0][0x3b8] ;  /* 0x0000ee00ff047b82 */ /* 0x000e220000000a00 */
[----:B------:R-:W1:Y:S01]  /*0090*/  LDCU.64 UR8, c[0x0][0x358] ;  /* 0x00006b00ff0877ac */ /* 0x000e620008000a00 */
[----:B------:R-:W2:Y:S06]  /*00a0*/  LDCU.64 UR6, c[0x0][0x380] ;  /* 0x00007000ff0677ac */ /* 0x000eac0008000a00 */
[----:B------:R-:W0:Y:S02]  /*00b0*/  LDC.64 R6, c[0x0][0x3c0] ;  /* 0x0000f000ff067b82 */ /* 0x000e240000000a00 */
[----:B0-----:R-:W-:-:S06]  /*00c0*/  IMAD.WIDE R4, R6, 0x4, R4 ;  /* 0x0000000406047825 */ /* 0x001fcc00078e0204 */
[----:B-1----:R0:W5:Y:S01]  /*00d0*/  LDG.E.CONSTANT R4, desc[UR8][R4.64] ;  /* 0x0000000804047981 */ /* 0x002162000c1e9900 */
[----:B------:R-:W1:Y:S01]  /*00e0*/  LDCU UR5, c[0x0][0x370] ;  /* 0x00006e00ff0577ac */ /* 0x000e620008000800 */
[----:B------:R-:W-:Y:S01]  /*00f0*/  ISETP.GE.AND P0, PT, R6, 0x1, PT ;  /* 0x000000010600780c */ /* 0x000fe20003f06270 */
[----:B--2---:R-:W-:Y:S01]  /*0100*/  IMAD R2, R7, UR7, RZ ;  /* 0x0000000707027c24 */ /* 0x004fe2000f8e02ff */
[----:B------:R-:W-:-:S04]  /*0110*/  USHF.R.S32.HI UR4, URZ, 0x1f, UR6 ;  /* 0x0000001fff047899 */ /* 0x000fc80008011406 */
[----:B------:R-:W-:-:S04]  /*0120*/  ULEA.HI UR4, UR4, UR6, URZ, 0x7 ;  /* 0x0000000604047291 */ /* 0x000fc8000f8f38ff */
[----:B------:R-:W-:Y:S01]  /*0130*/  USHF.R.S32.HI UR4, URZ, 0x7, UR4 ;  /* 0x00000007ff047899 */ /* 0x000fe20008011404 */
[----:B-1----:R-:W-:Y:S02]  /*0140*/  IMAD R0, R0, UR5, RZ ;  /* 0x0000000500007c24 */ /* 0x002fe4000f8e02ff */
[----:B0-----:R-:W-:Y:S09]  /*0150*/  @!P0 BRA `(.L_x_647) ;  /* 0x0000000400248947 */ /* 0x001ff20003800000 */
[----:B------:R-:W0:Y:S01]  /*0160*/  LDC.64 R6, c[0x0][0x3b0] ;  /* 0x0000ec00ff067b82 */ /* 0x000e220000000a00 */
[----:B------:R-:W1:Y:S01]  /*0170*/  LDCU UR12, c[0x0][0x3c0] ;  /* 0x00007800ff0c77ac */ /* 0x000e620008000800 */
[----:B------:R-:W2:Y:S02]  /*0180*/  LDCU.64 UR6, c[0x0][0x3b0] ;  /* 0x00007600ff0677ac */ /* 0x000ea40008000a00 */
[----:B012---:R0:W5:Y:S02]  /*0190*/  LDG.E.CONSTANT R5, desc[UR8][R6.64] ;  /* 0x0000000806057981 */ /* 0x007164000c1e9900 */
.L_x_657:
[----:B0-----:R-:W0:Y:S01]  /*01a0*/  LDC.64 R6, c[0x0][0x388] ;  /* 0x0000e200ff067b82 */ /* 0x001e220000000a00 */
[----:B------:R-:W1:Y:S01]  /*01b0*/  LDCU UR10, c[0x0][0x390] ;  /* 0x00007200ff0a77ac */ /* 0x000e620008000800 */
[----:B------:R-:W2:Y:S01]  /*01c0*/  LDCU UR5, c[0x0][0x380] ;  /* 0x00007000ff0577ac */ /* 0x000ea20008000800 */
[----:B0-----:R-:W-:-:S05]  /*01d0*/  IMAD.WIDE R6, R3, 0x4, R6 ;  /* 0x0000000403067825 */ /* 0x001fca00078e0206 */
[----:B------:R0:W3:Y:S01]  /*01e0*/  LDG.E.CONSTANT R13, desc[UR8][R6.64] ;  /* 0x00000008060d7981 */ /* 0x0000e2000c1e9900 */
[----:B------:R-:W-:Y:S01]  /*01f0*/  IMAD R9, R2, R3, RZ ;  /* 0x0000000302097224 */ /* 0x000fe200078e02ff */
[----:B------:R-:W-:Y:S01]  /*0200*/  BSSY.RECONVERGENT B1, `(.L_x_648) ;  /* 0x000001f000017945 */ /* 0x000fe20003800200 */
[----:B------:R-:W-:-:S03]  /*0210*/  IMAD.IADD R3, R0, 0x1, R3 ;  /* 0x0000000100037824 */ /* 0x000fc600078e0203 */
[----:B------:R-:W-:Y:S01]  /*0220*/  BSSY.RELIABLE B0, `(.L_x_649) ;  /* 0x0000018000007945 */ /* 0x000fe20003800100 */
[----:B------:R-:W-:Y:S01]  /*0230*/  IMAD.MOV.U32 R12, RZ, RZ, RZ ;  /* 0x000000ffff0c7224 */ /* 0x000fe200078e00ff */
[----:B--2---:R-:W-:Y:S02]  /*0240*/  VIADDMNMX R8, R9, R2, UR5, PT ;  /* 0x0000000509087e46 */ /* 0x004fe4000b800102 */
[----:B-1----:R-:W-:Y:S01]  /*0250*/  ISETP.GE.AND P1, PT, R3, UR10, PT ;  /* 0x0000000a03007c0c */ /* 0x002fe2000bf26270 */
[----:B0-----:R-:W-:Y:S01]  /*0260*/  IMAD.MOV.U32 R7, RZ, RZ, RZ ;  /* 0x000000ffff077224 */ /* 0x001fe200078e00ff */
[----:B---3-5:R-:W-:-:S13]  /*0270*/  FSETP.GEU.AND P0, PT, R13, R5, PT ;  /* 0x000000050d00720b */ /* 0x028fda0003f0e000 */
[----:B------:R-:W-:Y:S05]  /*0280*/  @!P0 BRA `(.L_x_650) ;  /* 0x0000000000448947 */ /* 0x000fea0003800000 */
[----:B------:R-:W-:Y:S01]  /*0290*/  BSSY.RELIABLE B2, `(.L_x_651) ;  /* 0x000000f000027945 */ /* 0x000fe20003800100 */
[----:B------:R-:W-:-:S07]  /*02a0*/  IMAD.MOV.U32 R12, RZ, RZ, RZ ;  /* 0x000000ffff0c7224 */ /* 0x000fce00078e00ff */
.L_x_653:
[----:B------:R-:W-:Y:S02]  /*02b0*/  VIADD R6, R12, 0x1 ;  /* 0x000000010c067836 */ /* 0x000fe40000000000 */
[----:B------:R-:W-:-:S03]  /*02c0*/  IMAD.MOV.U32 R12, RZ, RZ, R4 ;  /* 0x000000ffff0c7224 */ /* 0x000fc600078e0004 */
[----:B------:R-:W-:-:S13]  /*02d0*/  ISETP.NE.AND P0, PT, R6, UR12, PT ;  /* 0x0000000c06007c0c */ /* 0x000fda000bf05270 */
[----:B------:R-:W-:Y:S05]  /*02e0*/  @!P0 BREAK.RELIABLE B2 ;  /* 0x0000000000028942 */ /* 0x000fea0003800100 */
[----:B------:R-:W-:Y:S05]  /*02f0*/  @!P0 BREAK.RELIABLE B0 ;  /* 0x0000000000008942 */ /* 0x000fea0003800100 */
[----:B------:R-:W-:Y:S05]  /*0300*/  @!P0 BRA `(.L_x_652) ;  /* 0x0000000000388947 */ /* 0x000fea0003800000 */
[----:B------:R-:W-:-:S04]  /*0310*/  IMAD.MOV.U32 R12, RZ, RZ, R6 ;  /* 0x000000ffff0c7224 */ /* 0x000fc800078e0006 */
[----:B------:R-:W-:-:S03]  /*0320*/  IMAD.WIDE.U32 R6, R12, 0x4, RZ ;  /* 0x000000040c067825 */ /* 0x000fc600078e00ff */
[----:B------:R-:W-:-:S04]  /*0330*/  IADD3 R10, P0, PT, R6, UR6, RZ ;  /* 0x00000006060a7c10 */ /* 0x000fc8000ff1e0ff */
[----:B------:R-:W-:-:S05]  /*0340*/  IADD3.X R11, PT, PT, R7, UR7, RZ, P0, !PT ;  /* 0x00000007070b7c10 */ /* 0x000fca00087fe4ff */
[----:B------:R-:W2:Y:S02]  /*0350*/  LDG.E.CONSTANT R10, desc[UR8][R10.64] ;  /* 0x000000080a0a7981 */ /* 0x000ea4000c1e9900 */
[----:B--2---:R-:W-:-:S13]  /*0360*/  FSETP.GEU.AND P0, PT, R13, R10, PT ;  /* 0x0000000a0d00720b */ /* 0x004fda0003f0e000 */
[----:B------:R-:W-:Y:S05]  /*0370*/  @P0 BRA `(.L_x_653) ;  /* 0xfffffffc00cc0947 */ /* 0x000fea000383ffff */
[----:B------:R-:W-:Y:S05]  /*0380*/  BSYNC.RELIABLE B2 ;  /* 0x0000000000027941 */ /* 0x000fea0003800100 */
.L_x_651:
[----:B------:R-:W-:-:S07]  /*0390*/  IMAD.MOV.U32 R12, RZ, RZ, R6 ;  /* 0x000000ffff0c7224 */ /* 0x000fce00078e0006 */
.L_x_650:
[----:B------:R-:W-:Y:S05]  /*03a0*/  BSYNC.RELIABLE B0 ;  /* 0x0000000000007941 */ /* 0x000fea0003800100 */
.L_x_649:
[----:B------:R-:W0:Y:S02]  /*03b0*/  LDCU.64 UR10, c[0x0][0x3b8] ;  /* 0x00007700ff0a77ac */ /* 0x000e240008000a00 */
[----:B0-----:R-:W-:-:S04]  /*03c0*/  IADD3 R12, P0, PT, R12, UR10, RZ ;  /* 0x0000000a0c0c7c10 */ /* 0x001fc8000ff1e0ff */
[----:B------:R-:W-:-:S05]  /*03d0*/  IADD3.X R13, PT, PT, R7, UR11, RZ, P0, !PT ;  /* 0x0000000b070d7c10 */ /* 0x000fca00087fe4ff */
[----:B------:R0:W5:Y:S04]  /*03e0*/  LDG.E.CONSTANT R12, desc[UR8][R12.64] ;  /* 0x000000080c0c7981 */ /* 0x000168000c1e9900 */
.L_x_652:
[----:B------:R-:W-:Y:S05]  /*03f0*/  BSYNC.RECONVERGENT B1 ;  /* 0x0000000000017941 */ /* 0x000fea0003800200 */
.L_x_648:
[----:B------:R-:W-:Y:S01]  /*0400*/  ISETP.GE.AND P0, PT, R9, R8, PT ;  /* 0x000000080900720c */ /* 0x000fe20003f06270 */
[----:B------:R-:W-:Y:S03]  /*0410*/  BSSY.RECONVERGENT B1, `(.L_x_654) ;  /* 0x000001b000017945 */ /* 0x000fe60003800200 */
[----:B-----5:R-:W-:-:S13]  /*0420*/  ISETP.LT.OR P0, PT, R12, 0x1, P0 ;  /* 0x000000010c00780c */ /* 0x020fda0000701670 */
[----:B------:R-:W-:Y:S05]  /*0430*/  @P0 BRA `(.L_x_655) ;  /* 0x0000000000600947 */ /* 0x000fea0003800000 */
[----:B------:R-:W1:Y:S01]  /*0440*/  S2R R19, SR_LANEID ;  /* 0x0000000000137919 */ /* 0x000e620000000000 */
[----:B------:R-:W2:Y:S01]  /*0450*/  LDC.64 R6, c[0x0][0x3a8] ;  /* 0x0000ea00ff067b82 */ /* 0x000ea20000000a00 */
[----:B------:R-:W3:Y:S02]  /*0460*/  S2R R21, SR_LTMASK ;  /* 0x0000000000157919 */ /* 0x000ee40000003900 */
.L_x_656:
[----:B------:R-:W-:Y:S02]  /*0470*/  VOTEU.ANY UR5, UPT, PT ;  /* 0x0000000000057886 */ /* 0x000fe400038e0100 */
[----:B------:R-:W1:Y:S08]  /*0480*/  FLO.U32 R16, UR5 ;  /* 0x0000000500107d00 */ /* 0x000e7000080e0000 */
[----:B------:R-:W2:Y:S01]  /*0490*/  POPC R17, UR5 ;  /* 0x0000000500117d09 */ /* 0x000ea20008000000 */
[----:B-1----:R-:W-:-:S13]  /*04a0*/  ISETP.EQ.U32.AND P0, PT, R16, R19, PT ;  /* 0x000000131000720c */ /* 0x002fda0003f02070 */
[----:B--2---:R-:W0:Y:S01]  /*04b0*/  @P0 ATOMG.E.ADD.STRONG.GPU PT, R17, desc[UR8][R6.64], R17 ;  /* 0x80000011061109a8 */ /* 0x004e2200081ef108 */
[----:B---3--:R-:W-:-:S06]  /*04c0*/  LOP3.LUT R18, R21, UR5, RZ, 0xc0, !PT ;  /* 0x0000000515127c12 */ /* 0x008fcc000f8ec0ff */
[----:B------:R-:W1:Y:S01]  /*04d0*/  POPC R18, R18 ;  /* 0x0000001200127309 */ /* 0x000e620000000000 */
[----:B0-----:R-:W1:Y:S02]  /*04e0*/  SHFL.IDX PT, R13, R17, R16, 0x1f ;  /* 0x00001f10110d7589 */ /* 0x001e6400000e0000 */
[----:B-1----:R-:W-:-:S05]  /*04f0*/  IMAD.IADD R13, R13, 0x1, R18 ;  /* 0x000000010d0d7824 */ /* 0x002fca00078e0212 */
[----:B------:R-:W-:-:S13]  /*0500*/  ISETP.GE.AND P0, PT, R13, UR4, PT ;  /* 0x000000040d007c0c */ /* 0x000fda000bf06270 */
[----:B------:R-:W0:Y:S08]  /*0510*/  @!P0 LDC.64 R10, c[0x0][0x398] ;  /* 0x0000e600ff0a8b82 */ /* 0x000e300000000a00 */
[----:B------:R-:W1:Y:S08]  /*0520*/  @!P0 LDC.64 R14, c[0x0][0x3a0] ;  /* 0x0000e800ff0e8b82 */ /* 0x000e700000000a00 */
[----:B------:R-:W2:Y:S01]  /*0530*/  @!P0 LDC R20, c[0x0][0x380] ;  /* 0x0000e000ff148b82 */ /* 0x000ea20000000800 */
[----:B0-----:R-:W-:-:S05]  /*0540*/  @!P0 IMAD.WIDE R10, R13, 0x4, R10 ;  /* 0x000000040d0a8825 */ /* 0x001fca00078e020a */
[----:B------:R0:W-:Y:S01]  /*0550*/  @!P0 STG.E desc[UR8][R10.64], R9 ;  /* 0x000000090a008986 */ /* 0x0001e2000c101908 */
[----:B-1----:R-:W-:Y:S01]  /*0560*/  @!P0 IMAD.WIDE R14, R13, 0x4, R14 ;  /* 0x000000040d0e8825 */ /* 0x002fe200078e020e */
[----:B--2---:R-:W-:-:S03]  /*0570*/  @!P0 VIADDMNMX R13, R9, R12, R20, PT ;  /* 0x0000000c090d8246 */ /* 0x004fc60003800114 */
[----:B0-----:R-:W-:Y:S02]  /*0580*/  IMAD.IADD R9, R12, 0x1, R9 ;  /* 0x000000010c097824 */ /* 0x001fe400078e0209 */
[----:B------:R4:W-:Y:S03]  /*0590*/  @!P0 STG.E desc[UR8][R14.64], R13 ;  /* 0x0000000d0e008986 */ /* 0x0009e6000c101908 */
[----:B------:R-:W-:-:S13]  /*05a0*/  ISETP.GE.AND P0, PT, R9, R8, PT ;  /* 0x000000080900720c */ /* 0x000fda0003f06270 */
[----:B----4-:R-:W-:Y:S05]  /*05b0*/  @!P0 BRA `(.L_x_656) ;  /* 0xfffffffc00ac8947 */ /* 0x010fea000383ffff */
.L_x_655:
[----:B------:R-:W-:Y:S05]  /*05c0*/  BSYNC.RECONVERGENT B1 ;  /* 0x0000000000017941 */ /* 0x000fea0003800200 */
.L_x_654:
[----:B------:R-:W-:Y:S05]  /*05d0*/  @!P1 BRA `(.L_x_657) ;  /* 0xfffffff800f09947 */ /* 0x000fea000383ffff */
[----:B------:R-:W-:Y:S05]  /*05e0*/  EXIT ;  /* 0x000000000000794d */ /* 0x000fea0003800000 */
.L_x_647:
[----:B------:R-:W0:Y:S01]  /*05f0*/  LDCU UR5, c[0x0][0x380] ;  /* 0x00007000ff0577ac */ /* 0x000e220008000800 */
[----:B------:R-:W-:Y:S01]  /*0600*/  IMAD R5, R2, R3, RZ ;  /* 0x0000000302057224 */ /* 0x000fe200078e02ff */
[----:B------:R-:W-:Y:S01]  /*0610*/  BSSY.RECONVERGENT B0, `(.L_x_658) ;  /* 0x0000020000007945 */ /* 0x000fe20003800200 */
[----:B------:R-:W-:Y:S01]  /*0620*/  IMAD.IADD R3, R0, 0x1, R3 ;  /* 0x0000000100037824 */ /* 0x000fe200078e0203 */
[----:B------:R-:W1:Y:S02]  /*0630*/  LDCU UR6, c[0x0][0x390] ;  /* 0x00007200ff0677ac */ /* 0x000e640008000800 */
[----:B0-----:R-:W-:-:S04]  /*0640*/  VIADDMNMX R16, R5, R2, UR5, PT ;  /* 0x0000000505107e46 */ /* 0x001fc8000b800102 */
[----:B------:R-:W-:Y:S02]  /*0650*/  ISETP.GE.AND P0, PT, R5, R16, PT ;  /* 0x000000100500720c */ /* 0x000fe40003f06270 */
[----:B-1----:R-:W-:Y:S02]  /*0660*/  ISETP.GE.AND P1, PT, R3, UR6, PT ;  /* 0x0000000603007c0c */ /* 0x002fe4000bf26270 */
[----:B-----5:R-:W-:-:S13]  /*0670*/  ISETP.LT.OR P0, PT, R4, 0x1, P0 ;  /* 0x000000010400780c */ /* 0x020fda0000701670 */
[----:B------:R-:W-:Y:S05]  /*0680*/  @P0 BRA `(.L_x_659) ;  /* 0x0000000000600947 */ /* 0x000fea0003800000 */
[----:B------:R-:W0:Y:S01]  /*0690*/  S2R R17, SR_LANEID ;  /* 0x0000000000117919 */ /* 0x000e220000000000 */
[----:B------:R-:W1:Y:S01]  /*06a0*/  LDC.64 R6, c[0x0][0x3a8] ;  /* 0x0000ea00ff067b82 */ /* 0x000e620000000a00 */
[----:B------:R-:W2:Y:S02]  /*06b0*/  S2R R19, SR_LTMASK ;  /* 0x0000000000137919 */ /* 0x000ea40000003900 */
.L_x_660:
[----:B------:R-:W-:Y:S02]  /*06c0*/  VOTEU.ANY UR5, UPT, PT ;  /* 0x0000000000057886 */ /* 0x000fe400038e0100 */
[----:B------:R-:W0:Y:S08]  /*06d0*/  FLO.U32 R12, UR5 ;  /* 0x00000005000c7d00 */ /* 0x000e3000080e0000 */
[----:B------:R-:W1:Y:S01]  /*06e0*/  POPC R15, UR5 ;  /* 0x00000005000f7d09 */ /* 0x000e620008000000 */
[----:B0-----:R-:W-:-:S13]  /*06f0*/  ISETP.EQ.U32.AND P0, PT, R12, R17, PT ;  /* 0x000000110c00720c */ /* 0x001fda0003f02070 */
[----:B-1----:R-:W3:Y:S01]  /*0700*/  @P0 ATOMG.E.ADD.STRONG.GPU PT, R15, desc[UR8][R6.64], R15 ;  /* 0x8000000f060f09a8 */ /* 0x002ee200081ef108 */
[----:B--2---:R-:W-:-:S06]  /*0710*/  LOP3.LUT R14, R19, UR5, RZ, 0xc0, !PT ;  /* 0x00000005130e7c12 */ /* 0x004fcc000f8ec0ff */
[----:B------:R-:W0:Y:S01]  /*0720*/  POPC R14, R14 ;  /* 0x0000000e000e7309 */ /* 0x000e220000000000 */
[----:B---3--:R-:W0:Y:S02]  /*0730*/  SHFL.IDX PT, R13, R15, R12, 0x1f ;  /* 0x00001f0c0f0d7589 */ /* 0x008e2400000e0000 */
[----:B0-----:R-:W-:-:S05]  /*0740*/  IMAD.IADD R13, R13, 0x1, R14 ;  /* 0x000000010d0d7824 */ /* 0x001fca00078e020e */
        /* <DEDUP_REMOVED lines=11> */
[----:B---3--:R-:W-:Y:S05]  /*0800*/  @!P0 BRA `(.L_x_660) ;  /* 0xfffffffc00ac8947 */ /* 0x008fea000383ffff */
.L_x_659:
[----:B------:R-:W-:Y:S05]  /*0810*/  BSYNC.RECONVERGENT B0 ;  /* 0x0000000000007941 */ /* 0x000fea0003800200 */
.L_x_658:
[----:B------:R-:W-:Y:S05]  /*0820*/  @!P1 BRA `(.L_x_647) ;  /* 0xfffffffc00709947 */ /* 0x000fea000383ffff */
[----:B------:R-:W-:Y:S05]  /*0830*/  EXIT ;  /* 0x000000000000794d */ /* 0x000fea0003800000 */
.L_x_661:
        /* <DEDUP_REMOVED lines=12> */
.L_x_1736:


//--------------------- .text._Z23analyzeDataVarianceFastIjEvPKT_iiPfi --------------------------
	.section	.text._Z23analyzeDataVarianceFastIjEvPKT_iiPfi,"ax",@progbits
	.align	128
        .global         _Z23analyzeDataVarianceFastIjEvPKT_iiPfi
        .type           _Z23analyzeDataVarianceFastIjEvPKT_iiPfi,@function
        .size           _Z23analyzeDataVarianceFastIjEvPKT_iiPfi,(.L_x_1708 - _Z23analyzeDataVarianceFastIjEvPKT_iiPfi)
        .other          _Z23analyzeDataVarianceFastIjEvPKT_iiPfi,@"STO_CUDA_ENTRY STV_DEFAULT"
_Z23analyzeDataVarianceFastIjEvPKT_iiPfi:
.text._Z23analyzeDataVarianceFastIjEvPKT_iiPfi:
[----:B------:R-:W-:Y:S08]  /*0000*/  LDC R1, c[0x0][0x37c] ;  /* 0x0000df00ff017b82 */ /* 0x000ff00000000800 */
[----:B------:R-:W0:Y:S08]  /*0010*/  S2UR UR4, SR_CTAID.X ;  /* 0x00000000000479c3 */ /* 0x000e300000002500 */
[----:B------:R-:W0:Y:S02]  /*0020*/  LDC R0, c[0x0][0x398] ;  /* 0x0000e600ff007b82 */ /* 0x000e240000000800 */
[----:B0-----:R-:W-:-:S13]  /*0030*/  ISETP.LE.AND P0, PT, R0, UR4, PT ;  /* 0x0000000400007c0c */ /* 0x001fda000bf03270 */
[----:B------:R-:W-:Y:S05]  /*0040*/  @P0 EXIT ;  /* 0x000000000000094d */ /* 0x000fea0003800000 */
[----:B------:R-:W0:Y:S01]  /*0050*/  LDCU UR5, c[0x0][0x360] ;  /* 0x00006c00ff0577ac */ /* 0x000e220008000800 */
[----:B------:R-:W1:Y:S01]  /*0060*/  S2R R4, SR_TID.X ;  /* 0x0000000000047919 */ /* 0x000e620000002100 */
[----:B------:R-:W2:Y:S01]  /*0070*/  LDC R5, c[0x0][0x370] ;  /* 0x0000dc00ff057b82 */ /* 0x000ea20000000800 */
[----:B------:R-:W-:Y:S01]  /*0080*/  IMAD.U32 R26, RZ, RZ, UR4 ;  /* 0x00000004ff1a7e24 */ /* 0x000fe2000f8e00ff */
[----:B------:R-:W3:Y:S06]  /*0090*/  LDCU.64 UR6, c[0x0][0x358] ;  /* 0x00006b00ff0677ac */ /* 0x000eec0008000a00 */
.L_x_671:
[----:B------:R-:W4:Y:S01]  /*00a0*/  LDC.64 R14, c[0x0][0x388] ;  /* 0x0000e200ff0e7b82 */ /* 0x000f220000000a00 */
[----:B------:R-:W-:Y:S02]  /*00b0*/  IMAD.MOV R0, RZ, RZ, -R26 ;  /* 0x000000ffff007224 */ /* 0x000fe400078e0a1a */
[----:B0---4-:R-:W-:-:S05]  /*00c0*/  IMAD R3, R26, R15, R15 ;  /* 0x0000000f1a037224 */ /* 0x011fca00078e020f */
[----:B------:R-:W-:-:S05]  /*00d0*/  VIMNMX R14, PT, PT, R3, R14, PT ;  /* 0x0000000e030e7248 */ /* 0x000fca0003fe0100 */
[----:B------:R-:W-:-:S05]  /*00e0*/  IMAD R0, R15, R0, R14 ;  /* 0x000000000f007224 */ /* 0x000fca00078e020e */
[----:B------:R-:W-:-:S13]  /*00f0*/  ISETP.GE.AND P0, PT, R0, 0x1, PT ;  /* 0x000000010000780c */ /* 0x000fda0003f06270 */
[----:B------:R-:W-:Y:S05]  /*0100*/  @!P0 BRA `(.L_x_662) ;  /* 0x0000000400e08947 */ /* 0x000fea0003800000 */
[----:B-1----:R-:W-:Y:S01]  /*0110*/  IMAD R15, R26, R15, R4 ;  /* 0x0000000f1a0f7224 */ /* 0x002fe200078e0204 */
[----:B------:R-:W-:Y:S01]  /*0120*/  BSSY.RECONVERGENT B0, `(.L_x_663) ;  /* 0x000001e000007945 */ /* 0x000fe20003800200 */
[----:B------:R-:W-:Y:S02]  /*0130*/  CS2R R6, SRZ ;  /* 0x0000000000067805 */ /* 0x000fe4000001ff00 */
[----:B------:R-:W-:Y:S02]  /*0140*/  CS2R R2, SRZ ;  /* 0x0000000000027805 */ /* 0x000fe4000001ff00 */
[----:B------:R-:W-:-:S13]  /*0150*/  ISETP.GE.AND P0, PT, R15, R14, PT ;  /* 0x0000000e0f00720c */ /* 0x000fda0003f06270 */
[----:B------:R-:W-:Y:S05]  /*0160*/  @P0 BRA `(.L_x_664) ;  /* 0x0000000000640947 */ /* 0x000fea0003800000 */
[----:B------:R-:W1:Y:S01]  /*0170*/  LDC.64 R8, c[0x0][0x380] ;  /* 0x0000e000ff087b82 */ /* 0x000e620000000a00 */
[----:B------:R-:W-:Y:S01]  /*0180*/  BSSY.RECONVERGENT B1, `(.L_x_664) ;  /* 0x0000017000017945 */ /* 0x000fe20003800200 */
[----:B------:R-:W-:Y:S02]  /*0190*/  CS2R R16, SRZ ;  /* 0x0000000000107805 */ /* 0x000fe4000001ff00 */
[----:B------:R-:W-:Y:S02]  /*01a0*/  CS2R R18, SRZ ;  /* 0x0000000000127805 */ /* 0x000fe4000001ff00 */
[----:B------:R-:W-:Y:S02]  /*01b0*/  CS2R R10, SRZ ;  /* 0x00000000000a7805 */ /* 0x000fe4000001ff00 */
[----:B------:R-:W-:-:S07]  /*01c0*/  CS2R R12, SRZ ;  /* 0x00000000000c7805 */ /* 0x000fce000001ff00 */
.L_x_665:
[----:B-1----:R-:W-:-:S06]  /*01d0*/  IMAD.WIDE R20, R15, 0x4, R8 ;  /* 0x000000040f147825 */ /* 0x002fcc00078e0208 */
[----:B---3--:R-:W3:Y:S01]  /*01e0*/  LDG.E.CONSTANT R20, desc[UR6][R20.64] ;  /* 0x0000000614147981 */ /* 0x008ee2000c1e9900 */
[----:B0-----:R-:W-:-:S05]  /*01f0*/  VIADD R15, R15, UR5 ;  /* 0x000000050f0f7c36 */ /* 0x001fca0008000000 */
[----:B------:R-:W-:Y:S01]  /*0200*/  ISETP.GE.AND P0, PT, R15, R14, PT ;  /* 0x0000000e0f00720c */ /* 0x000fe20003f06270 */
[----:B---3--:R-:W0:Y:S02]  /*0210*/  I2F.F64.U32 R2, R20 ;  /* 0x0000001400027312 */ /* 0x008e240000201800 */
[C---:B0-----:R-:W-:Y:S02]  /*0220*/  DADD R18, R2.reuse, -R18 ;  /* 0x0000000002127229 */ /* 0x041fe40000000812 */
[----:B------:R-:W-:-:S06]  /*0230*/  DFMA R16, R2, R2, -R16 ;  /* 0x000000020210722b */ /* 0x000fcc0000000810 */
[----:B------:R-:W-:Y:S02]  /*0240*/  DADD R6, R18, R12 ;  /* 0x0000000012067229 */ /* 0x000fe4000000000c */
[----:B------:R-:W-:-:S06]  /*0250*/  DADD R2, R16, R10 ;  /* 0x0000000010027229 */ /* 0x000fcc000000000a */
[----:B------:R-:W-:Y:S02]  /*0260*/  DADD R12, R6, -R12 ;  /* 0x00000000060c7229 */ /* 0x000fe4000000080c */
[----:B------:R-:W-:-:S06]  /*0270*/  DADD R10, R2, -R10 ;  /* 0x00000000020a7229 */ /* 0x000fcc000000080a */
[----:B------:R-:W-:Y:S02]  /*0280*/  DADD R18, -R18, R12 ;  /* 0x0000000012127229 */ /* 0x000fe4000000010c */
[----:B------:R-:W-:Y:S01]  /*0290*/  DADD R16, -R16, R10 ;  /* 0x0000000010107229 */ /* 0x000fe2000000010a */
[----:B------:R-:W-:Y:S02]  /*02a0*/  IMAD.MOV.U32 R12, RZ, RZ, R6 ;  /* 0x000000ffff0c7224 */ /* 0x000fe400078e0006 */
[----:B------:R-:W-:Y:S02]  /*02b0*/  IMAD.MOV.U32 R10, RZ, RZ, R2 ;  /* 0x000000ffff0a7224 */ /* 0x000fe400078e0002 */
[----:B------:R-:W-:Y:S02]  /*02c0*/  IMAD.MOV.U32 R11, RZ, RZ, R3 ;  /* 0x000000ffff0b7224 */ /* 0x000fe400078e0003 */
[----:B------:R-:W-:Y:S01]  /*02d0*/  IMAD.MOV.U32 R13, RZ, RZ, R7 ;  /* 0x000000ffff0d7224 */ /* 0x000fe200078e0007 */
[----:B------:R-:W-:Y:S06]  /*02e0*/  @!P0 BRA `(.L_x_665) ;  /* 0xfffffffc00b88947 */ /* 0x000fec000383ffff */
[----:B------:R-:W-:Y:S05]  /*02f0*/  BSYNC.RECONVERGENT B1 ;  /* 0x0000000000017941 */ /* 0x000fea0003800200 */
.L_x_664:
[----:B0--3--:R-:W-:Y:S05]  /*0300*/  BSYNC.RECONVERGENT B0 ;  /* 0x0000000000007941 */ /* 0x009fea0003800200 */
.L_x_663:
[----:B------:R-:W-:Y:S01]  /*0310*/  SHFL.DOWN PT, R9, R7, 0x10, 0x1f ;  /* 0x0a001f0007097f89 */ /* 0x000fe200000e0000 */
[----:B------:R-:W-:Y:S01]  /*0320*/  LOP3.LUT P0, RZ, R4, 0x1f, RZ, 0xc0, !PT ;  /* 0x0000001f04ff7812 */ /* 0x000fe2000780c0ff */
[----:B------:R-:W-:Y:S02]  /*0330*/  BSSY.RECONVERGENT B0, `(.L_x_662) ;  /* 0x0000055000007945 */ /* 0x000fe40003800200 */
[----:B------:R-:W0:Y:S04]  /*0340*/  SHFL.DOWN PT, R8, R6, 0x10, 0x1f ;  /* 0x0a001f0006087f89 */ /* 0x000e2800000e0000 */
[----:B------:R-:W-:Y:S04]  /*0350*/  SHFL.DOWN PT, R11, R3, 0x10, 0x1f ;  /* 0x0a001f00030b7f89 */ /* 0x000fe800000e0000 */
[----:B------:R-:W1:Y:S01]  /*0360*/  SHFL.DOWN PT, R10, R2, 0x10, 0x1f ;  /* 0x0a001f00020a7f89 */ /* 0x000e6200000e0000 */
[----:B0-----:R-:W-:-:S02]  /*0370*/  DADD R8, R8, R6 ;  /* 0x0000000008087229 */ /* 0x001fc40000000006 */
[----:B-1----:R-:W-:-:S05]  /*0380*/  DADD R12, R10, R2 ;  /* 0x000000000a0c7229 */ /* 0x002fca0000000002 */
[----:B------:R-:W-:Y:S04]  /*0390*/  SHFL.DOWN PT, R11, R9, 0x8, 0x1f ;  /* 0x09001f00090b7f89 */ /* 0x000fe800000e0000 */
[----:B------:R-:W0:Y:S04]  /*03a0*/  SHFL.DOWN PT, R10, R8, 0x8, 0x1f ;  /* 0x09001f00080a7f89 */ /* 0x000e2800000e0000 */
[----:B------:R-:W-:Y:S04]  /*03b0*/  SHFL.DOWN PT, R15, R13, 0x8, 0x1f ;  /* 0x09001f000d0f7f89 */ /* 0x000fe800000e0000 */
[----:B------:R-:W1:Y:S01]  /*03c0*/  SHFL.DOWN PT, R14, R12, 0x8, 0x1f ;  /* 0x09001f000c0e7f89 */ /* 0x000e6200000e0000 */
[----:B0-----:R-:W-:-:S07]  /*03d0*/  DADD R10, R8, R10 ;  /* 0x00000000080a7229 */ /* 0x001fce000000000a */
[----:B------:R-:W-:Y:S01]  /*03e0*/  SHFL.DOWN PT, R7, R11, 0x4, 0x1f ;  /* 0x08801f000b077f89 */ /* 0x000fe200000e0000 */
[----:B-1----:R-:W-:-:S03]  /*03f0*/  DADD R14, R12, R14 ;  /* 0x000000000c0e7229 */ /* 0x002fc6000000000e */
        /* <DEDUP_REMOVED lines=15> */
[----:B0-----:R-:W-:Y:S02]  /*04f0*/  DADD R6, R8, R6 ;  /* 0x0000000008067229 */ /* 0x001fe40000000006 */
[----:B-1----:R-:W-:Y:S01]  /*0500*/  DADD R12, R18, R12 ;  /* 0x00000000120c7229 */ /* 0x002fe2000000000c */
[----:B------:R-:W-:Y:S10]  /*0510*/  @P0 BRA `(.L_x_666) ;  /* 0x0000000000d80947 */ /* 0x000ff40003800000 */
[----:B------:R-:W0:Y:S01]  /*0520*/  I2F.F64.U32 R8, R0 ;  /* 0x0000000000087312 */ /* 0x000e220000201800 */
[----:B------:R-:W-:Y:S01]  /*0530*/  IMAD.MOV.U32 R2, RZ, RZ, 0x1 ;  /* 0x00000001ff027424 */ /* 0x000fe200078e00ff */
[----:B------:R-:W1:Y:S01]  /*0540*/  LDC.64 R16, c[0x0][0x390] ;  /* 0x0000e400ff107b82 */ /* 0x000e620000000a00 */
[----:B------:R-:W-:Y:S01]  /*0550*/  FSETP.GEU.AND P1, PT, |R13|, 6.5827683646048100446e-37, PT ;  /* 0x036000000d00780b */ /* 0x000fe20003f2e200 */
[----:B------:R-:W-:Y:S04]  /*0560*/  BSSY.RECONVERGENT B1, `(.L_x_667) ;  /* 0x0000016000017945 */ /* 0x000fe80003800200 */
[----:B0-----:R-:W0:Y:S02]  /*0570*/  MUFU.RCP64H R3, R9 ;  /* 0x0000000900037308 */ /* 0x001e240000001800 */
[----:B0-----:R-:W-:-:S08]  /*0580*/  DFMA R10, -R8, R2, 1 ;  /* 0x3ff00000080a742b */ /* 0x001fd00000000102 */
[----:B------:R-:W-:-:S08]  /*0590*/  DFMA R10, R10, R10, R10 ;  /* 0x0000000a0a0a722b */ /* 0x000fd0000000000a */
[----:B------:R-:W-:-:S08]  /*05a0*/  DFMA R10, R2, R10, R2 ;  /* 0x0000000a020a722b */ /* 0x000fd00000000002 */
[----:B------:R-:W-:-:S08]  /*05b0*/  DFMA R2, -R8, R10, 1 ;  /* 0x3ff000000802742b */ /* 0x000fd0000000010a */
[----:B------:R-:W-:-:S08]  /*05c0*/  DFMA R2, R10, R2, R10 ;  /* 0x000000020a02722b */ /* 0x000fd0000000000a */
[----:B------:R-:W-:-:S08]  /*05d0*/  DMUL R10, R12, R2 ;  /* 0x000000020c0a7228 */ /* 0x000fd00000000000 */
[----:B------:R-:W-:-:S08]  /*05e0*/  DFMA R14, -R8, R10, R12 ;  /* 0x0000000a080e722b */ /* 0x000fd0000000010c */
[----:B------:R-:W-:Y:S01]  /*05f0*/  DFMA R2, R2, R14, R10 ;  /* 0x0000000e0202722b */ /* 0x000fe2000000000a */
[----:B-1----:R-:W-:-:S09]  /*0600*/  IMAD.WIDE R10, R26, 0x4, R16 ;  /* 0x000000041a0a7825 */ /* 0x002fd200078e0210 */
        /* <DEDUP_REMOVED lines=8> */
[----:B--2---:R-:W-:Y:S05]  /*0690*/  CALL.REL.NOINC `($__internal_2_$__cuda_sm20_div_rn_f64_full) ;  /* 0x0000000000907944 */ /* 0x004fea0003c00000 */
[----:B------:R-:W-:Y:S02]  /*06a0*/  IMAD.MOV.U32 R2, RZ, RZ, R20 ;  /* 0x000000ffff027224 */ /* 0x000fe400078e0014 */
[----:B------:R-:W-:-:S07]  /*06b0*/  IMAD.MOV.U32 R3, RZ, RZ, R21 ;  /* 0x000000ffff037224 */ /* 0x000fce00078e0015 */
.L_x_668:
[----:B------:R-:W-:Y:S05]  /*06c0*/  BSYNC.RECONVERGENT B1 ;  /* 0x0000000000017941 */ /* 0x000fea0003800200 */
.L_x_667:
[----:B------:R-:W0:Y:S01]  /*06d0*/  MUFU.RCP64H R13, R9 ;  /* 0x00000009000d7308 */ /* 0x000e220000001800 */
[----:B------:R-:W-:Y:S01]  /*06e0*/  IMAD.MOV.U32 R12, RZ, RZ, 0x1 ;  /* 0x00000001ff0c7424 */ /* 0x000fe200078e00ff */
[----:B------:R-:W-:Y:S01]  /*06f0*/  FSETP.GEU.AND P1, PT, |R7|, 6.5827683646048100446e-37, PT ;  /* 0x036000000700780b */ /* 0x000fe20003f2e200 */
        /* <DEDUP_REMOVED lines=20> */
.L_x_670:
[----:B------:R-:W-:Y:S05]  /*0840*/  BSYNC.RECONVERGENT B1 ;  /* 0x0000000000017941 */ /* 0x000fea0003800200 */
.L_x_669:
[----:B------:R-:W-:-:S10]  /*0850*/  DFMA R2, -R12, R12, R2 ;  /* 0x0000000c0c02722b */ /* 0x000fd40000000102 */
[----:B------:R-:W0:Y:S02]  /*0860*/  F2F.F32.F64 R3, R2 ;  /* 0x0000000200037310 */ /* 0x000e240000301000 */
[----:B0-----:R0:W-:Y:S02]  /*0870*/  REDG.E.ADD.F32.FTZ.RN.STRONG.GPU desc[UR6][R10.64], R3 ;  /* 0x000000030a0079a6 */ /* 0x0011e4000c12f306 */
.L_x_666:
[----:B------:R-:W-:Y:S05]  /*0880*/  BSYNC.RECONVERGENT B0 ;  /* 0x0000000000007941 */ /* 0x000fea0003800200 */
.L_x_662:
[----:B------:R-:W4:Y:S01]  /*0890*/  LDCU UR4, c[0x0][0x398] ;  /* 0x00007300ff0477ac */ /* 0x000f220008000800 */
[----:B--2---:R-:W-:-:S05]  /*08a0*/  IMAD.IADD R26, R5, 0x1, R26 ;  /* 0x00000001051a7824 */ /* 0x004fca00078e021a */
[----:B----4-:R-:W-:-:S13]  /*08b0*/  ISETP.GE.AND P0, PT, R26, UR4, PT ;  /* 0x000000041a007c0c */ /* 0x010fda000bf06270 */
[----:B------:R-:W-:Y:S05]  /*08c0*/  @!P0 BRA `(.L_x_671) ;  /* 0xfffffff400f48947 */ /* 0x000fea000383ffff */
[----:B0--3--:R-:W-:Y:S05]  /*08d0*/  EXIT ;  /* 0x000000000000794d */ /* 0x009fea0003800000 */
        .weak           $__internal_2_$__cuda_sm20_div_rn_f64_full
        .type           $__internal_2_$__cuda_sm20_div_rn_f64_full,@function
        .size           $__internal_2_$__cuda_sm20_div_rn_f64_full,(.L_x_1708 - $__internal_2_$__cuda_sm20_div_rn_f64_full)
$__internal_2_$__cuda_sm20_div_rn_f64_full:
[C---:B------:R-:W-:Y:S01]  /*08e0*/  FSETP.GEU.AND P0, PT, |R15|.reuse, 1.469367938527859385e-39, PT ;  /* 0x001000000f00780b */ /* 0x040fe20003f0e200 */
[----:B------:R-:W-:Y:S01]  /*08f0*/  IMAD.MOV.U32 R18, RZ, RZ, 0x1 ;  /* 0x00000001ff127424 */ /* 0x000fe200078e00ff */
[----:B------:R-:W-:Y:S01]  /*0900*/  LOP3.LUT R12, R15, 0x800fffff, RZ, 0xc0, !PT ;  /* 0x800fffff0f0c7812 */ /* 0x000fe200078ec0ff */
[----:B------:R-:W-:Y:S01]  /*0910*/  IMAD.MOV.U32 R28, RZ, RZ, 0x1ca00000 ;  /* 0x1ca00000ff1c7424 */ /* 0x000fe200078e00ff */
[C---:B------:R-:W-:Y:S01]  /*0920*/  FSETP.GEU.AND P2, PT, |R17|.reuse, 1.469367938527859385e-39, PT ;  /* 0x001000001100780b */ /* 0x040fe20003f4e200 */
[----:B------:R-:W-:Y:S01]  /*0930*/  BSSY.RECONVERGENT B2, `(.L_x_672) ;  /* 0x0000052000027945 */ /* 0x000fe20003800200 */
[----:B------:R-:W-:Y:S01]  /*0940*/  LOP3.LUT R13, R12, 0x3ff00000, RZ, 0xfc, !PT ;  /* 0x3ff000000c0d7812 */ /* 0x000fe200078efcff */
[----:B------:R-:W-:Y:S01]  /*0950*/  IMAD.MOV.U32 R12, RZ, RZ, R14 ;  /* 0x000000ffff0c7224 */ /* 0x000fe200078e000e */
[----:B------:R-:W-:Y:S02]  /*0960*/  LOP3.LUT R27, R17, 0x7ff00000, RZ, 0xc0, !PT ;  /* 0x7ff00000111b7812 */ /* 0x000fe400078ec0ff */
[----:B------:R-:W-:-:S03]  /*0970*/  LOP3.LUT R29, R15, 0x7ff00000, RZ, 0xc0, !PT ;  /* 0x7ff000000f1d7812 */ /* 0x000fc600078ec0ff */
[----:B------:R-:W-:Y:S01]  /*0980*/  @!P0 DMUL R12, R14, 8.98846567431157953865e+307 ;  /* 0x7fe000000e0c8828 */ /* 0x000fe20000000000 */
[----:B------:R-:W-:-:S03]  /*0990*/  ISETP.GE.U32.AND P1, PT, R27, R29, PT ;  /* 0x0000001d1b00720c */ /* 0x000fc60003f26070 */
[----:B------:R-:W-:Y:S02]  /*09a0*/  @!P2 LOP3.LUT R20, R15, 0x7ff00000, RZ, 0xc0, !PT ;  /* 0x7ff000000f14a812 */ /* 0x000fe400078ec0ff */
[----:B------:R-:W0:Y:S02]  /*09b0*/  MUFU.RCP64H R19, R13 ;  /* 0x0000000d00137308 */ /* 0x000e240000001800 */
        /* <DEDUP_REMOVED lines=9> */
[----:B------:R-:W-:Y:S01]  /*0a50*/  SEL R19, R28, 0x63400000, !P1 ;  /* 0x634000001c137807 */ /* 0x000fe20004800000 */
[----:B------:R-:W-:-:S03]  /*0a60*/  IMAD.MOV.U32 R18, RZ, RZ, R16 ;  /* 0x000000ffff127224 */ /* 0x000fc600078e0010 */
        /* <DEDUP_REMOVED lines=8> */
[----:B------:R-:W-:-:S05]  /*0af0*/  @!P2 LOP3.LUT R22, R19, 0x7ff00000, RZ, 0xc0, !PT ;  /* 0x7ff000001316a812 */ /* 0x000fca00078ec0ff */
[----:B------:R-:W-:-:S05]  /*0b00*/  VIADD R20, R22, 0xffffffff ;  /* 0xffffffff16147836 */ /* 0x000fca0000000000 */
[----:B------:R-:W-:Y:S01]  /*0b10*/  ISETP.GT.U32.AND P0, PT, R20, 0x7feffffe, PT ;  /* 0x7feffffe1400780c */ /* 0x000fe20003f04070 */
[----:B------:R-:W-:-:S05]  /*0b20*/  VIADD R20, R29, 0xffffffff ;  /* 0xffffffff1d147836 */ /* 0x000fca0000000000 */
[----:B------:R-:W-:-:S13]  /*0b30*/  ISETP.GT.U32.OR P0, PT, R20, 0x7feffffe, P0 ;  /* 0x7feffffe1400780c */ /* 0x000fda0000704470 */
[----:B------:R-:W-:Y:S05]  /*0b40*/  @P0 BRA `(.L_x_673) ;  /* 0x00000000006c0947 */ /* 0x000fea0003800000 */
        /* <DEDUP_REMOVED lines=19> */
[----:B------:R-:W-:-:S06]  /*0c80*/  IMAD.MOV.U32 R12, RZ, RZ, RZ ;  /* 0x000000ffff0c7224 */ /* 0x000fcc00078e00ff */
[----:B------:R-:W-:-:S03]  /*0c90*/  DFMA R12, R20, -R12, R24 ;  /* 0x8000000c140c722b */ /* 0x000fc60000000018 */
[----:B------:R-:W-:-:S03]  /*0ca0*/  LOP3.LUT R15, R17, R15, RZ, 0x3c, !PT ;  /* 0x0000000f110f7212 */ /* 0x000fc600078e3cff */
[----:B------:R-:W-:-:S04]  /*0cb0*/  IADD3 R12, PT, PT, -R22, -0x43300000, RZ ;  /* 0xbcd00000160c7810 */ /* 0x000fc80007ffe1ff */
[----:B------:R-:W-:-:S04]  /*0cc0*/  FSETP.NEU.AND P0, PT, |R13|, R12, PT ;  /* 0x0000000c0d00720b */ /* 0x000fc80003f0d200 */
[----:B------:R-:W-:Y:S02]  /*0cd0*/  FSEL R20, R16, R20, !P0 ;  /* 0x0000001410147208 */ /* 0x000fe40004000000 */
[----:B------:R-:W-:Y:S01]  /*0ce0*/  FSEL R21, R15, R21, !P0 ;  /* 0x000000150f157208 */ /* 0x000fe20004000000 */
[----:B------:R-:W-:Y:S06]  /*0cf0*/  BRA `(.L_x_674) ;  /* 0x0000000000547947 */ /* 0x000fec0003800000 */
.L_x_673:
        /* <DEDUP_REMOVED lines=16> */
.L_x_676:
[----:B------:R-:W-:Y:S01]  /*0e00*/  LOP3.LUT R21, R15, 0x80000, RZ, 0xfc, !PT ;  /* 0x000800000f157812 */ /* 0x000fe200078efcff */
[----:B------:R-:W-:Y:S01]  /*0e10*/  IMAD.MOV.U32 R20, RZ, RZ, R14 ;  /* 0x000000ffff147224 */ /* 0x000fe200078e000e */
[----:B------:R-:W-:Y:S06]  /*0e20*/  BRA `(.L_x_674) ;  /* 0x0000000000087947 */ /* 0x000fec0003800000 */
.L_x_675:
[----:B------:R-:W-:Y:S01]  /*0e30*/  LOP3.LUT R21, R17, 0x80000, RZ, 0xfc, !PT ;  /* 0x0008000011157812 */ /* 0x000fe200078efcff */
[----:B------:R-:W-:-:S07]  /*0e40*/  IMAD.MOV.U32 R20, RZ, RZ, R16 ;  /* 0x000000ffff147224 */ /* 0x000fce00078e0010 */
.L_x_674:
[----:B------:R-:W-:Y:S05]  /*0e50*/  BSYNC.RECONVERGENT B2 ;  /* 0x0000000000027941 */ /* 0x000fea0003800200 */
.L_x_672:
[----:B------:R-:W-:Y:S02]  /*0e60*/  IMAD.MOV.U32 R12, RZ, RZ, R0 ;  /* 0x000000ffff0c7224 */ /* 0x000fe400078e0000 */
[----:B------:R-:W-:-:S04]  /*0e70*/  IMAD.MOV.U32 R13, RZ, RZ, 0x0 ;  /* 0x00000000ff0d7424 */ /* 0x000fc800078e00ff */
[----:B------:R-:W-:Y:S05]  /*0e80*/  RET.REL.NODEC R12 `(_Z23analyzeDataVarianceFastIjEvPKT_iiPfi) ;  /* 0xfffffff00c5c7950 */ /* 0x000fea0003c3ffff */
.L_x_677:
        /* <DEDUP_REMOVED lines=15> */
.L_x_1708:


//--------------------- .text._Z21unpackAllDeltasKernelIyEvPKiS1_S1_S1_PKlPKjPxii --------------------------
	.section	.text._Z21unpackAllDeltasKernelIyEvPKiS1_S1_S1_PKlPKjPxii,"ax",@progbits
	.align	128
        .global         _Z21unpackAllDeltasKernelIyEvPKiS1_S1_S1_PKlPKjPxii
        .type           _Z21unpackAllDeltasKernelIyEvPKiS1_S1_S1_PKlPKjPxii,@function
        .size           _Z21unpackAllDeltasKernelIyEvPKiS1_S1_S1_PKlPKjPxii,(.L_x_1738 - _Z21unpackAllDeltasKernelIyEvPKiS1_S1_S1_PKlPKjPxii)
        .other          _Z21unpackAllDeltasKernelIyEvPKiS1_S1_S1_PKlPKjPxii,@"STO_CUDA_ENTRY STV_DEFAULT"
_Z21unpackAllDeltasKernelIyEvPKiS1_S1_S1_PKlPKjPxii:
.text._Z21unpackAllDeltasKernelIyEvPKiS1_S1_S1_PKlPKjPxii:
        /* <DEDUP_REMOVED lines=14> */
.L_x_697:
        /* <DEDUP_REMOVED lines=31> */
.L_x_683:
        /* <DEDUP_REMOVED lines=21> */
.L_x_682:
[----:B------:R-:W-:Y:S02]  /*0420*/  IMAD.MOV.U32 R8, RZ, RZ, R4 ;  /* 0x000000ffff087224 */ /* 0x000fe400078e0004 */
[----:B------:R-:W-:-:S07]  /*0430*/  IMAD.MOV.U32 R9, RZ, RZ, R5 ;  /* 0x000000ffff097224 */ /* 0x000fce00078e0005 */
.L_x_681:
[----:B---3--:R-:W-:Y:S05]  /*0440*/  BSYNC.RELIABLE B1 ;  /* 0x0000000000017941 */ /* 0x008fea0003800100 */
.L_x_680:
[----:B------:R-:W-:-:S13]  /*0450*/  ISETP.NE.AND P0, PT, R13, -0x1, PT ;  /* 0xffffffff0d00780c */ /* 0x000fda0003f05270 */
[----:B------:R-:W-:Y:S05]  /*0460*/  @P0 BRA `(.L_x_684) ;  /* 0x0000000000100947 */ /* 0x000fea0003800000 */
.L_x_679:
[----:B------:R-:W0:Y:S02]  /*0470*/  LDC.64 R4, c[0x0][0x3b0] ;  /* 0x0000ec00ff047b82 */ /* 0x000e240000000a00 */
[----:B0-----:R-:W-:-:S05]  /*0480*/  IMAD.WIDE R4, R0, 0x8, R4 ;  /* 0x0000000800047825 */ /* 0x001fca00078e0204 */
[----:B--2---:R0:W-:Y:S01]  /*0490*/  STG.E.64 desc[UR14][R4.64], RZ ;  /* 0x000000ff04007986 */ /* 0x0041e2000c101b0e */
[----:B------:R-:W-:Y:S05]  /*04a0*/  BRA `(.L_x_685) ;  /* 0x0000000800c87947 */ /* 0x000fea0003800000 */
.L_x_684:
        /* <DEDUP_REMOVED lines=15> */
[----:B-----5:R-:W-:Y:S01]  /*05a0*/  ISETP.GE.AND P0, PT, R2, 0x1, PT ;  /* 0x000000010200780c */ /* 0x020fe20003f06270 */
[----:B------:R-:W-:Y:S01]  /*05b0*/  BSSY.RECONVERGENT B2, `(.L_x_688) ;  /* 0x0000040000027945 */ /* 0x000fe20003800200 */
        /* <DEDUP_REMOVED lines=29> */
[-C--:B--2---:R-:W-:Y:S02]  /*0790*/  @!P0 SHF.R.U32.HI R6, RZ, R13.reuse, R8 ;  /* 0x0000000dff068219 */ /* 0x084fe40000011608 */
[----:B---3--:R-:W-:-:S04]  /*07a0*/  @P0 SHF.R.W.U32 R6, R8, R13, R5 ;  /* 0x0000000d08060219 */ /* 0x008fc80000001e05 */
[----:B------:R-:W-:Y:S01]  /*07b0*/  LOP3.LUT R6, R6, R11, RZ, 0x30, !PT ;  /* 0x0000000b06067212 */ /* 0x000fe200078e30ff */
[----:B------:R-:W-:Y:S06]  /*07c0*/  BRA `(.L_x_689) ;  /* 0x0000000000787947 */ /* 0x000fec0003800000 */
.L_x_690:
[----:B------:R-:W0:Y:S01]  /*07d0*/  LDC.64 R4, c[0x0][0x3a8] ;  /* 0x0000ea00ff047b82 */ /* 0x000e220000000a00 */
[----:B------:R-:W-:Y:S01]  /*07e0*/  SHF.R.S32.HI R7, RZ, 0x1f, R10 ;  /* 0x0000001fff077819 */ /* 0x000fe2000001140a */
[----:B------:R-:W-:-:S03]  /*07f0*/  IMAD.MOV.U32 R12, RZ, RZ, RZ ;  /* 0x000000ffff0c7224 */ /* 0x000fc600078e00ff */
[----:B------:R-:W-:-:S05]  /*0800*/  LEA.HI R7, P0, R7, R8, RZ, 0x5 ;  /* 0x0000000807077211 */ /* 0x000fca00078128ff */
[----:B------:R-:W-:-:S05]  /*0810*/  IMAD.X R10, RZ, RZ, R10, P0 ;  /* 0x000000ffff0a7224 */ /* 0x000fca00000e060a */
[----:B------:R-:W-:Y:S02]  /*0820*/  SHF.R.S64 R11, R7, 0x5, R10 ;  /* 0x00000005070b7819 */ /* 0x000fe4000000100a */
[----:B------:R-:W-:-:S03]  /*0830*/  CS2R R6, SRZ ;  /* 0x0000000000067805 */ /* 0x000fc6000001ff00 */
[----:B------:R-:W-:-:S07]  /*0840*/  IMAD R10, R11, -0x20, R8 ;  /* 0xffffffe00b0a7824 */ /* 0x000fce00078e0208 */
.L_x_691:
        /* <DEDUP_REMOVED lines=15> */
[CC--:B------:R-:W-:Y:S02]  /*0940*/  SHF.L.U64.HI R8, R15.reuse, R12.reuse, RZ ;  /* 0x0000000c0f087219 */ /* 0x0c0fe400000102ff */
[----:B------:R-:W-:Y:S01]  /*0950*/  SHF.L.U32 R15, R15, R12, RZ ;  /* 0x0000000c0f0f7219 */ /* 0x000fe200000006ff */
[----:B------:R-:W-:Y:S01]  /*0960*/  IMAD.IADD R12, R13, 0x1, R12 ;  /* 0x000000010d0c7824 */ /* 0x000fe200078e020c */
[----:B------:R-:W-:Y:S02]  /*0970*/  LOP3.LUT R7, R8, R7, RZ, 0xfc, !PT ;  /* 0x0000000708077212 */ /* 0x000fe400078efcff */
[----:B------:R-:W-:Y:S02]  /*0980*/  LOP3.LUT R6, R15, R6, RZ, 0xfc, !PT ;  /* 0x000000060f067212 */ /* 0x000fe400078efcff */
[----:B------:R-:W-:-:S13]  /*0990*/  ISETP.GE.AND P0, PT, R12, 0x40, PT ;  /* 0x000000400c00780c */ /* 0x000fda0003f06270 */
[----:B------:R-:W-:Y:S05]  /*09a0*/  @!P0 BRA P1, `(.L_x_691) ;  /* 0xfffffffc00a88947 */ /* 0x000fea000083ffff */
.L_x_689:
[----:B------:R-:W-:Y:S05]  /*09b0*/  BSYNC.RECONVERGENT B2 ;  /* 0x0000000000027941 */ /* 0x000fea0003800200 */
.L_x_688:
[----:B------:R-:W-:Y:S05]  /*09c0*/  BRA `(.L_x_692) ;  /* 0x0000000400707947 */ /* 0x000fea0003800000 */
.L_x_687:
        /* <DEDUP_REMOVED lines=34> */
.L_x_693:
        /* <DEDUP_REMOVED lines=39> */
.L_x_695:
[----:B------:R-:W-:-:S05]  /*0e60*/  IMAD.MOV.U32 R5, RZ, RZ, -0x1 ;  /* 0xffffffffff057424 */ /* 0x000fca00078e00ff */
[----:B------:R-:W-:-:S04]  /*0e70*/  SHF.L.U32 R4, R5, R14, RZ ;  /* 0x0000000e05047219 */ /* 0x000fc800000006ff */
[----:B-----5:R-:W-:-:S04]  /*0e80*/  LOP3.LUT R4, R12, R4, RZ, 0x30, !PT ;  /* 0x000000040c047212 */ /* 0x020fc800078e30ff */
[CC--:B------:R-:W-:Y:S02]  /*0e90*/  SHF.L.U32 R6, R4.reuse, R9.reuse, RZ ;  /* 0x0000000904067219 */ /* 0x0c0fe400000006ff */
[----:B------:R-:W-:Y:S02]  /*0ea0*/  SHF.L.U64.HI R7, R4, R9, RZ ;  /* 0x0000000904077219 */ /* 0x000fe400000102ff */
[----:B------:R-:W-:-:S07]  /*0eb0*/  LOP3.LUT R6, R6, R11, RZ, 0xfc, !PT ;  /* 0x0000000b06067212 */ /* 0x000fce00078efcff */
.L_x_696:
[----:B------:R-:W-:Y:S05]  /*0ec0*/  BSYNC.RECONVERGENT B2 ;  /* 0x0000000000027941 */ /* 0x000fea0003800200 */
.L_x_694:
        /* <DEDUP_REMOVED lines=12> */
.L_x_692:
[----:B------:R-:W-:Y:S05]  /*0f90*/  BSYNC.RECONVERGENT B1 ;  /* 0x0000000000017941 */ /* 0x000fea0003800200 */
.L_x_686:
[----:B------:R-:W0:Y:S02]  /*0fa0*/  LDC.64 R4, c[0x0][0x3b0] ;  /* 0x0000ec00ff047b82 */ /* 0x000e240000000a00 */
[----:B0-----:R-:W-:-:S05]  /*0fb0*/  IMAD.WIDE R4, R0, 0x8, R4 ;  /* 0x0000000800047825 */ /* 0x001fca00078e0204 */
[----:B------:R1:W-:Y:S02]  /*0fc0*/  STG.E.64 desc[UR14][R4.64], R6 ;  /* 0x0000000604007986 */ /* 0x0003e4000c101b0e */
.L_x_685:
[----:B---3--:R-:W-:Y:S05]  /*0fd0*/  BSYNC.RECONVERGENT B0 ;  /* 0x0000000000007941 */ /* 0x008fea0003800200 */
.L_x_678:
[----:B------:R-:W2:Y:S01]  /*0fe0*/  LDCU UR5, c[0x0][0x3bc] ;  /* 0x00007780ff0577ac */ /* 0x000ea20008000800 */
[----:B------:R-:W-:-:S05]  /*0ff0*/  IMAD.IADD R0, R3, 0x1, R0 ;  /* 0x0000000103007824 */ /* 0x000fca00078e0200 */
[----:B--2---:R-:W-:-:S13]  /*1000*/  ISETP.GE.AND P0, PT, R0, UR5, PT ;  /* 0x0000000500007c0c */ /* 0x004fda000bf06270 */
[----:B------:R-:W-:Y:S05]  /*1010*/  @!P0 BRA `(.L_x_697) ;  /* 0xfffffff000308947 */ /* 0x000fea000383ffff */
[----:B------:R-:W-:Y:S05]  /*1020*/  EXIT ;  /* 0x000000000000794d */ /* 0x000fea0003800000 */
.L_x_698:
        /* <DEDUP_REMOVED lines=13> */
.L_x_1738:


//--------------------- .text._Z40decompressFullFile_OnTheFly_Optimized_V2IyEvPK14CompressedDataIT_EPS1_i --------------------------
	.section	.text._Z40decompressFullFile_OnTheFly_Optimized_V2IyEvPK14CompressedDataIT_EPS1_i,"ax",@progbits
	.align	128
        .global         _Z40decompressFullFile_OnTheFly_Optimized_V2IyEvPK14CompressedDataIT_EPS1_i
        .type           _Z40decompressFullFile_OnTheFly_Optimized_V2IyEvPK14CompressedDataIT_EPS1_i,@function
        .size           _Z40decompressFullFile_OnTheFly_Optimized_V2IyEvPK14CompressedDataIT_EPS1_i,(.L_x_1739 - _Z40decompressFullFile_OnTheFly_Optimized_V2IyEvPK14CompressedDataIT_EPS1_i)
        .other          _Z40decompressFullFile_OnTheFly_Optimized_V2IyEvPK14CompressedDataIT_EPS1_i,@"STO_CUDA_ENTRY STV_DEFAULT"
_Z40decompressFullFile_OnTheFly_Optimized_V2IyEvPK14CompressedDataIT_EPS1_i:
.text._Z40decompressFullFile_OnTheFly_Optimized_V2IyEvPK14CompressedDataIT_EPS1_i:
        /* <DEDUP_REMOVED lines=42> */
.L_x_700:
[----:B------:R-:W-:Y:S05]  /*02a0*/  BSYNC.RECONVERGENT B0 ;  /* 0x0000000000007941 */ /* 0x000fea0003800200 */
.L_x_699:
        /* <DEDUP_REMOVED lines=8> */
.L_x_716:
[----:B-1----:R-:W1:Y:S01]  /*0330*/  S2R R5, SR_CgaCtaId ;  /* 0x0000000000057919 */ /* 0x002e620000008800 */
[----:B------:R-:W-:Y:S01]  /*0340*/  MOV R0, 0x400 ;  /* 0x0000040000007802 */ /* 0x000fe20000000f00 */
[----:B------:R-:W2:Y:S01]  /*0350*/  LDCU UR5, c[0x0][0x390] ;  /* 0x00007200ff0577ac */ /* 0x000ea20008000800 */
        /* <DEDUP_REMOVED lines=9> */
[----:B-1----:R-:W2:Y:S01]  /*03f0*/  LDG.E.64 R8, desc[UR6][R10.64+0x40] ;  /* 0x000040060a087981 */ /* 0x002ea2000c1e1b00 */
[----:B------:R-:W-:Y:S01]  /*0400*/  BSSY.RECONVERGENT B1, `(.L_x_704) ;  /* 0x0000049000017945 */ /* 0x000fe20003800200 */
[----:B--2---:R-:W-:-:S04]  /*0410*/  ISETP.NE.U32.AND P0, PT, R8, RZ, PT ;  /* 0x000000ff0800720c */ /* 0x004fc80003f05070 */
[----:B------:R-:W-:-:S13]  /*0420*/  ISETP.NE.AND.EX P0, PT, R9, RZ, PT, P0 ;  /* 0x000000ff0900720c */ /* 0x000fda0003f05300 */
[----:B------:R-:W-:Y:S05]  /*0430*/  @!P0 BRA `(.L_x_705) ;  /* 0x00000000000c8947 */ /* 0x000fea0003800000 */
[----:B------:R-:W-:-:S06]  /*0440*/  IMAD.WIDE R8, R4, 0x8, R8 ;  /* 0x0000000804087825 */ /* 0x000fcc00078e0208 */
[----:B------:R-:W5:Y:S01]  /*0450*/  LD.E.64 R8, desc[UR6][R8.64] ;  /* 0x0000000608087980 */ /* 0x000f62000c101b00 */
[----:B------:R-:W-:Y:S05]  /*0460*/  BRA `(.L_x_706) ;  /* 0x0000000400087947 */ /* 0x000fea0003800000 */
.L_x_705:
[----:B------:R-:W-:Y:S02]  /*0470*/  ISETP.GE.AND P0, PT, R6, 0x1, PT ;  /* 0x000000010600780c */ /* 0x000fe40003f06270 */
[----:B------:R-:W-:-:S11]  /*0480*/  CS2R R8, SRZ ;  /* 0x0000000000087805 */ /* 0x000fd6000001ff00 */
        /* <DEDUP_REMOVED lines=30> */
[-C--:B--2---:R-:W-:Y:S02]  /*0670*/  @!P0 SHF.R.U32.HI R8, RZ, R9.reuse, R12 ;  /* 0x00000009ff088219 */ /* 0x084fe4000001160c */
[----:B---3--:R-:W-:Y:S01]  /*0680*/  @P0 SHF.R.W.U32 R8, R12, R9, R11 ;  /* 0x000000090c080219 */ /* 0x008fe20000001e0b */
[----:B------:R-:W-:-:S03]  /*0690*/  IMAD.MOV.U32 R9, RZ, RZ, RZ ;  /* 0x000000ffff097224 */ /* 0x000fc600078e00ff */
[----:B------:R-:W-:Y:S01]  /*06a0*/  LOP3.LUT R8, R8, R5, RZ, 0x30, !PT ;  /* 0x0000000508087212 */ /* 0x000fe200078e30ff */
[----:B------:R-:W-:Y:S06]  /*06b0*/  BRA `(.L_x_706) ;  /* 0x0000000000747947 */ /* 0x000fec0003800000 */
.L_x_707:
[----:B------:R-:W-:Y:S02]  /*06c0*/  SHF.R.S32.HI R5, RZ, 0x1f, R7 ;  /* 0x0000001fff057819 */ /* 0x000fe40000011407 */
[----:B------:R-:W-:Y:S02]  /*06d0*/  CS2R R8, SRZ ;  /* 0x0000000000087805 */ /* 0x000fe4000001ff00 */
[----:B------:R-:W-:-:S05]  /*06e0*/  LEA.HI R5, P0, R5, R12, RZ, 0x5 ;  /* 0x0000000c05057211 */ /* 0x000fca00078128ff */
[----:B------:R-:W-:Y:S02]  /*06f0*/  IMAD.X R0, RZ, RZ, R7, P0 ;  /* 0x000000ffff007224 */ /* 0x000fe400000e0607 */
[----:B------:R-:W-:-:S03]  /*0700*/  IMAD.MOV.U32 R7, RZ, RZ, RZ ;  /* 0x000000ffff077224 */ /* 0x000fc600078e00ff */
[----:B------:R-:W-:-:S05]  /*0710*/  SHF.R.S64 R5, R5, 0x5, R0 ;  /* 0x0000000505057819 */ /* 0x000fca0000001000 */
[----:B------:R-:W-:-:S07]  /*0720*/  IMAD R0, R5, -0x20, R12 ;  /* 0xffffffe005007824 */ /* 0x000fce00078e020c */
.L_x_708:
        /* <DEDUP_REMOVED lines=14> */
[CC--:B------:R-:W-:Y:S02]  /*0810*/  SHF.L.U64.HI R12, R0.reuse, R7.reuse, RZ ;  /* 0x00000007000c7219 */ /* 0x0c0fe400000102ff */
[----:B------:R-:W-:Y:S01]  /*0820*/  SHF.L.U32 R13, R0, R7, RZ ;  /* 0x00000007000d7219 */ /* 0x000fe200000006ff */
[----:B------:R-:W-:Y:S01]  /*0830*/  IMAD.IADD R7, R14, 0x1, R7 ;  /* 0x000000010e077824 */ /* 0x000fe200078e0207 */
[----:B------:R-:W-:Y:S01]  /*0840*/  LOP3.LUT R9, R12, R9, RZ, 0xfc, !PT ;  /* 0x000000090c097212 */ /* 0x000fe200078efcff */
[----:B------:R-:W-:Y:S01]  /*0850*/  IMAD.MOV.U32 R0, RZ, RZ, RZ ;  /* 0x000000ffff007224 */ /* 0x000fe200078e00ff */
[----:B------:R-:W-:Y:S02]  /*0860*/  LOP3.LUT R8, R13, R8, RZ, 0xfc, !PT ;  /* 0x000000080d087212 */ /* 0x000fe400078efcff */
[----:B------:R-:W-:-:S13]  /*0870*/  ISETP.GE.AND P0, PT, R7, 0x40, PT ;  /* 0x000000400700780c */ /* 0x000fda0003f06270 */
[----:B------:R-:W-:Y:S05]  /*0880*/  @!P0 BRA P1, `(.L_x_708) ;  /* 0xfffffffc00a88947 */ /* 0x000fea000083ffff */
.L_x_706:
[----:B0-----:R-:W-:Y:S05]  /*0890*/  BSYNC.RECONVERGENT B1 ;  /* 0x0000000000017941 */ /* 0x001fea0003800200 */
.L_x_704:
[----:B------:R-:W-:Y:S05]  /*08a0*/  BRA `(.L_x_709) ;  /* 0x0000000400d87947 */ /* 0x000fea0003800000 */
.L_x_703:
        /* <DEDUP_REMOVED lines=9> */
[----:B------:R-:W5:Y:S01]  /*0940*/  LD.E.64 R8, desc[UR6][R8.64] ;  /* 0x0000000608087980 */ /* 0x000f62000c101b00 */
[----:B------:R-:W-:Y:S05]  /*0950*/  BRA `(.L_x_711) ;  /* 0x00000004008c7947 */ /* 0x000fea0003800000 */
.L_x_710:
[----:B------:R-:W1:Y:S01]  /*0960*/  LDS R2, [R0+0x8] ;  /* 0x0000080000027984 */ /* 0x000e620000000800 */
[----:B------:R-:W-:Y:S02]  /*0970*/  CS2R R8, SRZ ;  /* 0x0000000000087805 */ /* 0x000fe4000001ff00 */
        /* <DEDUP_REMOVED lines=26> */
[----:B------:R-:W-:-:S05]  /*0b20*/  LEA.HI.X.SX32 R11, R15, R11, 0x2, P1 ;  /* 0x0000000b0f0b7211 */ /* 0x000fca00008f16ff */
        /* <DEDUP_REMOVED lines=9> */
[----:B------:R-:W-:-:S04]  /*0bc0*/  @P0 LOP3.LUT R8, R8, R9, R5, 0xf8, !PT ;  /* 0x0000000908080212 */ /* 0x000fc800078ef805 */
[----:B------:R-:W-:Y:S01]  /*0bd0*/  SHF.R.S32.HI R9, RZ, 0x1f, R8 ;  /* 0x0000001fff097819 */ /* 0x000fe20000011408 */
[----:B------:R-:W-:Y:S06]  /*0be0*/  BRA `(.L_x_711) ;  /* 0x0000000000e87947 */ /* 0x000fec0003800000 */
.L_x_712:
        /* <DEDUP_REMOVED lines=39> */
.L_x_714:
[----:B------:R-:W-:-:S05]  /*0e60*/  IMAD.MOV.U32 R5, RZ, RZ, -0x1 ;  /* 0xffffffffff057424 */ /* 0x000fca00078e00ff */
[----:B------:R-:W-:-:S04]  /*0e70*/  SHF.L.U32 R5, R5, R16, RZ ;  /* 0x0000001005057219 */ /* 0x000fc800000006ff */
[----:B-----5:R-:W-:-:S04]  /*0e80*/  LOP3.LUT R5, R15, R5, RZ, 0x30, !PT ;  /* 0x000000050f057212 */ /* 0x020fc800078e30ff */
[CC--:B------:R-:W-:Y:S02]  /*0e90*/  SHF.L.U32 R8, R5.reuse, R12.reuse, RZ ;  /* 0x0000000c05087219 */ /* 0x0c0fe400000006ff */
[----:B------:R-:W-:Y:S02]  /*0ea0*/  SHF.L.U64.HI R9, R5, R12, RZ ;  /* 0x0000000c05097219 */ /* 0x000fe400000102ff */
[----:B------:R-:W-:-:S07]  /*0eb0*/  LOP3.LUT R8, R8, R17, RZ, 0xfc, !PT ;  /* 0x0000001108087212 */ /* 0x000fce00078efcff */
.L_x_715:
[----:B0-----:R-:W-:Y:S05]  /*0ec0*/  BSYNC.RECONVERGENT B1 ;  /* 0x0000000000017941 */ /* 0x001fea0003800200 */
.L_x_713:
        /* <DEDUP_REMOVED lines=12> */
.L_x_711:
[----:B------:R-:W-:Y:S01]  /*0f90*/  IMAD.MOV.U32 R11, RZ, RZ, 0x3fe00000 ;  /* 0x3fe00000ff0b7424 */ /* 0x000fe200078e00ff */
[----:B------:R1:W2:Y:S01]  /*0fa0*/  LDS R2, [R0+0xc] ;  /* 0x00000c0000027984 */ /* 0x0002a20000000800 */
[----:B------:R-:W-:-:S03]  /*0fb0*/  IMAD.MOV.U32 R10, RZ, RZ, RZ ;  /* 0x000000ffff0a7224 */ /* 0x000fc600078e00ff */
[----:B------:R-:W-:-:S06]  /*0fc0*/  LOP3.LUT R11, R11, 0x80000000, R7, 0xb8, !PT ;  /* 0x800000000b0b7812 */ /* 0x000fcc00078eb807 */
[----:B------:R-:W-:-:S10]  /*0fd0*/  DADD.RZ R6, R6, R10 ;  /* 0x0000000006067229 */ /* 0x000fd4000000c00a */
[----:B------:R-:W3:Y:S02]  /*0fe0*/  F2I.U64.F64.TRUNC R6, R6 ;  /* 0x0000000600067311 */ /* 0x000ee4000030d800 */
[----:B---3-5:R-:W-:-:S05]  /*0ff0*/  IADD3 R8, P0, PT, R6, R8, RZ ;  /* 0x0000000806087210 */ /* 0x028fca0007f1e0ff */
[----:B-12---:R-:W-:-:S08]  /*1000*/  IMAD.X R9, R7, 0x1, R9, P0 ;  /* 0x0000000107097824 */ /* 0x006fd000000e0609 */
.L_x_709:
[----:B------:R-:W1:Y:S02]  /*1010*/  LDC.64 R6, c[0x0][0x388] ;  /* 0x0000e200ff067b82 */ /* 0x000e640000000a00 */
[----:B-1----:R-:W-:-:S05]  /*1020*/  IMAD.WIDE R4, R4, 0x8, R6 ;  /* 0x0000000804047825 */ /* 0x002fca00078e0206 */
[----:B-----5:R1:W-:Y:S02]  /*1030*/  STG.E.64 desc[UR6][R4.64], R8 ;  /* 0x0000000804007986 */ /* 0x0203e4000c101b06 */
.L_x_702:
[----:B0-----:R-:W-:Y:S05]  /*1040*/  BSYNC.RECONVERGENT B0 ;  /* 0x0000000000007941 */ /* 0x001fea0003800200 */
.L_x_701:
[----:B------:R-:W-:-:S05]  /*1050*/  VIADD R3, R3, UR4 ;  /* 0x0000000403037c36 */ /* 0x000fca0008000000 */
[----:B------:R-:W-:-:S13]  /*1060*/  ISETP.GE.AND P0, PT, R3, R2, PT ;  /* 0x000000020300720c */ /* 0x000fda0003f06270 */
[----:B------:R-:W-:Y:S05]  /*1070*/  @!P0 BRA `(.L_x_716) ;  /* 0xfffffff000ac8947 */ /* 0x000fea000383ffff */
[----:B------:R-:W-:Y:S05]  /*1080*/  EXIT ;  /* 0x000000000000794d */ /* 0x000fea0003800000 */
.L_x_717:
        /* <DEDUP_REMOVED lines=15> */
.L_x_1739:


//--------------------- .text._Z25packDeltasKernelOptimizedIyEvPKT_PKiS4_S4_PKdS4_PKliPj --------------------------
	.section	.text._Z25packDeltasKernelOptimizedIyEvPKT_PKiS4_S4_PKdS4_PKliPj,"ax",@progbits
	.align	128
        .global         _Z25packDeltasKernelOptimizedIyEvPKT_PKiS4_S4_PKdS4_PKliPj
        .type           _Z25packDeltasKernelOptimizedIyEvPKT_PKiS4_S4_PKdS4_PKliPj,@function
        .size           _Z25packDeltasKernelOptimizedIyEvPKT_PKiS4_S4_PKdS4_PKliPj,(.L_x_1740 - _Z25packDeltasKernelOptimizedIyEvPKT_PKiS4_S4_PKdS4_PKliPj)
        .other          _Z25packDeltasKernelOptimizedIyEvPKT_PKiS4_S4_PKdS4_PKliPj,@"STO_CUDA_ENTRY STV_DEFAULT"
_Z25packDeltasKernelOptimizedIyEvPKT_PKiS4_S4_PKdS4_PKliPj:
.text._Z25packDeltasKernelOptimizedIyEvPKT_PKiS4_S4_PKdS4_PKliPj:
        /* <DEDUP_REMOVED lines=20> */
.L_x_731:
        /* <DEDUP_REMOVED lines=21> */
.L_x_723:
        /* <DEDUP_REMOVED lines=21> */
.L_x_721:
[----:B------:R-:W-:Y:S02]  /*03e0*/  IMAD.MOV.U32 R15, RZ, RZ, R2 ;  /* 0x000000ffff0f7224 */ /* 0x000fe400078e0002 */
[----:B------:R-:W-:-:S07]  /*03f0*/  IMAD.MOV.U32 R9, RZ, RZ, R3 ;  /* 0x000000ffff097224 */ /* 0x000fce00078e0003 */
.L_x_720:
[----:B-12---:R-:W-:Y:S05]  /*0400*/  BSYNC.RELIABLE B0 ;  /* 0x0000000000007941 */ /* 0x006fea0003800100 */
.L_x_719:
        /* <DEDUP_REMOVED lines=22> */
[----:B0-----:R-:W-:-:S06]  /*0570*/  IMAD.WIDE R8, R7, 0x8, R8 ;  /* 0x0000000807087825 */ /* 0x001fcc00078e0208 */
[----:B------:R-:W5:Y:S01]  /*0580*/  LDG.E.64 R8, desc[UR4][R8.64] ;  /* 0x0000000408087981 */ /* 0x000f62000c1e1b00 */
[----:B------:R-:W-:-:S04]  /*0590*/  SHF.R.S32.HI R15, RZ, 0x1f, R11 ;  /* 0x0000001fff0f7819 */ /* 0x000fc8000001140b */
[----:B------:R-:W-:-:S04]  /*05a0*/  LEA.HI R15, P0, R15, R10, RZ, 0x5 ;  /* 0x0000000a0f0f7211 */ /* 0x000fc800078128ff */
[----:B------:R-:W-:Y:S01]  /*05b0*/  LOP3.LUT R13, R15, 0xffffffe0, RZ, 0xc0, !PT ;  /* 0xffffffe00f0d7812 */ /* 0x000fe200078ec0ff */
[----:B------:R-:W-:-:S04]  /*05c0*/  IMAD.X R12, RZ, RZ, R11, P0 ;  /* 0x000000ffff0c7224 */ /* 0x000fc800000e060b */
[----:B------:R-:W-:Y:S01]  /*05d0*/  IMAD.IADD R13, R10, 0x1, -R13 ;  /* 0x000000010a0d7824 */ /* 0x000fe200078e0a0d */
[----:B-1----:R-:W-:-:S07]  /*05e0*/  SHF.R.U64 R15, R15, 0x5, R12 ;  /* 0x000000050f0f7819 */ /* 0x002fce000000120c */
.L_x_727:
        /* <DEDUP_REMOVED lines=18> */
.L_x_726:
[----:B------:R-:W-:Y:S05]  /*0710*/  BSYNC.RECONVERGENT B2 ;  /* 0x0000000000027941 */ /* 0x000fea0003800200 */
.L_x_725:
[----:B------:R-:W-:Y:S05]  /*0720*/  BRA `(.L_x_722) ;  /* 0x0000000400b87947 */ /* 0x000fea0003800000 */
.L_x_724:
        /* <DEDUP_REMOVED lines=9> */
[----:B------:R-:W4:Y:S01]  /*07c0*/  LDG.E.64 R8, desc[UR4][R8.64] ;  /* 0x0000000408087981 */ /* 0x000f22000c1e1b00 */
        /* <DEDUP_REMOVED lines=9> */
[----:B------:R-:W-:-:S10]  /*0860*/  DADD.RZ R10, R10, R14 ;  /* 0x000000000a0a7229 */ /* 0x000fd4000000c00e */
[----:B------:R-:W4:Y:S02]  /*0870*/  F2I.U64.F64.TRUNC R10, R10 ;  /* 0x0000000a000a7311 */ /* 0x000f24000030d800 */
[----:B----4-:R-:W-:-:S04]  /*0880*/  ISETP.GE.U32.AND P0, PT, R8, R10, PT ;  /* 0x0000000a0800720c */ /* 0x010fc80003f06070 */
[----:B------:R-:W-:-:S13]  /*0890*/  ISETP.GE.U32.AND.EX P0, PT, R9, R11, PT, P0 ;  /* 0x0000000b0900720c */ /* 0x000fda0003f06100 */
[CC--:B------:R-:W-:Y:S02]  /*08a0*/  @P0 IADD3 R12, P1, PT, -R10.reuse, R8.reuse, RZ ;  /* 0x000000080a0c0210 */ /* 0x0c0fe40007f3e1ff */
[----:B------:R-:W-:Y:S02]  /*08b0*/  @!P0 IADD3 R8, P3, PT, R10, -R8, RZ ;  /* 0x800000080a088210 */ /* 0x000fe40007f7e0ff */
[----:B------:R-:W-:Y:S01]  /*08c0*/  @P0 ISETP.GT.U32.AND P2, PT, R12, -0x1, PT ;  /* 0xffffffff0c00080c */ /* 0x000fe20003f44070 */
[----:B------:R-:W-:Y:S01]  /*08d0*/  @P0 IMAD.X R13, R9, 0x1, ~R11, P1 ;  /* 0x00000001090d0824 */ /* 0x000fe200008e0e0b */
[----:B------:R-:W-:Y:S01]  /*08e0*/  @!P0 ISETP.GT.U32.AND P1, PT, R8, -0x1, PT ;  /* 0xffffffff0800880c */ /* 0x000fe20003f24070 */
[----:B------:R-:W-:Y:S01]  /*08f0*/  @!P0 IMAD.X R9, R11, 0x1, ~R9, P3 ;  /* 0x000000010b098824 */ /* 0x000fe200018e0e09 */
[----:B------:R-:W-:Y:S02]  /*0900*/  @!P0 IADD3 R14, P3, PT, RZ, -R8, RZ ;  /* 0x80000008ff0e8210 */ /* 0x000fe40007f7e0ff */
[----:B------:R-:W-:-:S02]  /*0910*/  @P0 ISETP.GT.AND.EX P2, PT, R13, -0x1, PT, P2 ;  /* 0xffffffff0d00080c */ /* 0x000fc40003f44320 */
[----:B------:R-:W-:Y:S01]  /*0920*/  @!P0 ISETP.GT.AND.EX P1, PT, R9, -0x1, PT, P1 ;  /* 0xffffffff0900880c */ /* 0x000fe20003f24310 */
[----:B------:R-:W-:Y:S01]  /*0930*/  @!P0 IMAD.X R10, RZ, RZ, ~R9, P3 ;  /* 0x000000ffff0a8224 */ /* 0x000fe200018e0e09 */
[----:B------:R-:W-:Y:S02]  /*0940*/  @P0 SEL R8, R12, 0xffffffff, P2 ;  /* 0xffffffff0c080807 */ /* 0x000fe40001000000 */
[----:B------:R-:W-:Y:S02]  /*0950*/  @P0 SEL R9, R13, 0x7fffffff, P2 ;  /* 0x7fffffff0d090807 */ /* 0x000fe40001000000 */
[----:B------:R-:W-:Y:S02]  /*0960*/  @!P0 SEL R8, R14, RZ, P1 ;  /* 0x000000ff0e088207 */ /* 0x000fe40000800000 */
[----:B------:R-:W-:Y:S01]  /*0970*/  @!P0 SEL R9, R10, 0x80000000, P1 ;  /* 0x800000000a098807 */ /* 0x000fe20000800000 */
[----:B------:R-:W-:Y:S06]  /*0980*/  @!P4 BRA `(.L_x_722) ;  /* 0x000000040020c947 */ /* 0x000fec0003800000 */
        /* <DEDUP_REMOVED lines=24> */
.L_x_729:
        /* <DEDUP_REMOVED lines=15> */
.L_x_728:
        /* <DEDUP_REMOVED lines=16> */
.L_x_730:
        /* <DEDUP_REMOVED lines=17> */
.L_x_722:
[----:B-12---:R-:W-:Y:S05]  /*0e10*/  BSYNC.RECONVERGENT B1 ;  /* 0x0000000000017941 */ /* 0x006fea0003800200 */
.L_x_718:
[----:B------:R-:W-:-:S05]  /*0e20*/  IMAD.IADD R7, R0, 0x1, R7 ;  /* 0x0000000100077824 */ /* 0x000fca00078e0207 */
[----:B------:R-:W-:-:S13]  /*0e30*/  ISETP.GE.AND P0, PT, R7, R6, PT ;  /* 0x000000060700720c */ /* 0x000fda0003f06270 */
[----:B------:R-:W-:Y:S05]  /*0e40*/  @!P0 BRA `(.L_x_731) ;  /* 0xfffffff000bc8947 */ /* 0x000fea000383ffff */
[----:B------:R-:W-:Y:S05]  /*0e50*/  EXIT ;  /* 0x000000000000794d */ /* 0x000fea0003800000 */
.L_x_732:
        /* <DEDUP_REMOVED lines=10> */
.L_x_1740:


//--------------------- .text._Z24wprocessPartitionsKernelIyEvPKT_PiS3_S3_PdS3_PxiPl --------------------------
	.section	.text._Z24wprocessPartitionsKernelIyEvPKT_PiS3_S3_PdS3_PxiPl,"ax",@progbits
	.align	128
        .global         _Z24wprocessPartitionsKernelIyEvPKT_PiS3_S3_PdS3_PxiPl
        .type           _Z24wprocessPartitionsKernelIyEvPKT_PiS3_S3_PdS3_PxiPl,@function
        .size           _Z24wprocessPartitionsKernelIyEvPKT_PiS3_S3_PdS3_PxiPl,(.L_x_1709 - _Z24wprocessPartitionsKernelIyEvPKT_PiS3_S3_PdS3_PxiPl)
        .other          _Z24wprocessPartitionsKernelIyEvPKT_PiS3_S3_PdS3_PxiPl,@"STO_CUDA_ENTRY STV_DEFAULT"
_Z24wprocessPartitionsKernelIyEvPKT_PiS3_S3_PdS3_PxiPl:
.text._Z24wprocessPartitionsKernelIyEvPKT_PiS3_S3_PdS3_PxiPl:
        /* <DEDUP_REMOVED lines=23> */
[----:B------:R-:W0:Y:S01]  /*0170*/  S2R R0, SR_TID.X ;  /* 0x0000000000007919 */ /* 0x000e220000002100 */
[----:B------:R-:W1:Y:S01]  /*0180*/  LDC R27, c[0x0][0x360] ;  /* 0x0000d800ff1b7b82 */ /* 0x000e620000000800 */
[----:B------:R-:W-:Y:S01]  /*0190*/  BSSY.RECONVERGENT B0, `(.L_x_733) ;  /* 0x0000011000007945 */ /* 0x000fe20003800200 */
[----:B------:R-:W-:Y:S02]  /*01a0*/  PRMT R7, RZ, 0x7610, R7 ;  /* 0x00007610ff077816 */ /* 0x000fe40000000007 */
[----:B0-----:R-:W-:-:S13]  /*01b0*/  ISETP.GE.U32.AND P0, PT, R0, UR12, PT ;  /* 0x0000000c00007c0c */ /* 0x001fda000bf06070 */
[----:B------:R-:W-:Y:S05]  /*01c0*/  @P0 BRA `(.L_x_734) ;  /* 0x0000000000340947 */ /* 0x000fea0003800000 */
[----:B------:R-:W0:Y:S01]  /*01d0*/  LDC.64 R4, c[0x0][0x380] ;  /* 0x0000e000ff047b82 */ /* 0x000e220000000a00 */
[----:B------:R-:W-:-:S07]  /*01e0*/  IMAD.MOV.U32 R6, RZ, RZ, R0 ;  /* 0x000000ffff067224 */ /* 0x000fce00078e0000 */
.L_x_735:
[----:B------:R-:W-:-:S04]  /*01f0*/  VIADD R3, R6, UR18 ;  /* 0x0000001206037c36 */ /* 0x000fc80008000000 */
[----:B0-----:R-:W-:-:S06]  /*0200*/  IMAD.WIDE R2, R3, 0x8, R4 ;  /* 0x0000000803027825 */ /* 0x001fcc00078e0204 */
[----:B------:R-:W2:Y:S01]  /*0210*/  LDG.E.64 R2, desc[UR16][R2.64] ;  /* 0x0000001002027981 */ /* 0x000ea2000c1e1b00 */
[----:B------:R-:W-:Y:S01]  /*0220*/  IMAD.MOV.U32 R7, RZ, RZ, 0x1 ;  /* 0x00000001ff077424 */ /* 0x000fe200078e00ff */
[----:B--2---:R-:W-:-:S04]  /*0230*/  ISETP.GE.U32.AND P0, PT, R2, 0x1, PT ;  /* 0x000000010200780c */ /* 0x004fc80003f06070 */
[----:B------:R-:W-:-:S13]  /*0240*/  ISETP.GE.U32.AND.EX P0, PT, R3, 0x200000, PT, P0 ;  /* 0x002000000300780c */ /* 0x000fda0003f06100 */
[----:B------:R-:W-:Y:S05]  /*0250*/  @P0 BRA `(.L_x_734) ;  /* 0x0000000000100947 */ /* 0x000fea0003800000 */
[----:B-1----:R-:W-:-:S05]  /*0260*/  IMAD.IADD R6, R27, 0x1, R6 ;  /* 0x000000011b067824 */ /* 0x002fca00078e0206 */
[----:B------:R-:W-:-:S13]  /*0270*/  ISETP.GE.AND P0, PT, R6, UR12, PT ;  /* 0x0000000c06007c0c */ /* 0x000fda000bf06270 */
[----:B------:R-:W-:Y:S05]  /*0280*/  @!P0 BRA `(.L_x_735) ;  /* 0xfffffffc00d88947 */ /* 0x000fea000383ffff */
[----:B------:R-:W-:-:S07]  /*0290*/  PRMT R7, RZ, 0x7610, R7 ;  /* 0x00007610ff077816 */ /* 0x000fce0000000007 */
.L_x_734:
[----:B------:R-:W-:Y:S05]  /*02a0*/  BSYNC.RECONVERGENT B0 ;  /* 0x0000000000007941 */ /* 0x000fea0003800200 */
.L_x_733:
[----:B------:R-:W0:Y:S01]  /*02b0*/  S2R R3, SR_CgaCtaId ;  /* 0x0000000000037919 */ /* 0x000e220000008800 */
[----:B------:R-:W-:Y:S02]  /*02c0*/  MOV R2, 0x400 ;  /* 0x0000040000027802 */ /* 0x000fe40000000f00 */
[----:B-1----:R-:W-:-:S03]  /*02d0*/  ISETP.GE.U32.AND P0, PT, R27, 0x2, PT ;  /* 0x000000021b00780c */ /* 0x002fc60003f06070 */
[----:B------:R-:W-:-:S05]  /*02e0*/  VIADD R2, R2, 0x10 ;  /* 0x0000001002027836 */ /* 0x000fca0000000000 */
[----:B0-----:R-:W-:-:S05]  /*02f0*/  LEA R2, R3, R2, 0x18 ;  /* 0x0000000203027211 */ /* 0x001fca00078ec0ff */
[----:B------:R-:W-:-:S04]  /*0300*/  IMAD R3, R27, 0x20, R2 ;  /* 0x000000201b037824 */ /* 0x000fc800078e0202 */
[----:B------:R-:W-:-:S04]  /*0310*/  IMAD R5, R27, 0x8, R3 ;  /* 0x000000081b057824 */ /* 0x000fc800078e0203 */
[----:B------:R-:W-:-:S05]  /*0320*/  IMAD.IADD R4, R5, 0x1, R0 ;  /* 0x0000000105047824 */ /* 0x000fca00078e0200 */
[----:B------:R0:W-:Y:S01]  /*0330*/  STS.U8 [R4], R7 ;  /* 0x0000000704007388 */ /* 0x0001e20000000000 */
[----:B------:R-:W-:Y:S06]  /*0340*/  BAR.SYNC.DEFER_BLOCKING 0x0 ;  /* 0x0000000000007b1d */ /* 0x000fec0000010000 */
[----:B------:R-:W-:Y:S05]  /*0350*/  @!P0 BRA `(.L_x_736) ;  /* 0x0000000000408947 */ /* 0x000fea0003800000 */
[----:B------:R-:W-:-:S15]  /*0360*/  R2UR UR4, R27 ;  /* 0x000000001b0472ca */ /* 0x000fde00000e0000 */
.L_x_739:
        /* <DEDUP_REMOVED lines=8> */
[----:B0-----:R-:W-:-:S05]  /*03f0*/  SEL R7, RZ, 0x1, !P0 ;  /* 0x00000001ff077807 */ /* 0x001fca0004000000 */
[----:B------:R1:W-:Y:S04]  /*0400*/  STS.U8 [R4], R7 ;  /* 0x0000000704007388 */ /* 0x0003e80000000000 */
.L_x_738:
[----:B------:R-:W-:Y:S05]  /*0410*/  BSYNC.RECONVERGENT B0 ;  /* 0x0000000000007941 */ /* 0x000fea0003800200 */
.L_x_737:
[----:B------:R-:W-:Y:S01]  /*0420*/  BAR.SYNC.DEFER_BLOCKING 0x0 ;  /* 0x0000000000007b1d */ /* 0x000fe20000010000 */
[----:B------:R-:W-:-:S05]  /*0430*/  UISETP.GT.U32.AND UP0, UPT, UR4, 0x3, UPT ;  /* 0x000000030400788c */ /* 0x000fca000bf04070 */
[----:B------:R-:W-:-:S04]  /*0440*/  UMOV UR4, UR5 ;  /* 0x0000000500047c82 */ /* 0x000fc80008000000 */
[----:B------:R-:W-:Y:S05]  /*0450*/  BRA.U UP0, `(.L_x_739) ;  /* 0xfffffffd00c47547 */ /* 0x000fea000b83ffff */
.L_x_736:
        /* <DEDUP_REMOVED lines=13> */
[----:B01----:R-:W-:Y:S02]  /*0530*/  IMAD.U32 R7, RZ, RZ, UR7 ;  /* 0x00000007ff077e24 */ /* 0x003fe4000f8e00ff */
[----:B------:R-:W-:Y:S01]  /*0540*/  IMAD.MOV.U32 R13, RZ, RZ, 0x40 ;  /* 0x00000040ff0d7424 */ /* 0x000fe200078e00ff */
[----:B------:R-:W-:Y:S01]  /*0550*/  USHF.L.U32 UR13, UR19, 0x2, URZ ;  /* 0x00000002130d7899 */ /* 0x000fe200080006ff */
[----:B------:R-:W-:Y:S02]  /*0560*/  IMAD.U32 R8, RZ, RZ, UR8 ;  /* 0x00000008ff087e24 */ /* 0x000fe4000f8e00ff */
[----:B------:R-:W-:Y:S01]  /*0570*/  IMAD.U32 R9, RZ, RZ, UR9 ;  /* 0x00000009ff097e24 */ /* 0x000fe2000f8e00ff */
[----:B--2---:R-:W-:-:S02]  /*0580*/  UIMAD.WIDE.U32 UR4, UR19, 0x4, UR4 ;  /* 0x00000004130478a5 */ /* 0x004fc4000f8e0004 */
[----:B---3--:R-:W-:-:S04]  /*0590*/  UIMAD.WIDE.U32 UR10, UR13, 0x8, UR10 ;  /* 0x000000080d0a78a5 */ /* 0x008fc8000f8e000a */
[----:B------:R-:W-:Y:S02]  /*05a0*/  IMAD.U32 R4, RZ, RZ, UR4 ;  /* 0x00000004ff047e24 */ /* 0x000fe4000f8e00ff */
        /* <DEDUP_REMOVED lines=10> */
.L_x_741:
[----:B------:R-:W-:Y:S05]  /*0650*/  BSYNC.RECONVERGENT B0 ;  /* 0x0000000000007941 */ /* 0x000fea0003800200 */
.L_x_740:
[----:B------:R-:W-:Y:S01]  /*0660*/  BAR.SYNC.DEFER_BLOCKING 0x0 ;  /* 0x0000000000007b1d */ /* 0x000fe20000010000 */
[----:B------:R-:W-:-:S13]  /*0670*/  ISETP.NE.AND P0, PT, R10, RZ, PT ;  /* 0x000000ff0a00720c */ /* 0x000fda0003f05270 */
[----:B------:R-:W-:Y:S05]  /*0680*/  @P0 BRA `(.L_x_742) ;  /* 0x0000001000140947 */ /* 0x000fea0003800000 */
[C---:B------:R-:W-:Y:S01]  /*0690*/  ISETP.GE.U32.AND P0, PT, R0.reuse, UR12, PT ;  /* 0x0000000c00007c0c */ /* 0x040fe2000bf06070 */
[----:B012---:R-:W-:Y:S01]  /*06a0*/  IMAD R4, R0, 0x8, R2 ;  /* 0x0000000800047824 */ /* 0x007fe200078e0202 */
[----:B------:R-:W-:Y:S01]  /*06b0*/  BSSY.RECONVERGENT B0, `(.L_x_743) ;  /* 0x000001b000007945 */ /* 0x000fe20003800200 */
[----:B------:R-:W-:Y:S02]  /*06c0*/  CS2R R6, SRZ ;  /* 0x0000000000067805 */ /* 0x000fe4000001ff00 */
[----:B------:R-:W-:Y:S01]  /*06d0*/  CS2R R8, SRZ ;  /* 0x0000000000087805 */ /* 0x000fe2000001ff00 */
[C---:B------:R-:W-:Y:S01]  /*06e0*/  IMAD R2, R27.reuse, 0x8, R4 ;  /* 0x000000081b027824 */ /* 0x040fe200078e0204 */
[----:B------:R-:W-:Y:S02]  /*06f0*/  CS2R R10, SRZ ;  /* 0x00000000000a7805 */ /* 0x000fe4000001ff00 */
        /* <DEDUP_REMOVED lines=10> */
.L_x_745:
[----:B------:R-:W-:-:S04]  /*07a0*/  VIADD R23, R20, UR18 ;  /* 0x0000001214177c36 */ /* 0x000fc80008000000 */
[----:B0-----:R-:W-:-:S05]  /*07b0*/  IMAD.WIDE R22, R23, 0x8, R14 ;  /* 0x0000000817167825 */ /* 0x001fca00078e020e */
[----:B------:R-:W2:Y:S01]  /*07c0*/  LDG.E.64 R18, desc[UR16][R22.64] ;  /* 0x0000001016127981 */ /* 0x000ea2000c1e1b00 */
[----:B------:R0:W1:Y:S02]  /*07d0*/  I2F.F64 R16, R20 ;  /* 0x0000001400107312 */ /* 0x0000640000201c00 */
[----:B0-----:R-:W-:-:S05]  /*07e0*/  IMAD.IADD R20, R27, 0x1, R20 ;  /* 0x000000011b147824 */ /* 0x001fca00078e0214 */
[----:B------:R-:W-:Y:S01]  /*07f0*/  ISETP.GE.AND P0, PT, R20, UR12, PT ;  /* 0x0000000c14007c0c */ /* 0x000fe2000bf06270 */
[C---:B-1----:R-:W-:Y:S02]  /*0800*/  DADD R6, R16.reuse, R6 ;  /* 0x0000000010067229 */ /* 0x042fe40000000006 */
[C---:B------:R-:W-:Y:S01]  /*0810*/  DFMA R10, R16.reuse, R16, R10 ;  /* 0x00000010100a722b */ /* 0x040fe2000000000a */
[----:B--2---:R-:W0:Y:S02]  /*0820*/  I2F.F64.U64 R18, R18 ;  /* 0x0000001200127312 */ /* 0x004e240000301800 */
[----:B0-----:R-:W-:Y:S02]  /*0830*/  DFMA R12, R16, R18, R12 ;  /* 0x00000012100c722b */ /* 0x001fe4000000000c */
[----:B------:R-:W-:-:S05]  /*0840*/  DADD R8, R18, R8 ;  /* 0x0000000012087229 */ /* 0x000fca0000000008 */
[----:B------:R-:W-:Y:S06]  /*0850*/  @!P0 BRA `(.L_x_745) ;  /* 0xfffffffc00d08947 */ /* 0x000fec000383ffff */
.L_x_744:
[----:B------:R-:W-:Y:S05]  /*0860*/  BSYNC.RECONVERGENT B0 ;  /* 0x0000000000007941 */ /* 0x000fea0003800200 */
.L_x_743:
        /* <DEDUP_REMOVED lines=8> */
.L_x_749:
[----:B------:R-:W-:Y:S01]  /*08f0*/  SHF.R.U32.HI R7, RZ, 0x1, R6 ;  /* 0x00000001ff077819 */ /* 0x000fe20000011606 */
[----:B------:R-:W-:Y:S03]  /*0900*/  BSSY.RECONVERGENT B0, `(.L_x_747) ;  /* 0x0000017000007945 */ /* 0x000fe60003800200 */
[----:B------:R-:W-:-:S13]  /*0910*/  ISETP.GE.U32.AND P0, PT, R0, R7, PT ;  /* 0x000000070000720c */ /* 0x000fda0003f06070 */
[----:B0-----:R-:W-:Y:S05]  /*0920*/  @P0 BRA `(.L_x_748) ;  /* 0x0000000000500947 */ /* 0x001fea0003800000 */
[----:B------:R-:W-:Y:S01]  /*0930*/  IMAD R16, R7, 0x8, R4 ;  /* 0x0000000807107824 */ /* 0x000fe200078e0204 */
[----:B------:R-:W-:Y:S03]  /*0940*/  LDS.64 R10, [R4] ;  /* 0x00000000040a7984 */ /* 0x000fe60000000a00 */
[C---:B------:R-:W-:Y:S01]  /*0950*/  IMAD R18, R27.reuse, 0x8, R16 ;  /* 0x000000081b127824 */ /* 0x040fe200078e0210 */
[----:B------:R0:W1:Y:S03]  /*0960*/  LDS.64 R8, [R16] ;  /* 0x0000000010087984 */ /* 0x0000660000000a00 */
[----:B------:R-:W-:-:S04]  /*0970*/  IMAD R20, R27, 0x8, R18 ;  /* 0x000000081b147824 */ /* 0x000fc800078e0212 */
[----:B0-----:R-:W-:Y:S01]  /*0980*/  IMAD R16, R27, 0x8, R20 ;  /* 0x000000081b107824 */ /* 0x001fe200078e0214 */
[----:B-1----:R-:W-:-:S07]  /*0990*/  DADD R8, R8, R10 ;  /* 0x0000000008087229 */ /* 0x002fce000000000a */
        /* <DEDUP_REMOVED lines=13> */
.L_x_748:
[----:B------:R-:W-:Y:S05]  /*0a70*/  BSYNC.RECONVERGENT B0 ;  /* 0x0000000000007941 */ /* 0x000fea0003800200 */
.L_x_747:
[----:B------:R-:W-:Y:S01]  /*0a80*/  BAR.SYNC.DEFER_BLOCKING 0x0 ;  /* 0x0000000000007b1d */ /* 0x000fe20000010000 */
[----:B------:R-:W-:Y:S01]  /*0a90*/  ISETP.GT.U32.AND P0, PT, R6, 0x3, PT ;  /* 0x000000030600780c */ /* 0x000fe20003f04070 */
[----:B------:R-:W-:-:S12]  /*0aa0*/  IMAD.MOV.U32 R6, RZ, RZ, R7 ;  /* 0x000000ffff067224 */ /* 0x000fd800078e0007 */
[----:B------:R-:W-:Y:S05]  /*0ab0*/  @P0 BRA `(.L_x_749) ;  /* 0xfffffffc008c0947 */ /* 0x000fea000383ffff */
.L_x_746:
        /* <DEDUP_REMOVED lines=37> */
[----:B------:R-:W-:-:S07]  /*0d10*/  MOV R2, 0xd30 ;  /* 0x00000d3000027802 */ /* 0x000fce0000000f00 */
[----:B------:R-:W-:Y:S05]  /*0d20*/  CALL.REL.NOINC `($__internal_3_$__cuda_sm20_div_rn_f64_full) ;  /* 0x00000008009c7944 */ /* 0x000fea0003c00000 */
[----:B------:R-:W-:Y:S02]  /*0d30*/  IMAD.MOV.U32 R6, RZ, RZ, R20 ;  /* 0x000000ffff067224 */ /* 0x000fe400078e0014 */
[----:B------:R-:W-:-:S07]  /*0d40*/  IMAD.MOV.U32 R7, RZ, RZ, R21 ;  /* 0x000000ffff077224 */ /* 0x000fce00078e0015 */
.L_x_753:
        /* <DEDUP_REMOVED lines=8> */
.L_x_752:
[----:B------:R-:W-:Y:S01]  /*0dd0*/  IMAD R16, R27, -0x8, R2 ;  /* 0xfffffff81b107824 */ /* 0x000fe200078e0202 */
[----:B------:R-:W-:Y:S01]  /*0de0*/  STS.64 [UR4+0x8], RZ ;  /* 0x000008ffff007988 */ /* 0x000fe20008000a04 */
[----:B------:R-:W-:-:S04]  /*0df0*/  CS2R R12, SRZ ;  /* 0x00000000000c7805 */ /* 0x000fc8000001ff00 */
[----:B------:R-:W0:Y:S03]  /*0e00*/  LDS.64 R16, [R16] ;  /* 0x0000000010107984 */ /* 0x000e260000000a00 */
.L_x_754:
[----:B-1----:R-:W1:Y:S01]  /*0e10*/  MUFU.RCP64H R7, R15 ;  /* 0x0000000f00077308 */ /* 0x002e620000001800 */
[----:B------:R-:W-:Y:S01]  /*0e20*/  IMAD.MOV.U32 R6, RZ, RZ, 0x1 ;  /* 0x00000001ff067424 */ /* 0x000fe200078e00ff */
[----:B0-----:R-:W-:Y:S01]  /*0e30*/  FSETP.GEU.AND P1, PT, |R17|, 6.5827683646048100446e-37, PT ;  /* 0x036000001100780b */ /* 0x001fe20003f2e200 */
[----:B------:R-:W-:Y:S04]  /*0e40*/  BSSY.RECONVERGENT B1, `(.L_x_755) ;  /* 0x0000014000017945 */ /* 0x000fe80003800200 */
[----:B-1----:R-:W-:-:S08]  /*0e50*/  DFMA R8, -R14, R6, 1 ;  /* 0x3ff000000e08742b */ /* 0x002fd00000000106 */
        /* <DEDUP_REMOVED lines=15> */
[----:B------:R-:W-:Y:S05]  /*0f50*/  CALL.REL.NOINC `($__internal_3_$__cuda_sm20_div_rn_f64_full) ;  /* 0x0000000800107944 */ /* 0x000fea0003c00000 */
[----:B------:R-:W-:Y:S02]  /*0f60*/  IMAD.MOV.U32 R6, RZ, RZ, R20 ;  /* 0x000000ffff067224 */ /* 0x000fe400078e0014 */
[----:B------:R-:W-:-:S07]  /*0f70*/  IMAD.MOV.U32 R7, RZ, RZ, R21 ;  /* 0x000000ffff077224 */ /* 0x000fce00078e0015 */
.L_x_756:
[----:B------:R-:W-:Y:S05]  /*0f80*/  BSYNC.RECONVERGENT B1 ;  /* 0x0000000000017941 */ /* 0x000fea0003800200 */
.L_x_755:
        /* <DEDUP_REMOVED lines=19> */
.L_x_751:
[----:B------:R-:W-:Y:S05]  /*10c0*/  BSYNC.RECONVERGENT B0 ;  /* 0x0000000000007941 */ /* 0x000fea0003800200 */
.L_x_750:
        /* <DEDUP_REMOVED lines=9> */
[----:B------:R-:W-:Y:S01]  /*1160*/  ISETP.GE.U32.AND P0, PT, R0, UR12, PT ;  /* 0x0000000c00007c0c */ /* 0x000fe2000bf06070 */
        /* <DEDUP_REMOVED lines=10> */
.L_x_759:
[----:B------:R-:W-:-:S04]  /*1210*/  VIADD R5, R14, UR18 ;  /* 0x000000120e057c36 */ /* 0x000fc80008000000 */
[----:B-1----:R-:W-:-:S06]  /*1220*/  IMAD.WIDE R4, R5, 0x8, R6 ;  /* 0x0000000805047825 */ /* 0x002fcc00078e0206 */
[----:B------:R-:W2:Y:S01]  /*1230*/  LDG.E.64 R4, desc[UR16][R4.64] ;  /* 0x0000001004047981 */ /* 0x000ea2000c1e1b00 */
[----:B------:R1:W3:Y:S01]  /*1240*/  I2F.F64 R16, R14 ;  /* 0x0000000e00107312 */ /* 0x0002e20000201c00 */
[----:B------:R-:W-:Y:S02]  /*1250*/  IMAD.MOV.U32 R19, RZ, RZ, 0x3fe00000 ;  /* 0x3fe00000ff137424 */ /* 0x000fe400078e00ff */
[----:B------:R-:W-:Y:S02]  /*1260*/  IMAD.MOV.U32 R18, RZ, RZ, RZ ;  /* 0x000000ffff127224 */ /* 0x000fe400078e00ff */
[----:B-1----:R-:W-:Y:S01]  /*1270*/  IMAD.IADD R14, R27, 0x1, R14 ;  /* 0x000000011b0e7824 */ /* 0x002fe200078e020e */
[----:B---3--:R-:W-:-:S10]  /*1280*/  DFMA R16, R10, R16, R8 ;  /* 0x000000100a10722b */ /* 0x008fd40000000008 */
[----:B------:R-:W-:-:S06]  /*1290*/  LOP3.LUT R19, R19, 0x80000000, R17, 0xb8, !PT ;  /* 0x8000000013137812 */ /* 0x000fcc00078eb811 */
[----:B------:R-:W-:-:S10]  /*12a0*/  DADD.RZ R16, R16, R18 ;  /* 0x0000000010107229 */ /* 0x000fd4000000c012 */
[----:B------:R-:W2:Y:S02]  /*12b0*/  F2I.U64.F64.TRUNC R16, R16 ;  /* 0x0000001000107311 */ /* 0x000ea4000030d800 */
[----:B--2---:R-:W-:-:S04]  /*12c0*/  ISETP.GE.U32.AND P0, PT, R4, R16, PT ;  /* 0x000000100400720c */ /* 0x004fc80003f06070 */
        /* <DEDUP_REMOVED lines=12> */
[----:B------:R-:W-:Y:S02]  /*1390*/  @!P0 SEL R4, R19, RZ, P1 ;  /* 0x000000ff13048207 */ /* 0x000fe40000800000 */
[----:B------:R-:W-:Y:S02]  /*13a0*/  @P0 SEL R5, R18, 0x7fffffff, P2 ;  /* 0x7fffffff12050807 */ /* 0x000fe40001000000 */
[----:B------:R-:W-:Y:S02]  /*13b0*/  @!P0 SEL R5, R16, 0x80000000, P1 ;  /* 0x8000000010058807 */ /* 0x000fe40000800000 */
[----:B------:R-:W-:-:S02]  /*13c0*/  IADD3 R15, P1, PT, RZ, -R4, RZ ;  /* 0x80000004ff0f7210 */ /* 0x000fc40007f3e0ff */
[----:B------:R-:W-:-:S03]  /*13d0*/  ISETP.LT.AND P0, PT, R5, RZ, PT ;  /* 0x000000ff0500720c */ /* 0x000fc60003f01270 */
[----:B------:R-:W-:Y:S01]  /*13e0*/  IMAD.X R16, RZ, RZ, ~R5, P1 ;  /* 0x000000ffff107224 */ /* 0x000fe200008e0e05 */
[----:B------:R-:W-:Y:S02]  /*13f0*/  ISETP.GE.AND P1, PT, R14, UR12, PT ;  /* 0x0000000c0e007c0c */ /* 0x000fe4000bf26270 */
[----:B------:R-:W-:Y:S02]  /*1400*/  SEL R15, R15, R4, P0 ;  /* 0x000000040f0f7207 */ /* 0x000fe40000000000 */
[----:B------:R-:W-:Y:S02]  /*1410*/  SEL R4, R16, R5, P0 ;  /* 0x0000000510047207 */ /* 0x000fe40000000000 */
[----:B------:R-:W-:-:S04]  /*1420*/  ISETP.GT.U32.AND P0, PT, R15, R12, PT ;  /* 0x0000000c0f00720c */ /* 0x000fc80003f04070 */
[----:B------:R-:W-:-:S04]  /*1430*/  ISETP.GT.U32.AND.EX P0, PT, R4, R13, PT, P0 ;  /* 0x0000000d0400720c */ /* 0x000fc80003f04100 */
[----:B------:R-:W-:Y:S02]  /*1440*/  SEL R12, R15, R12, P0 ;  /* 0x0000000c0f0c7207 */ /* 0x000fe40000000000 */
[----:B------:R-:W-:Y:S01]  /*1450*/  SEL R13, R4, R13, P0 ;  /* 0x0000000d040d7207 */ /* 0x000fe20000000000 */
[----:B------:R-:W-:Y:S06]  /*1460*/  @!P1 BRA `(.L_x_759) ;  /* 0xfffffffc00689947 */ /* 0x000fec000383ffff */
.L_x_758:
[----:B------:R-:W-:Y:S05]  /*1470*/  BSYNC.RECONVERGENT B0 ;  /* 0x0000000000007941 */ /* 0x000fea0003800200 */
.L_x_757:
[----:B------:R-:W-:Y:S01]  /*1480*/  ISETP.GE.U32.AND P0, PT, R27, 0x2, PT ;  /* 0x000000021b00780c */ /* 0x000fe20003f06070 */
[----:B------:R1:W-:Y:S01]  /*1490*/  STS.64 [R2], R12 ;  /* 0x0000000c02007388 */ /* 0x0003e20000000a00 */
[----:B------:R-:W-:Y:S11]  /*14a0*/  BAR.SYNC.DEFER_BLOCKING 0x0 ;  /* 0x0000000000007b1d */ /* 0x000ff60000010000 */
[----:B-1----:R-:W-:Y:S05]  /*14b0*/  @!P0 BRA `(.L_x_760) ;  /* 0x00000000003c8947 */ /* 0x002fea0003800000 */
.L_x_763:
[--C-:B0-----:R-:W-:Y:S01]  /*14c0*/  IMAD.MOV.U32 R8, RZ, RZ, R27.reuse ;  /* 0x000000ffff087224 */ /* 0x101fe200078e001b */
[----:B------:R-:W-:Y:S01]  /*14d0*/  SHF.R.U32.HI R27, RZ, 0x1, R27 ;  /* 0x00000001ff1b7819 */ /* 0x000fe2000001161b */
[----:B------:R-:W-:Y:S03]  /*14e0*/  BSSY.RECONVERGENT B0, `(.L_x_761) ;  /* 0x0000009000007945 */ /* 0x000fe60003800200 */
[----:B------:R-:W-:-:S13]  /*14f0*/  ISETP.GE.U32.AND P0, PT, R0, R27, PT ;  /* 0x0000001b0000720c */ /* 0x000fda0003f06070 */
[----:B------:R-:W-:Y:S05]  /*1500*/  @P0 BRA `(.L_x_762) ;  /* 0x0000000000180947 */ /* 0x000fea0003800000 */
[----:B------:R-:W-:Y:S01]  /*1510*/  IMAD R6, R27, 0x8, R2 ;  /* 0x000000081b067824 */ /* 0x000fe200078e0202 */
[----:B------:R-:W-:Y:S05]  /*1520*/  LDS.64 R4, [R2] ;  /* 0x0000000002047984 */ /* 0x000fea0000000a00 */
[----:B------:R-:W0:Y:S02]  /*1530*/  LDS.64 R6, [R6] ;  /* 0x0000000006067984 */ /* 0x000e240000000a00 */
[----:B0-----:R-:W-:-:S04]  /*1540*/  ISETP.GT.U32.AND P0, PT, R6, R4, PT ;  /* 0x000000040600720c */ /* 0x001fc80003f04070 */
[----:B------:R-:W-:-:S13]  /*1550*/  ISETP.GT.AND.EX P0, PT, R7, R5, PT, P0 ;  /* 0x000000050700720c */ /* 0x000fda0003f04300 */
[----:B------:R0:W-:Y:S02]  /*1560*/  @P0 STS.64 [R2], R6 ;  /* 0x0000000602000388 */ /* 0x0001e40000000a00 */
.L_x_762:
[----:B------:R-:W-:Y:S05]  /*1570*/  BSYNC.RECONVERGENT B0 ;  /* 0x0000000000007941 */ /* 0x000fea0003800200 */
.L_x_761:
[----:B------:R-:W-:Y:S01]  /*1580*/  BAR.SYNC.DEFER_BLOCKING 0x0 ;  /* 0x0000000000007b1d */ /* 0x000fe20000010000 */
[----:B------:R-:W-:-:S13]  /*1590*/  ISETP.GT.U32.AND P0, PT, R8, 0x3, PT ;  /* 0x000000030800780c */ /* 0x000fda0003f04070 */
[----:B------:R-:W-:Y:S05]  /*15a0*/  @P0 BRA `(.L_x_763) ;  /* 0xfffffffc00c40947 */ /* 0x000fea000383ffff */
.L_x_760:
[----:B------:R-:W-:-:S13]  /*15b0*/  ISETP.NE.AND P0, PT, R0, RZ, PT ;  /* 0x000000ff0000720c */ /* 0x000fda0003f05270 */
[----:B------:R-:W-:Y:S05]  /*15c0*/  @P0 EXIT ;  /* 0x000000000000094d */ /* 0x000fea0003800000 */
[----:B0-----:R-:W0:Y:S01]  /*15d0*/  LDS.64 R2, [R3] ;  /* 0x0000000003027984 */ /* 0x001e220000000a00 */
[----:B------:R-:W-:Y:S02]  /*15e0*/  IMAD.U32 R6, RZ, RZ, UR8 ;  /* 0x00000008ff067e24 */ /* 0x000fe4000f8e00ff */
[----:B------:R-:W-:Y:S01]  /*15f0*/  IMAD.U32 R7, RZ, RZ, UR9 ;  /* 0x00000009ff077e24 */ /* 0x000fe2000f8e00ff */
[C---:B0-----:R-:W-:Y:S02]  /*1600*/  ISETP.NE.U32.AND P1, PT, R3.reuse, RZ, PT ;  /* 0x000000ff0300720c */ /* 0x041fe40003f25070 */
[C---:B------:R-:W-:Y:S02]  /*1610*/  ISETP.GT.U32.AND P0, PT, R2.reuse, RZ, PT ;  /* 0x000000ff0200720c */ /* 0x040fe40003f04070 */
[----:B------:R-:W-:Y:S02]  /*1620*/  SEL R8, R2, R3, !P1 ;  /* 0x0000000302087207 */ /* 0x000fe40004800000 */
        /* <DEDUP_REMOVED lines=11> */
.L_x_742:
[----:B------:R-:W-:-:S13]  /*16e0*/  ISETP.NE.AND P0, PT, R0, RZ, PT ;  /* 0x000000ff0000720c */ /* 0x000fda0003f05270 */
[----:B------:R-:W-:Y:S05]  /*16f0*/  @P0 EXIT ;  /* 0x000000000000094d */ /* 0x000fea0003800000 */
[----:B--23--:R-:W-:Y:S02]  /*1700*/  IMAD.U32 R6, RZ, RZ, UR8 ;  /* 0x00000008ff067e24 */ /* 0x00cfe4000f8e00ff */
[----:B01----:R-:W-:-:S05]  /*1710*/  IMAD.U32 R7, RZ, RZ, UR9 ;  /* 0x00000009ff077e24 */ /* 0x003fca000f8e00ff */
[----:B------:R-:W2:Y:S01]  /*1720*/  LDG.E R6, desc[UR16][R6.64] ;  /* 0x0000001006067981 */ /* 0x000ea2000c1e1900 */
[----:B------:R-:W0:Y:S01]  /*1730*/  LDC.64 R2, c[0x0][0x3c0] ;  /* 0x0000f000ff027b82 */ /* 0x000e220000000a00 */
[----:B--2---:R-:W-:Y:S01]  /*1740*/  SHF.R.S32.HI R0, RZ, 0x1f, R6 ;  /* 0x0000001fff007819 */ /* 0x004fe20000011406 */
[----:B------:R-:W-:-:S04]  /*1750*/  IMAD.WIDE.U32 R4, R6, UR12, RZ ;  /* 0x0000000c06047c25 */ /* 0x000fc8000f8e00ff */
[----:B------:R-:W-:-:S04]  /*1760*/  IMAD R9, R0, UR12, RZ ;  /* 0x0000000c00097c24 */ /* 0x000fc8000f8e02ff */
[----:B------:R-:W-:-:S05]  /*1770*/  IMAD.IADD R5, R5, 0x1, R9 ;  /* 0x0000000105057824 */ /* 0x000fca00078e0209 */
[----:B0-----:R-:W-:Y:S01]  /*1780*/  REDG.E.ADD.64.STRONG.GPU desc[UR16][R2.64], R4 ;  /* 0x000000040200798e */ /* 0x001fe2000c12e510 */
[----:B------:R-:W-:Y:S05]  /*1790*/  EXIT ;  /* 0x000000000000794d */ /* 0x000fea0003800000 */
        .weak           $__internal_3_$__cuda_sm20_div_rn_f64_full
        .type           $__internal_3_$__cuda_sm20_div_rn_f64_full,@function
        .size           $__internal_3_$__cuda_sm20_div_rn_f64_full,(.L_x_1709 - $__internal_3_$__cuda_sm20_div_rn_f64_full)
$__internal_3_$__cuda_sm20_div_rn_f64_full:
[----:B------:R-:W-:Y:S01]  /*17a0*/  FSETP.GEU.AND P2, PT, |R11|, 1.469367938527859385e-39, PT ;  /* 0x001000000b00780b */ /* 0x000fe20003f4e200 */
[----:B------:R-:W-:Y:S01]  /*17b0*/  IMAD.MOV.U32 R6, RZ, RZ, R8 ;  /* 0x000000ffff067224 */ /* 0x000fe200078e0008 */
[C---:B------:R-:W-:Y:S01]  /*17c0*/  FSETP.GEU.AND P0, PT, |R7|.reuse, 1.469367938527859385e-39, PT ;  /* 0x001000000700780b */ /* 0x040fe20003f0e200 */
[----:B------:R-:W-:Y:S01]  /*17d0*/  IMAD.MOV.U32 R20, RZ, RZ, 0x1 ;  /* 0x00000001ff147424 */ /* 0x000fe200078e00ff */
[----:B------:R-:W-:Y:S01]  /*17e0*/  LOP3.LUT R9, R7, 0x800fffff, RZ, 0xc0, !PT ;  /* 0x800fffff07097812 */ /* 0x000fe200078ec0ff */
[----:B------:R-:W-:Y:S01]  /*17f0*/  BSSY.RECONVERGENT B2, `(.L_x_764) ;  /* 0x0000054000027945 */ /* 0x000fe20003800200 */
[----:B------:R-:W-:Y:S02]  /*1800*/  LOP3.LUT R19, R11, 0x7ff00000, RZ, 0xc0, !PT ;  /* 0x7ff000000b137812 */ /* 0x000fe400078ec0ff */
[----:B------:R-:W-:Y:S02]  /*1810*/  LOP3.LUT R9, R9, 0x3ff00000, RZ, 0xfc, !PT ;  /* 0x3ff0000009097812 */ /* 0x000fe400078efcff */
        /* <DEDUP_REMOVED lines=60> */
.L_x_765:
        /* <DEDUP_REMOVED lines=16> */
.L_x_768:
[----:B------:R-:W-:Y:S01]  /*1ce0*/  LOP3.LUT R21, R7, 0x80000, RZ, 0xfc, !PT ;  /* 0x0008000007157812 */ /* 0x000fe200078efcff */
[----:B------:R-:W-:Y:S01]  /*1cf0*/  IMAD.MOV.U32 R20, RZ, RZ, R6 ;  /* 0x000000ffff147224 */ /* 0x000fe200078e0006 */
[----:B------:R-:W-:Y:S06]  /*1d00*/  BRA `(.L_x_766) ;  /* 0x0000000000087947 */ /* 0x000fec0003800000 */
.L_x_767:
[----:B------:R-:W-:Y:S01]  /*1d10*/  LOP3.LUT R21, R11, 0x80000, RZ, 0xfc, !PT ;  /* 0x000800000b157812 */ /* 0x000fe200078efcff */
[----:B------:R-:W-:-:S07]  /*1d20*/  IMAD.MOV.U32 R20, RZ, RZ, R10 ;  /* 0x000000ffff147224 */ /* 0x000fce00078e000a */
.L_x_766:
[----:B------:R-:W-:Y:S05]  /*1d30*/  BSYNC.RECONVERGENT B2 ;  /* 0x0000000000027941 */ /* 0x000fea0003800200 */
.L_x_764:
[----:B------:R-:W-:Y:S02]  /*1d40*/  IMAD.MOV.U32 R6, RZ, RZ, R2 ;  /* 0x000000ffff067224 */ /* 0x000fe400078e0002 */
[----:B------:R-:W-:-:S04]  /*1d50*/  IMAD.MOV.U32 R7, RZ, RZ, 0x0 ;  /* 0x00000000ff077424 */ /* 0x000fc800078e00ff */
[----:B------:R-:W-:Y:S05]  /*1d60*/  RET.REL.NODEC R6 `(_Z24wprocessPartitionsKernelIyEvPKT_PiS3_S3_PdS3_PxiPl) ;  /* 0xffffffe006a47950 */ /* 0x000fea0003c3ffff */
.L_x_769:
        /* <DEDUP_REMOVED lines=9> */
.L_x_1709:


//--------------------- .text._Z30fitPartitionsBatched_OptimizedIyEvPKT_PKiS4_PiPdS6_S5_PxS6_i --------------------------
	.section	.text._Z30fitPartitionsBatched_OptimizedIyEvPKT_PKiS4_PiPdS6_S5_PxS6_i,"ax",@progbits
	.align	128
        .global         _Z30fitPartitionsBatched_OptimizedIyEvPKT_PKiS4_PiPdS6_S5_PxS6_i
        .type           _Z30fitPartitionsBatched_OptimizedIyEvPKT_PKiS4_PiPdS6_S5_PxS6_i,@function
        .size           _Z30fitPartitionsBatched_OptimizedIyEvPKT_PKiS4_PiPdS6_S5_PxS6_i,(.L_x_1710 - _Z30fitPartitionsBatched_OptimizedIyEvPKT_PKiS4_PiPdS6_S5_PxS6_i)
        .other          _Z30fitPartitionsBatched_OptimizedIyEvPKT_PKiS4_PiPdS6_S5_PxS6_i,@"STO_CUDA_ENTRY STV_DEFAULT"
_Z30fitPartitionsBatched_OptimizedIyEvPKT_PKiS4_PiPdS6_S5_PxS6_i:
.text._Z30fitPartitionsBatched_OptimizedIyEvPKT_PKiS4_PiPdS6_S5_PxS6_i:
        /* <DEDUP_REMOVED lines=22> */
[----:B------:R-:W-:Y:S01]  /*0160*/  ISETP.GE.U32.AND P0, PT, R4, R5, PT ;  /* 0x000000050400720c */ /* 0x000fe20003f06070 */
[----:B------:R-:W-:-:S12]  /*0170*/  BSSY.RECONVERGENT B0, `(.L_x_771) ;  /* 0x0000015000007945 */ /* 0x000fd80003800200 */
[----:B------:R-:W-:Y:S05]  /*0180*/  @P0 BRA `(.L_x_772) ;  /* 0x00000000004c0947 */ /* 0x000fea0003800000 */
[----:B------:R-:W0:Y:S01]  /*0190*/  LDC R11, c[0x0][0x360] ;  /* 0x0000d800ff0b7b82 */ /* 0x000e220000000800 */
[----:B------:R-:W-:-:S07]  /*01a0*/  IMAD.MOV.U32 R0, RZ, RZ, R4 ;  /* 0x000000ffff007224 */ /* 0x000fce00078e0004 */
[----:B------:R-:W1:Y:S02]  /*01b0*/  LDC.64 R8, c[0x0][0x380] ;  /* 0x0000e000ff087b82 */ /* 0x000e640000000a00 */
.L_x_774:
[----:B------:R-:W-:-:S04]  /*01c0*/  IMAD.IADD R7, R3, 0x1, R0 ;  /* 0x0000000103077824 */ /* 0x000fc800078e0200 */
[----:B-1----:R-:W-:-:S06]  /*01d0*/  IMAD.WIDE R6, R7, 0x8, R8 ;  /* 0x0000000807067825 */ /* 0x002fcc00078e0208 */
[----:B------:R-:W2:Y:S02]  /*01e0*/  LDG.E.64.CONSTANT R6, desc[UR8][R6.64] ;  /* 0x0000000806067981 */ /* 0x000ea4000c1e9b00 */
[----:B--2---:R-:W-:-:S04]  /*01f0*/  ISETP.GT.U32.AND P0, PT, R6, RZ, PT ;  /* 0x000000ff0600720c */ /* 0x004fc80003f04070 */
[----:B------:R-:W-:-:S13]  /*0200*/  ISETP.GT.U32.AND.EX P0, PT, R7, 0x200000, PT, P0 ;  /* 0x002000000700780c */ /* 0x000fda0003f04100 */
[----:B------:R-:W-:Y:S05]  /*0210*/  @P0 BRA `(.L_x_773) ;  /* 0x0000000000100947 */ /* 0x000fea0003800000 */
[----:B0-----:R-:W-:-:S05]  /*0220*/  IMAD.IADD R0, R11, 0x1, R0 ;  /* 0x000000010b007824 */ /* 0x001fca00078e0200 */
[----:B------:R-:W-:-:S13]  /*0230*/  ISETP.GE.AND P0, PT, R0, R5, PT ;  /* 0x000000050000720c */ /* 0x000fda0003f06270 */
[----:B------:R-:W-:Y:S05]  /*0240*/  @!P0 BRA `(.L_x_774) ;  /* 0xfffffffc00dc8947 */ /* 0x000fea000383ffff */
[----:B------:R-:W-:Y:S05]  /*0250*/  BRA `(.L_x_772) ;  /* 0x0000000000187947 */ /* 0x000fea0003800000 */
.L_x_773:
[----:B------:R-:W1:Y:S01]  /*0260*/  S2UR UR5, SR_CgaCtaId ;  /* 0x00000000000579c3 */ /* 0x000e620000008800 */
[----:B------:R-:W-:Y:S01]  /*0270*/  UMOV UR4, 0x400 ;  /* 0x0000040000047882 */ /* 0x000fe20000000000 */
[----:B------:R-:W-:Y:S01]  /*0280*/  HFMA2 R0, -RZ, RZ, 0, 5.9604644775390625e-08 ;  /* 0x00000001ff007431 */ /* 0x000fe200000001ff */
[----:B------:R-:W-:-:S04]  /*0290*/  UIADD3 UR4, UPT, UPT, UR4, 0x8, URZ ;  /* 0x0000000804047890 */ /* 0x000fc8000fffe0ff */
[----:B-1----:R-:W-:-:S09]  /*02a0*/  ULEA UR4, UR5, UR4, 0x18 ;  /* 0x0000000405047291 */ /* 0x002fd2000f8ec0ff */
[----:B------:R1:W-:Y:S03]  /*02b0*/  ATOMS.EXCH RZ, [UR4], R0 ;  /* 0x00000000ffff798c */ /* 0x0003e6000c000004 */
.L_x_772:
[----:B------:R-:W-:Y:S05]  /*02c0*/  BSYNC.RECONVERGENT B0 ;  /* 0x0000000000007941 */ /* 0x000fea0003800200 */
.L_x_771:
[----:B------:R-:W1:Y:S01]  /*02d0*/  S2R R21, SR_CgaCtaId ;  /* 0x0000000000157919 */ /* 0x000e620000008800 */
[----:B------:R-:W-:Y:S01]  /*02e0*/  MOV R20, 0x400 ;  /* 0x0000040000147802 */ /* 0x000fe20000000f00 */
[----:B------:R-:W-:Y:S03]  /*02f0*/  BAR.SYNC.DEFER_BLOCKING 0x0 ;  /* 0x0000000000007b1d */ /* 0x000fe60000010000 */
[----:B-1----:R-:W-:-:S05]  /*0300*/  LEA R0, R21, R20, 0x18 ;  /* 0x0000001415007211 */ /* 0x002fca00078ec0ff */
[----:B------:R-:W1:Y:S02]  /*0310*/  LDS R6, [R0+0x8] ;  /* 0x0000080000067984 */ /* 0x000e640000000800 */
[----:B-1----:R-:W-:-:S13]  /*0320*/  ISETP.NE.AND P0, PT, R6, RZ, PT ;  /* 0x000000ff0600720c */ /* 0x002fda0003f05270 */
[----:B------:R-:W-:Y:S05]  /*0330*/  @P0 BRA `(.L_x_775) ;  /* 0x0000001c00440947 */ /* 0x000fea0003800000 */
[----:B------:R-:W-:Y:S01]  /*0340*/  ISETP.GE.U32.AND P0, PT, R4, R5, PT ;  /* 0x000000050400720c */ /* 0x000fe20003f06070 */
[----:B------:R-:W-:Y:S01]  /*0350*/  BSSY.RECONVERGENT B0, `(.L_x_776) ;  /* 0x0000019000007945 */ /* 0x000fe20003800200 */
[----:B------:R-:W-:Y:S02]  /*0360*/  CS2R R6, SRZ ;  /* 0x0000000000067805 */ /* 0x000fe4000001ff00 */
[----:B------:R-:W-:Y:S02]  /*0370*/  CS2R R8, SRZ ;  /* 0x0000000000087805 */ /* 0x000fe4000001ff00 */
[----:B------:R-:W-:Y:S02]  /*0380*/  CS2R R12, SRZ ;  /* 0x00000000000c7805 */ /* 0x000fe4000001ff00 */
[----:B0-----:R-:W-:-:S05]  /*0390*/  CS2R R10, SRZ ;  /* 0x00000000000a7805 */ /* 0x001fca000001ff00 */
        /* <DEDUP_REMOVED lines=8> */
.L_x_778:
[----:B------:R-:W-:-:S04]  /*0420*/  IMAD.IADD R19, R3, 0x1, R24 ;  /* 0x0000000103137824 */ /* 0x000fc800078e0218 */
[----:B-1----:R-:W-:-:S06]  /*0430*/  IMAD.WIDE R18, R19, 0x8, R14 ;  /* 0x0000000813127825 */ /* 0x002fcc00078e020e */
[----:B------:R-:W2:Y:S01]  /*0440*/  LDG.E.64.CONSTANT R18, desc[UR8][R18.64] ;  /* 0x0000000812127981 */ /* 0x000ea2000c1e9b00 */
[----:B------:R0:W1:Y:S02]  /*0450*/  I2F.F64 R16, R24 ;  /* 0x0000001800107312 */ /* 0x0000640000201c00 */
[----:B0-----:R-:W-:-:S05]  /*0460*/  IMAD.IADD R24, R25, 0x1, R24 ;  /* 0x0000000119187824 */ /* 0x001fca00078e0218 */
[----:B------:R-:W-:Y:S01]  /*0470*/  ISETP.GE.AND P0, PT, R24, R5, PT ;  /* 0x000000051800720c */ /* 0x000fe20003f06270 */
[C---:B-1----:R-:W-:Y:S02]  /*0480*/  DADD R6, R16.reuse, R6 ;  /* 0x0000000010067229 */ /* 0x042fe40000000006 */
[C---:B------:R-:W-:Y:S01]  /*0490*/  DFMA R12, R16.reuse, R16, R12 ;  /* 0x00000010100c722b */ /* 0x040fe2000000000c */
[----:B--2---:R-:W0:Y:S02]  /*04a0*/  I2F.F64.U64 R22, R18 ;  /* 0x0000001200167312 */ /* 0x004e240000301800 */
[----:B0-----:R-:W-:Y:S02]  /*04b0*/  DFMA R10, R16, R22, R10 ;  /* 0x00000016100a722b */ /* 0x001fe4000000000a */
[----:B------:R-:W-:-:S05]  /*04c0*/  DADD R8, R22, R8 ;  /* 0x0000000016087229 */ /* 0x000fca0000000008 */
[----:B------:R-:W-:Y:S06]  /*04d0*/  @!P0 BRA `(.L_x_778) ;  /* 0xfffffffc00d08947 */ /* 0x000fec000383ffff */
.L_x_777:
[----:B------:R-:W-:Y:S05]  /*04e0*/  BSYNC.RECONVERGENT B0 ;  /* 0x0000000000007941 */ /* 0x000fea0003800200 */
.L_x_776:
[----:B------:R-:W-:Y:S01]  /*04f0*/  SHFL.DOWN PT, R15, R7, 0x10, 0x1f ;  /* 0x0a001f00070f7f89 */ /* 0x000fe200000e0000 */
[----:B------:R-:W0:Y:S01]  /*0500*/  LDCU UR7, c[0x0][0x360] ;  /* 0x00006c00ff0777ac */ /* 0x000e220008000800 */
[----:B------:R-:W-:Y:S02]  /*0510*/  CS2R R30, SRZ ;  /* 0x00000000001e7805 */ /* 0x000fe4000001ff00 */
[----:B------:R-:W-:Y:S01]  /*0520*/  ISETP.GT.U32.AND P2, PT, R4, 0x1f, PT ;  /* 0x0000001f0400780c */ /* 0x000fe20003f44070 */
[----:B------:R-:W1:Y:S01]  /*0530*/  SHFL.DOWN PT, R14, R6, 0x10, 0x1f ;  /* 0x0a001f00060e7f89 */ /* 0x000e6200000e0000 */
[----:B------:R-:W-:Y:S01]  /*0540*/  BSSY B0, `(.L_x_779) ;  /* 0x000002e000007945 */ /* 0x000fe20003800000 */
        /* <DEDUP_REMOVED lines=13> */
[----:B------:R-:W-:-:S04]  /*0620*/  @!P0 IADD3 R16, PT, PT, R20, 0x10, RZ ;  /* 0x0000001014108810 */ /* 0x000fc80007ffe0ff */
[----:B------:R-:W-:Y:S02]  /*0630*/  @!P0 LEA R15, R21, R16, 0x18 ;  /* 0x00000010150f8211 */ /* 0x000fe400078ec0ff */
[----:B------:R-:W-:Y:S04]  /*0640*/  SHFL.DOWN PT, R23, R19, 0x2, 0x1f ;  /* 0x08401f0013177f89 */ /* 0x000fe800000e0000 */
[----:B------:R-:W0:Y:S01]  /*0650*/  SHFL.DOWN PT, R22, R18, 0x2, 0x1f ;  /* 0x08401f0012167f89 */ /* 0x000e2200000e0000 */
[----:B------:R-:W-:Y:S01]  /*0660*/  @!P0 IMAD R14, R6, 0x8, R15 ;  /* 0x00000008060e8824 */ /* 0x000fe200078e020f */
[----:B0-----:R-:W-:-:S07]  /*0670*/  DADD R22, R18, R22 ;  /* 0x0000000012167229 */ /* 0x001fce0000000016 */
[----:B------:R-:W-:Y:S04]  /*0680*/  SHFL.DOWN PT, R25, R23, 0x1, 0x1f ;  /* 0x08201f0017197f89 */ /* 0x000fe800000e0000 */
[----:B------:R-:W0:Y:S02]  /*0690*/  SHFL.DOWN PT, R24, R22, 0x1, 0x1f ;  /* 0x08201f0016187f89 */ /* 0x000e2400000e0000 */
[----:B0-----:R-:W-:-:S07]  /*06a0*/  DADD R24, R22, R24 ;  /* 0x0000000016187229 */ /* 0x001fce0000000018 */
[----:B------:R0:W-:Y:S01]  /*06b0*/  @!P1 STS.64 [R7], R24 ;  /* 0x0000001807009388 */ /* 0x0001e20000000a00 */
[----:B------:R-:W-:Y:S06]  /*06c0*/  BAR.SYNC.DEFER_BLOCKING 0x0 ;  /* 0x0000000000007b1d */ /* 0x000fec0000010000 */
[----:B------:R0:W1:Y:S01]  /*06d0*/  @!P0 LDS.64 R30, [R14] ;  /* 0x000000000e1e8984 */ /* 0x0000620000000a00 */
[----:B------:R-:W-:Y:S05]  /*06e0*/  @P2 BRA `(.L_x_780) ;  /* 0x00000000004c2947 */ /* 0x000fea0003800000 */
[----:B------:R-:W-:-:S03]  /*06f0*/  UMOV UR4, 0xffffffff ;  /* 0xffffffff00047882 */ /* 0x000fc60000000000 */
[----:B------:R-:W-:Y:S05]  /*0700*/  BRA.DIV UR4, `(.L_x_781) ;  /* 0x0000001a04e07947 */ /* 0x000fea000b800000 */
[----:B-1----:R-:W-:Y:S04]  /*0710*/  SHFL.DOWN PT, R17, R31, 0x10, 0x1f ;  /* 0x0a001f001f117f89 */ /* 0x002fe800000e0000 */
[----:B------:R-:W1:Y:S02]  /*0720*/  SHFL.DOWN PT, R16, R30, 0x10, 0x1f ;  /* 0x0a001f001e107f89 */ /* 0x000e6400000e0000 */
[----:B-1----:R-:W-:-:S07]  /*0730*/  DADD R16, R30, R16 ;  /* 0x000000001e107229 */ /* 0x002fce0000000010 */
[----:B------:R-:W-:Y:S04]  /*0740*/  SHFL.DOWN PT, R23, R17, 0x8, 0x1f ;  /* 0x09001f0011177f89 */ /* 0x000fe800000e0000 */
[----:B------:R-:W1:Y:S02]  /*0750*/  SHFL.DOWN PT, R22, R16, 0x8, 0x1f ;  /* 0x09001f0010167f89 */ /* 0x000e6400000e0000 */
[----:B-1----:R-:W-:-:S07]  /*0760*/  DADD R22, R16, R22 ;  /* 0x0000000010167229 */ /* 0x002fce0000000016 */
[----:B0-----:R-:W-:Y:S04]  /*0770*/  SHFL.DOWN PT, R25, R23, 0x4, 0x1f ;  /* 0x08801f0017197f89 */ /* 0x001fe800000e0000 */
[----:B------:R-:W0:Y:S02]  /*0780*/  SHFL.DOWN PT, R24, R22, 0x4, 0x1f ;  /* 0x08801f0016187f89 */ /* 0x000e2400000e0000 */
[----:B0-----:R-:W-:-:S07]  /*0790*/  DADD R24, R22, R24 ;  /* 0x0000000016187229 */ /* 0x001fce0000000018 */
[----:B------:R-:W-:Y:S04]  /*07a0*/  SHFL.DOWN PT, R31, R25, 0x2, 0x1f ;  /* 0x08401f00191f7f89 */ /* 0x000fe800000e0000 */
[----:B------:R-:W0:Y:S02]  /*07b0*/  SHFL.DOWN PT, R30, R24, 0x2, 0x1f ;  /* 0x08401f00181e7f89 */ /* 0x000e2400000e0000 */
[----:B0-----:R-:W-:-:S07]  /*07c0*/  DADD R30, R24, R30 ;  /* 0x00000000181e7229 */ /* 0x001fce000000001e */
[----:B------:R0:W1:Y:S04]  /*07d0*/  SHFL.DOWN PT, R16, R31, 0x1, 0x1f ;  /* 0x08201f001f107f89 */ /* 0x00006800000e0000 */
[----:B------:R0:W2:Y:S02]  /*07e0*/  SHFL.DOWN PT, R19, R30, 0x1, 0x1f ;  /* 0x08201f001e137f89 */ /* 0x0000a400000e0000 */
.L_x_813:
[----:B--2---:R-:W-:Y:S02]  /*07f0*/  IMAD.MOV.U32 R14, RZ, RZ, R19 ;  /* 0x000000ffff0e7224 */ /* 0x004fe400078e0013 */
[----:B-1----:R-:W-:-:S06]  /*0800*/  IMAD.MOV.U32 R15, RZ, RZ, R16 ;  /* 0x000000ffff0f7224 */ /* 0x002fcc00078e0010 */
[----:B0-----:R-:W-:-:S11]  /*0810*/  DADD R30, R30, R14 ;  /* 0x000000001e1e7229 */ /* 0x001fd6000000000e */
.L_x_780:
[----:B------:R-:W-:Y:S05]  /*0820*/  BSYNC B0 ;  /* 0x0000000000007941 */ /* 0x000fea0003800000 */
.L_x_779:
[----:B------:R-:W-:Y:S01]  /*0830*/  UMOV UR4, 0xffffffff ;  /* 0xffffffff00047882 */ /* 0x000fe20000000000 */
[----:B------:R-:W-:Y:S02]  /*0840*/  ISETP.NE.AND P3, PT, R6, RZ, PT ;  /* 0x000000ff0600720c */ /* 0x000fe40003f65270 */
[----:B------:R-:W-:Y:S11]  /*0850*/  BRA.DIV UR4, `(.L_x_782) ;  /* 0x0000001e04807947 */ /* 0x000ff6000b800000 */
[----:B------:R-:W-:Y:S04]  /*0860*/  SHFL.DOWN PT, R17, R9, 0x10, 0x1f ;  /* 0x0a001f0009117f89 */ /* 0x000fe800000e0000 */
[----:B------:R-:W2:Y:S02]  /*0870*/  SHFL.DOWN PT, R16, R8, 0x10, 0x1f ;  /* 0x0a001f0008107f89 */ /* 0x000ea400000e0000 */
[----:B--2---:R-:W-:-:S07]  /*0880*/  DADD R16, R16, R8 ;  /* 0x0000000010107229 */ /* 0x004fce0000000008 */
[----:B------:R-:W-:Y:S04]  /*0890*/  SHFL.DOWN PT, R23, R17, 0x8, 0x1f ;  /* 0x09001f0011177f89 */ /* 0x000fe800000e0000 */
[----:B------:R-:W2:Y:S02]  /*08a0*/  SHFL.DOWN PT, R22, R16, 0x8, 0x1f ;  /* 0x09001f0010167f89 */ /* 0x000ea400000e0000 */
[----:B--2---:R-:W-:-:S07]  /*08b0*/  DADD R22, R16, R22 ;  /* 0x0000000010167229 */ /* 0x004fce0000000016 */
[----:B0-----:R-:W-:Y:S04]  /*08c0*/  SHFL.DOWN PT, R25, R23, 0x4, 0x1f ;  /* 0x08801f0017197f89 */ /* 0x001fe800000e0000 */
[----:B------:R-:W0:Y:S02]  /*08d0*/  SHFL.DOWN PT, R24, R22, 0x4, 0x1f ;  /* 0x08801f0016187f89 */ /* 0x000e2400000e0000 */
[----:B0-----:R-:W-:-:S07]  /*08e0*/  DADD R24, R22, R24 ;  /* 0x0000000016187229 */ /* 0x001fce0000000018 */
[----:B------:R-:W-:Y:S04]  /*08f0*/  SHFL.DOWN PT, R9, R25, 0x2, 0x1f ;  /* 0x08401f0019097f89 */ /* 0x000fe800000e0000 */
[----:B------:R-:W0:Y:S02]  /*0900*/  SHFL.DOWN PT, R8, R24, 0x2, 0x1f ;  /* 0x08401f0018087f89 */ /* 0x000e2400000e0000 */
[----:B0-----:R-:W-:-:S07]  /*0910*/  DADD R8, R24, R8 ;  /* 0x0000000018087229 */ /* 0x001fce0000000008 */
[----:B------:R0:W2:Y:S04]  /*0920*/  SHFL.DOWN PT, R16, R9, 0x1, 0x1f ;  /* 0x08201f0009107f89 */ /* 0x0000a800000e0000 */
[----:B------:R0:W3:Y:S02]  /*0930*/  SHFL.DOWN PT, R19, R8, 0x1, 0x1f ;  /* 0x08201f0008137f89 */ /* 0x0000e400000e0000 */
.L_x_825:
[C---:B------:R-:W-:Y:S01]  /*0940*/  @!P3 VIADD R14, R20.reuse, 0x10 ;  /* 0x00000010140eb836 */ /* 0x040fe20000000000 */
[----:B------:R-:W-:Y:S05]  /*0950*/  WARPSYNC.ALL ;  /* 0x0000000000007948 */ /* 0x000fea0003800000 */
[C---:B------:R-:W-:Y:S01]  /*0960*/  @!P3 LEA R7, R21.reuse, R14, 0x18 ;  /* 0x0000000e1507b211 */ /* 0x040fe200078ec0ff */
[----:B---3--:R-:W-:Y:S01]  /*0970*/  IMAD.MOV.U32 R14, RZ, RZ, R19 ;  /* 0x000000ffff0e7224 */ /* 0x008fe200078e0013 */
[----:B------:R-:W-:Y:S01]  /*0980*/  @!P0 IADD3 R18, PT, PT, R20, 0x10, RZ ;  /* 0x0000001014128810 */ /* 0x000fe20007ffe0ff */
[----:B--2---:R-:W-:Y:S01]  /*0990*/  IMAD.MOV.U32 R15, RZ, RZ, R16 ;  /* 0x000000ffff0f7224 */ /* 0x004fe200078e0010 */
[----:B------:R-:W-:Y:S01]  /*09a0*/  @!P3 LEA.HI R7, R4, R7, RZ, 0x1e ;  /* 0x000000070407b211 */ /* 0x000fe200078ff0ff */
[----:B------:R-:W-:Y:S01]  /*09b0*/  BSSY B0, `(.L_x_783) ;  /* 0x000001c000007945 */ /* 0x000fe20003800000 */
[----:B------:R-:W-:-:S03]  /*09c0*/  @!P0 LEA R17, R21, R18, 0x18 ;  /* 0x0000001215118211 */ /* 0x000fc600078ec0ff */
[----:B------:R-:W-:Y:S01]  /*09d0*/  DADD R14, R8, R14 ;  /* 0x00000000080e7229 */ /* 0x000fe2000000000e */
[----:B0-----:R-:W-:Y:S01]  /*09e0*/  CS2R R8, SRZ ;  /* 0x0000000000087805 */ /* 0x001fe2000001ff00 */
[----:B------:R-:W-:-:S05]  /*09f0*/  @!P0 IMAD R17, R6, 0x8, R17 ;  /* 0x0000000806118824 */ /* 0x000fca00078e0211 */
        /* <DEDUP_REMOVED lines=20> */
.L_x_836:
[----:B---3--:R-:W-:Y:S01]  /*0b40*/  IMAD.MOV.U32 R14, RZ, RZ, R19 ;  /* 0x000000ffff0e7224 */ /* 0x008fe200078e0013 */
[----:B--2---:R-:W-:-:S06]  /*0b50*/  MOV R15, R16 ;  /* 0x00000010000f7202 */ /* 0x004fcc0000000f00 */
[----:B0-----:R-:W-:-:S11]  /*0b60*/  DADD R8, R8, R14 ;  /* 0x0000000008087229 */ /* 0x001fd6000000000e */
.L_x_784:
[----:B------:R-:W-:Y:S05]  /*0b70*/  BSYNC B0 ;  /* 0x0000000000007941 */ /* 0x000fea0003800000 */
.L_x_783:
        /* <DEDUP_REMOVED lines=16> */
.L_x_848:
[----:B------:R-:W-:Y:S01]  /*0c80*/  @!P3 VIADD R14, R20, 0x10 ;  /* 0x00000010140eb836 */ /* 0x000fe20000000000 */
[----:B------:R-:W-:Y:S05]  /*0c90*/  WARPSYNC.ALL ;  /* 0x0000000000007948 */ /* 0x000fea0003800000 */
[----:B------:R-:W-:Y:S01]  /*0ca0*/  @!P3 LEA R7, R21, R14, 0x18 ;  /* 0x0000000e1507b211 */ /* 0x000fe200078ec0ff */
[----:B----4-:R-:W-:Y:S01]  /*0cb0*/  IMAD.MOV.U32 R14, RZ, RZ, R19 ;  /* 0x000000ffff0e7224 */ /* 0x010fe200078e0013 */
[----:B------:R-:W-:Y:S01]  /*0cc0*/  BSSY B0, `(.L_x_787) ;  /* 0x000001d000007945 */ /* 0x000fe20003800000 */
[----:B---3--:R-:W-:Y:S01]  /*0cd0*/  IMAD.MOV.U32 R15, RZ, RZ, R16 ;  /* 0x000000ffff0f7224 */ /* 0x008fe200078e0010 */
[----:B------:R-:W-:Y:S01]  /*0ce0*/  @!P3 LEA.HI R7, R4, R7, RZ, 0x1e ;  /* 0x000000070407b211 */ /* 0x000fe200078ff0ff */
[----:B------:R-:W-:Y:S01]  /*0cf0*/  @!P0 VIADD R18, R20, 0x10 ;  /* 0x0000001014128836 */ /* 0x000fe20000000000 */
[----:B------:R-:W-:-:S03]  /*0d00*/  CS2R R16, SRZ ;  /* 0x0000000000107805 */ /* 0x000fc6000001ff00 */
[----:B------:R-:W-:Y:S01]  /*0d10*/  DADD R14, R12, R14 ;  /* 0x000000000c0e7229 */ /* 0x000fe2000000000e */
[----:B0-----:R-:W-:-:S04]  /*0d20*/  @!P0 LEA R13, R21, R18, 0x18 ;  /* 0x00000012150d8211 */ /* 0x001fc800078ec0ff */
[----:B------:R-:W-:Y:S02]  /*0d30*/  @!P0 LEA R13, R6, R13, 0x3 ;  /* 0x0000000d060d8211 */ /* 0x000fe400078e18ff */
[----:B------:R0:W-:Y:S01]  /*0d40*/  @!P3 STS.64 [R7], R14 ;  /* 0x0000000e0700b388 */ /* 0x0001e20000000a00 */
        /* <DEDUP_REMOVED lines=19> */
.L_x_859:
[----:B0--34-:R-:W-:-:S11]  /*0e80*/  DADD R16, R16, R12 ;  /* 0x0000000010107229 */ /* 0x019fd6000000000c */
.L_x_788:
[----:B------:R-:W-:Y:S05]  /*0e90*/  BSYNC B0 ;  /* 0x0000000000007941 */ /* 0x000fea0003800000 */
.L_x_787:
        /* <DEDUP_REMOVED lines=16> */
.L_x_871:
        /* <DEDUP_REMOVED lines=10> */
[----:B------:R-:W0:Y:S02]  /*1040*/  LDC.64 R10, c[0x0][0x3a0] ;  /* 0x0000e800ff0a7b82 */ /* 0x000e240000000a00 */
[----:B------:R-:W-:-:S06]  /*1050*/  @!P0 IMAD R7, R6, 0x8, R7 ;  /* 0x0000000806078824 */ /* 0x000fcc00078e0207 */
[----:B------:R-:W4:Y:S01]  /*1060*/  LDC.64 R12, c[0x0][0x3a8] ;  /* 0x0000ea00ff0c7b82 */ /* 0x000f220000000a00 */
[----:B------:R0:W1:Y:S02]  /*1070*/  @!P0 LDS.64 R20, [R7] ;  /* 0x0000000007148984 */ /* 0x0000640000000a00 */
[----:B0-----:R-:W-:-:S04]  /*1080*/  IMAD.WIDE.U32 R10, R2, 0x8, R10 ;  /* 0x00000008020a7825 */ /* 0x001fc800078e000a */
[----:B----4-:R-:W-:Y:S01]  /*1090*/  IMAD.WIDE.U32 R12, R2, 0x8, R12 ;  /* 0x00000008020c7825 */ /* 0x010fe200078e000c */
[----:B-1----:R-:W-:Y:S06]  /*10a0*/  @P2 BRA `(.L_x_791) ;  /* 0x0000000400702947 */ /* 0x002fec0003800000 */
        /* <DEDUP_REMOVED lines=17> */
.L_x_882:
[----:B----4-:R-:W-:Y:S01]  /*11c0*/  IMAD.MOV.U32 R14, RZ, RZ, R19 ;  /* 0x000000ffff0e7224 */ /* 0x010fe200078e0013 */
[----:B-1----:R-:W-:-:S06]  /*11d0*/  MOV R15, R22 ;  /* 0x00000016000f7202 */ /* 0x002fcc0000000f00 */
        /* <DEDUP_REMOVED lines=28> */
[----:B------:R-:W-:Y:S05]  /*13a0*/  CALL.REL.NOINC `($__internal_4_$__cuda_sm20_div_rn_f64_full) ;  /* 0x0000002800a87944 */ /* 0x000fea0003c00000 */
[----:B------:R-:W-:Y:S02]  /*13b0*/  IMAD.MOV.U32 R16, RZ, RZ, R24 ;  /* 0x000000ffff107224 */ /* 0x000fe400078e0018 */
[----:B------:R-:W-:-:S07]  /*13c0*/  IMAD.MOV.U32 R17, RZ, RZ, R25 ;  /* 0x000000ffff117224 */ /* 0x000fce00078e0019 */
.L_x_796:
[----:B------:R-:W-:Y:S05]  /*13d0*/  BSYNC.RECONVERGENT B1 ;  /* 0x0000000000017941 */ /* 0x000fea0003800200 */
.L_x_795:
[----:B------:R-:W0:Y:S01]  /*13e0*/  S2UR UR5, SR_CgaCtaId ;  /* 0x00000000000579c3 */ /* 0x000e220000008800 */
[----:B------:R-:W-:Y:S01]  /*13f0*/  UMOV UR4, 0x400 ;  /* 0x0000040000047882 */ /* 0x000fe20000000000 */
[----:B------:R-:W-:Y:S01]  /*1400*/  DFMA R8, -R16, R30, R8 ;  /* 0x0000001e1008722b */ /* 0x000fe20000000108 */
[----:B------:R-:W-:Y:S01]  /*1410*/  IMAD.MOV.U32 R30, RZ, RZ, R16 ;  /* 0x000000ffff1e7224 */ /* 0x000fe200078e0010 */
[----:B------:R-:W-:Y:S01]  /*1420*/  MOV R31, R17 ;  /* 0x00000011001f7202 */ /* 0x000fe20000000f00 */
[----:B0-----:R-:W-:-:S09]  /*1430*/  ULEA UR4, UR5, UR4, 0x18 ;  /* 0x0000000405047291 */ /* 0x001fd2000f8ec0ff */
[----:B------:R0:W-:Y:S01]  /*1440*/  STS.64 [UR4], R16 ;  /* 0x00000010ff007988 */ /* 0x0001e20008000a04 */
[----:B------:R-:W-:Y:S05]  /*1450*/  BRA `(.L_x_797) ;  /* 0x0000000000087947 */ /* 0x000fea0003800000 */
.L_x_794:
[----:B------:R1:W-:Y:S01]  /*1460*/  STS.64 [R0], RZ ;  /* 0x000000ff00007388 */ /* 0x0003e20000000a00 */
[----:B------:R-:W-:-:S07]  /*1470*/  CS2R R30, SRZ ;  /* 0x00000000001e7805 */ /* 0x000fce000001ff00 */
.L_x_797:
[----:B------:R-:W-:Y:S05]  /*1480*/  BSYNC.RECONVERGENT B0 ;  /* 0x0000000000007941 */ /* 0x000fea0003800200 */
.L_x_793:
[----:B0-----:R-:W0:Y:S01]  /*1490*/  MUFU.RCP64H R17, R15 ;  /* 0x0000000f00117308 */ /* 0x001e220000001800 */
[----:B------:R-:W-:Y:S01]  /*14a0*/  IMAD.MOV.U32 R16, RZ, RZ, 0x1 ;  /* 0x00000001ff107424 */ /* 0x000fe200078e00ff */
[----:B--2---:R-:W-:Y:S01]  /*14b0*/  FSETP.GEU.AND P1, PT, |R9|, 6.5827683646048100446e-37, PT ;  /* 0x036000000900780b */ /* 0x004fe20003f2e200 */
        /* <DEDUP_REMOVED lines=17> */
[----:B------:R-:W-:Y:S05]  /*15d0*/  CALL.REL.NOINC `($__internal_4_$__cuda_sm20_div_rn_f64_full) ;  /* 0x00000028001c7944 */ /* 0x000fea0003c00000 */
[----:B------:R-:W-:Y:S02]  /*15e0*/  IMAD.MOV.U32 R16, RZ, RZ, R24 ;  /* 0x000000ffff107224 */ /* 0x000fe400078e0018 */
[----:B------:R-:W-:-:S07]  /*15f0*/  IMAD.MOV.U32 R17, RZ, RZ, R25 ;  /* 0x000000ffff117224 */ /* 0x000fce00078e0019 */
.L_x_799:
[----:B------:R-:W-:Y:S05]  /*1600*/  BSYNC.RECONVERGENT B0 ;  /* 0x0000000000007941 */ /* 0x000fea0003800200 */
.L_x_798:
[----:B------:R-:W0:Y:S01]  /*1610*/  LDC.64 R8, c[0x0][0x398] ;  /* 0x0000e600ff087b82 */ /* 0x000e220000000a00 */
[----:B------:R-:W-:Y:S02]  /*1620*/  IMAD.MOV.U32 R7, RZ, RZ, 0x1 ;  /* 0x00000001ff077424 */ /* 0x000fe400078e00ff */
[----:B0-----:R-:W-:-:S05]  /*1630*/  IMAD.WIDE.U32 R8, R2, 0x4, R8 ;  /* 0x0000000402087825 */ /* 0x001fca00078e0008 */
[----:B------:R0:W-:Y:S04]  /*1640*/  STG.E desc[UR8][R8.64], R7 ;  /* 0x0000000708007986 */ /* 0x0001e8000c101908 */
[----:B------:R0:W-:Y:S04]  /*1650*/  STG.E.64 desc[UR8][R10.64], R16 ;  /* 0x000000100a007986 */ /* 0x0001e8000c101b08 */
[----:B------:R0:W-:Y:S02]  /*1660*/  STG.E.64 desc[UR8][R12.64], R30 ;  /* 0x0000001e0c007986 */ /* 0x0001e4000c101b08 */
.L_x_791:
[----:B------:R-:W-:Y:S01]  /*1670*/  ISETP.GE.U32.AND P0, PT, R4, R5, PT ;  /* 0x000000050400720c */ /* 0x000fe20003f06070 */
[----:B------:R-:W-:Y:S05]  /*1680*/  WARPSYNC.ALL ;  /* 0x0000000000007948 */ /* 0x000fea0003800000 */
[----:B------:R-:W-:Y:S01]  /*1690*/  BAR.SYNC.DEFER_BLOCKING 0x0 ;  /* 0x0000000000007b1d */ /* 0x000fe20000010000 */
[----:B0-----:R-:W-:Y:S01]  /*16a0*/  IMAD.MOV.U32 R7, RZ, RZ, RZ ;  /* 0x000000ffff077224 */ /* 0x001fe200078e00ff */
[----:B------:R-:W-:-:S04]  /*16b0*/  MOV R0, RZ ;  /* 0x000000ff00007202 */ /* 0x000fc80000000f00 */
[----:B------:R-:W-:Y:S04]  /*16c0*/  BSSY.RECONVERGENT B0, `(.L_x_800) ;  /* 0x000002e000007945 */ /* 0x000fe80003800200 */
[----:B------:R-:W-:Y:S05]  /*16d0*/  @P0 BRA `(.L_x_801) ;  /* 0x0000000000b00947 */ /* 0x000fea0003800000 */
[----:B------:R-:W5:Y:S01]  /*16e0*/  LDG.E.64 R10, desc[UR8][R10.64] ;  /* 0x000000080a0a7981 */ /* 0x000f62000c1e1b00 */
[----:B--2---:R-:W0:Y:S03]  /*16f0*/  LDC.64 R8, c[0x0][0x380] ;  /* 0x0000e000ff087b82 */ /* 0x004e260000000a00 */
[----:B------:R-:W5:Y:S01]  /*1700*/  LDG.E.64 R12, desc[UR8][R12.64] ;  /* 0x000000080c0c7981 */ /* 0x000f62000c1e1b00 */
[----:B------:R-:W-:Y:S02]  /*1710*/  IMAD.MOV.U32 R7, RZ, RZ, RZ ;  /* 0x000000ffff077224 */ /* 0x000fe400078e00ff */
[----:B------:R-:W-:Y:S02]  /*1720*/  IMAD.MOV.U32 R0, RZ, RZ, RZ ;  /* 0x000000ffff007224 */ /* 0x000fe400078e00ff */
[----:B---3--:R-:W-:-:S07]  /*1730*/  IMAD.MOV.U32 R16, RZ, RZ, R4 ;  /* 0x000000ffff107224 */ /* 0x008fce00078e0004 */
.L_x_802:
[----:B------:R-:W-:-:S04]  /*1740*/  IMAD.IADD R15, R3, 0x1, R16 ;  /* 0x00000001030f7824 */ /* 0x000fc800078e0210 */
[----:B0-----:R-:W-:-:S06]  /*1750*/  IMAD.WIDE R14, R15, 0x8, R8 ;  /* 0x000000080f0e7825 */ /* 0x001fcc00078e0208 */
[----:B------:R-:W2:Y:S01]  /*1760*/  LDG.E.64.CONSTANT R14, desc[UR8][R14.64] ;  /* 0x000000080e0e7981 */ /* 0x000ea2000c1e9b00 */
[----:B------:R0:W1:Y:S01]  /*1770*/  I2F.F64 R18, R16 ;  /* 0x0000001000127312 */ /* 0x0000620000201c00 */
[----:B------:R-:W-:Y:S01]  /*1780*/  MOV R21, 0x3fe00000 ;  /* 0x3fe0000000157802 */ /* 0x000fe20000000f00 */
[----:B------:R-:W-:Y:S02]  /*1790*/  IMAD.MOV.U32 R20, RZ, RZ, RZ ;  /* 0x000000ffff147224 */ /* 0x000fe400078e00ff */
[----:B0-----:R-:W-:Y:S01]  /*17a0*/  VIADD R16, R16, UR7 ;  /* 0x0000000710107c36 */ /* 0x001fe20008000000 */
[----:B-1---5:R-:W-:-:S10]  /*17b0*/  DFMA R18, R12, R18, R10 ;  /* 0x000000120c12722b */ /* 0x022fd4000000000a */
        /* <DEDUP_REMOVED lines=13> */
[----:B------:R-:W-:Y:S02]  /*1890*/  @!P0 ISETP.GT.AND.EX P1, PT, R15, -0x1, PT, P1 ;  /* 0xffffffff0f00880c */ /* 0x000fe40003f24310 */
[----:B------:R-:W-:Y:S02]  /*18a0*/  @!P0 IADD3.X R18, PT, PT, RZ, ~R15, RZ, P3, !PT ;  /* 0x8000000fff128210 */ /* 0x000fe40001ffe4ff */
[----:B------:R-:W-:Y:S02]  /*18b0*/  @P0 SEL R14, R17, 0xffffffff, P2 ;  /* 0xffffffff110e0807 */ /* 0x000fe40001000000 */
[----:B------:R-:W-:Y:S02]  /*18c0*/  @!P0 SEL R14, R21, RZ, P1 ;  /* 0x000000ff150e8207 */ /* 0x000fe40000800000 */
[----:B------:R-:W-:Y:S02]  /*18d0*/  @P0 SEL R15, R20, 0x7fffffff, P2 ;  /* 0x7fffffff140f0807 */ /* 0x000fe40001000000 */
[----:B------:R-:W-:-:S02]  /*18e0*/  @!P0 SEL R15, R18, 0x80000000, P1 ;  /* 0x80000000120f8807 */ /* 0x000fc40000800000 */
[----:B------:R-:W-:Y:S02]  /*18f0*/  IADD3 R17, P1, PT, RZ, -R14, RZ ;  /* 0x8000000eff117210 */ /* 0x000fe40007f3e0ff */
[----:B------:R-:W-:-:S03]  /*1900*/  ISETP.LT.AND P0, PT, R15, RZ, PT ;  /* 0x000000ff0f00720c */ /* 0x000fc60003f01270 */
[----:B------:R-:W-:Y:S01]  /*1910*/  IMAD.X R18, RZ, RZ, ~R15, P1 ;  /* 0x000000ffff127224 */ /* 0x000fe200008e0e0f */
[----:B------:R-:W-:Y:S02]  /*1920*/  ISETP.GE.AND P1, PT, R16, R5, PT ;  /* 0x000000051000720c */ /* 0x000fe40003f26270 */
[----:B------:R-:W-:Y:S02]  /*1930*/  SEL R14, R17, R14, P0 ;  /* 0x0000000e110e7207 */ /* 0x000fe40000000000 */
[----:B------:R-:W-:Y:S02]  /*1940*/  SEL R15, R18, R15, P0 ;  /* 0x0000000f120f7207 */ /* 0x000fe40000000000 */
[----:B------:R-:W-:-:S04]  /*1950*/  ISETP.GT.U32.AND P0, PT, R7, R14, PT ;  /* 0x0000000e0700720c */ /* 0x000fc80003f04070 */
[----:B------:R-:W-:-:S04]  /*1960*/  ISETP.GT.AND.EX P0, PT, R0, R15, PT, P0 ;  /* 0x0000000f0000720c */ /* 0x000fc80003f04300 */
[----:B------:R-:W-:Y:S02]  /*1970*/  SEL R7, R7, R14, P0 ;  /* 0x0000000e07077207 */ /* 0x000fe40000000000 */
[----:B------:R-:W-:Y:S01]  /*1980*/  SEL R0, R0, R15, P0 ;  /* 0x0000000f00007207 */ /* 0x000fe20000000000 */
[----:B------:R-:W-:Y:S06]  /*1990*/  @!P1 BRA `(.L_x_802) ;  /* 0xfffffffc00689947 */ /* 0x000fec000383ffff */
.L_x_801:
[----:B------:R-:W-:Y:S05]  /*19a0*/  BSYNC.RECONVERGENT B0 ;  /* 0x0000000000007941 */ /* 0x000fea0003800200 */
.L_x_800:
[----:B--2---:R-:W0:Y:S01]  /*19b0*/  SHFL.DOWN PT, R8, R7, 0x10, 0x1f ;  /* 0x0a001f0007087f89 */ /* 0x004e2200000e0000 */
[----:B------:R-:W-:Y:S02]  /*19c0*/  ISETP.NE.AND P2, PT, R6, RZ, PT ;  /* 0x000000ff0600720c */ /* 0x000fe40003f45270 */
[----:B------:R-:W-:Y:S01]  /*19d0*/  ISETP.GE.U32.AND P1, PT, R4, UR6, PT ;  /* 0x0000000604007c0c */ /* 0x000fe2000bf26070 */
[----:B------:R-:W1:-:S12]  /*19e0*/  SHFL.DOWN PT, R3, R0, 0x10, 0x1f ;  /* 0x0a001f0000037f89 */ /* 0x000e5800000e0000 */
[----:B------:R-:W2:Y:S01]  /*19f0*/  @!P1 S2R R14, SR_CgaCtaId ;  /* 0x00000000000e9919 */ /* 0x000ea20000008800 */
        /* <DEDUP_REMOVED lines=9> */
[----:B------:R-:W-:Y:S02]  /*1a90*/  SEL R7, R12, R3, P0 ;  /* 0x000000030c077207 */ /* 0x000fe40000000000 */
[----:B------:R-:W0:Y:S01]  /*1aa0*/  @!P2 S2R R12, SR_CgaCtaId ;  /* 0x00000000000ca919 */ /* 0x000e220000008800 */
[----:B------:R-:W1:Y:S04]  /*1ab0*/  SHFL.DOWN PT, R3, R8, 0x4, 0x1f ;  /* 0x08801f0008037f89 */ /* 0x000e6800000e0000 */
[----:B------:R-:W4:Y:S01]  /*1ac0*/  SHFL.DOWN PT, R0, R7, 0x4, 0x1f ;  /* 0x08801f0007007f89 */ /* 0x000f2200000e0000 */
[----:B-1----:R-:W-:-:S04]  /*1ad0*/  ISETP.GT.U32.AND P0, PT, R8, R3, PT ;  /* 0x000000030800720c */ /* 0x002fc80003f04070 */
[----:B----4-:R-:W-:-:S04]  /*1ae0*/  ISETP.GT.AND.EX P0, PT, R7, R0, PT, P0 ;  /* 0x000000000700720c */ /* 0x010fc80003f04300 */
[----:B------:R-:W-:Y:S02]  /*1af0*/  SEL R10, R8, R3, P0 ;  /* 0x00000003080a7207 */ /* 0x000fe40000000000 */
[----:B------:R-:W-:-:S03]  /*1b00*/  SEL R9, R7, R0, P0 ;  /* 0x0000000007097207 */ /* 0x000fc60000000000 */
[----:B------:R-:W1:Y:S04]  /*1b10*/  SHFL.DOWN PT, R3, R10, 0x2, 0x1f ;  /* 0x08401f000a037f89 */ /* 0x000e6800000e0000 */
[----:B------:R-:W4:Y:S01]  /*1b20*/  SHFL.DOWN PT, R0, R9, 0x2, 0x1f ;  /* 0x08401f0009007f89 */ /* 0x000f2200000e0000 */
[----:B-1----:R-:W-:-:S04]  /*1b30*/  ISETP.GT.U32.AND P0, PT, R10, R3, PT ;  /* 0x000000030a00720c */ /* 0x002fc80003f04070 */
[----:B----4-:R-:W-:-:S04]  /*1b40*/  ISETP.GT.AND.EX P0, PT, R9, R0, PT, P0 ;  /* 0x000000000900720c */ /* 0x010fc80003f04300 */
[----:B------:R-:W-:Y:S02]  /*1b50*/  SEL R7, R10, R3, P0 ;  /* 0x000000030a077207 */ /* 0x000fe40000000000 */
[----:B------:R-:W-:Y:S02]  /*1b60*/  SEL R11, R9, R0, P0 ;  /* 0x00000000090b7207 */ /* 0x000fe40000000000 */
[----:B------:R-:W-:Y:S01]  /*1b70*/  @!P2 MOV R3, 0x400 ;  /* 0x000004000003a802 */ /* 0x000fe20000000f00 */
[----:B------:R-:W1:Y:S01]  /*1b80*/  SHFL.DOWN PT, R8, R7, 0x1, 0x1f ;  /* 0x08201f0007087f89 */ /* 0x000e6200000e0000 */
[----:B------:R-:W-:-:S03]  /*1b90*/  @!P1 MOV R9, 0x400 ;  /* 0x0000040000099802 */ /* 0x000fc60000000f00 */
[----:B------:R-:W4:Y:S01]  /*1ba0*/  SHFL.DOWN PT, R0, R11, 0x1, 0x1f ;  /* 0x08201f000b007f89 */ /* 0x000f2200000e0000 */
[----:B------:R-:W-:Y:S01]  /*1bb0*/  @!P2 VIADD R3, R3, 0x110 ;  /* 0x000001100303a836 */ /* 0x000fe20000000000 */
[----:B------:R-:W-:-:S04]  /*1bc0*/  @!P1 IADD3 R9, PT, PT, R9, 0x110, RZ ;  /* 0x0000011009099810 */ /* 0x000fc80007ffe0ff */
[----:B0-----:R-:W-:Y:S02]  /*1bd0*/  @!P2 LEA R3, R12, R3, 0x18 ;  /* 0x000000030c03a211 */ /* 0x001fe400078ec0ff */
[----:B--2---:R-:W-:Y:S02]  /*1be0*/  @!P1 LEA R13, R14, R9, 0x18 ;  /* 0x000000090e0d9211 */ /* 0x004fe400078ec0ff */
[----:B------:R-:W-:Y:S02]  /*1bf0*/  @!P2 LEA.HI R3, R4, R3, RZ, 0x1e ;  /* 0x000000030403a211 */ /* 0x000fe400078ff0ff */
[----:B-1----:R-:W-:-:S04]  /*1c00*/  ISETP.GT.U32.AND P0, PT, R7, R8, PT ;  /* 0x000000080700720c */ /* 0x002fc80003f04070 */
[----:B----4-:R-:W-:-:S04]  /*1c10*/  ISETP.GT.AND.EX P0, PT, R11, R0, PT, P0 ;  /* 0x000000000b00720c */ /* 0x010fc80003f04300 */
[----:B------:R-:W-:Y:S02]  /*1c20*/  SEL R8, R7, R8, P0 ;  /* 0x0000000807087207 */ /* 0x000fe40000000000 */
[----:B------:R-:W-:Y:S01]  /*1c30*/  SEL R9, R11, R0, P0 ;  /* 0x000000000b097207 */ /* 0x000fe20000000000 */
[----:B------:R-:W-:Y:S01]  /*1c40*/  @!P1 IMAD R0, R6, 0x8, R13 ;  /* 0x0000000806009824 */ /* 0x000fe200078e020d */
        /* <DEDUP_REMOVED lines=44> */
[----:B------:R-:W-:Y:S02]  /*1f10*/  ISETP.GT.AND.EX P0, PT, R7, RZ, PT, P0 ;  /* 0x000000ff0700720c */ /* 0x000fe40003f04300 */
[----:B------:R-:W-:Y:S01]  /*1f20*/  MOV R11, 0x3fc00000 ;  /* 0x3fc00000000b7802 */ /* 0x000fe20000000f00 */
[----:B------:R-:W1:Y:S02]  /*1f30*/  LDC.64 R14, c[0x0][0x3b0] ;  /* 0x0000ec00ff0e7b82 */ /* 0x000e640000000a00 */
[----:B------:R-:W2:Y:S06]  /*1f40*/  FLO.U32 R0, R0 ;  /* 0x0000000000007300 */ /* 0x000eac00000e0000 */
[----:B---3--:R-:W3:Y:S01]  /*1f50*/  LDC.64 R16, c[0x0][0x3c0] ;  /* 0x0000f000ff107b82 */ /* 0x008ee20000000a00 */
[----:B--2---:R-:W-:-:S02]  /*1f60*/  IADD3 R3, PT, PT, -R0, 0x1f, RZ ;  /* 0x0000001f00037810 */ /* 0x004fc40007ffe1ff */
[----:B------:R-:W-:-:S03]  /*1f70*/  IADD3 R8, PT, PT, -R0, 0x3f, RZ ;  /* 0x0000003f00087810 */ /* 0x000fc60007ffe1ff */
[----:B------:R-:W-:-:S05]  /*1f80*/  @P1 IMAD.MOV R8, RZ, RZ, R3 ;  /* 0x000000ffff081224 */ /* 0x000fca00078e0203 */
[----:B------:R-:W-:-:S04]  /*1f90*/  IADD3 R8, PT, PT, -R8, 0x41, RZ ;  /* 0x0000004108087810 */ /* 0x000fc80007ffe1ff */
[----:B------:R-:W-:-:S04]  /*1fa0*/  SEL R19, R8, RZ, P0 ;  /* 0x000000ff08137207 */ /* 0x000fc80000000000 */
[----:B------:R-:W2:Y:S02]  /*1fb0*/  I2F.F64.U32 R8, R19 ;  /* 0x0000001300087312 */ /* 0x000ea40000201800 */
[----:B--2---:R-:W-:Y:S01]  /*1fc0*/  DMUL R8, R4, R8 ;  /* 0x0000000804087228 */ /* 0x004fe20000000000 */
[----:B0-----:R-:W-:-:S05]  /*1fd0*/  IMAD.WIDE.U32 R4, R2, 0x8, R12 ;  /* 0x0000000802047825 */ /* 0x001fca00078e000c */
[----:B------:R-:W-:Y:S02]  /*1fe0*/  STG.E.64 desc[UR8][R4.64], R6 ;  /* 0x0000000604007986 */ /* 0x000fe4000c101b08 */
[----:B------:R-:W-:Y:S01]  /*1ff0*/  DFMA R10, R8, R10, 80 ;  /* 0x40540000080a742b */ /* 0x000fe2000000000a */
[----:B-1----:R-:W-:-:S04]  /*2000*/  IMAD.WIDE.U32 R8, R2, 0x4, R14 ;  /* 0x0000000402087825 */ /* 0x002fc800078e000e */
[----:B---3--:R-:W-:Y:S01]  /*2010*/  IMAD.WIDE.U32 R2, R2, 0x8, R16 ;  /* 0x0000000802027825 */ /* 0x008fe200078e0010 */
[----:B------:R-:W-:Y:S04]  /*2020*/  STG.E desc[UR8][R8.64], R19 ;  /* 0x0000001308007986 */ /* 0x000fe8000c101908 */
[----:B------:R-:W-:Y:S01]  /*2030*/  STG.E.64 desc[UR8][R2.64], R10 ;  /* 0x0000000a02007986 */ /* 0x000fe2000c101b08 */
[----:B------:R-:W-:Y:S05]  /*2040*/  EXIT ;  /* 0x000000000000794d */ /* 0x000fea0003800000 */
.L_x_775:
[----:B------:R-:W-:-:S13]  /*2050*/  ISETP.NE.AND P0, PT, R4, RZ, PT ;  /* 0x000000ff0400720c */ /* 0x000fda0003f05270 */
[----:B------:R-:W-:Y:S05]  /*2060*/  @P0 EXIT ;  /* 0x000000000000094d */ /* 0x000fea0003800000 */
[----:B------:R-:W1:Y:S01]  /*2070*/  LDC.64 R8, c[0x0][0x398] ;  /* 0x0000e600ff087b82 */ /* 0x000e620000000a00 */
[----:B------:R-:W-:Y:S02]  /*2080*/  IMAD.MOV.U32 R6, RZ, RZ, 0x50 ;  /* 0x00000050ff067424 */ /* 0x000fe400078e00ff */
[----:B------:R-:W-:Y:S02]  /*2090*/  IMAD.MOV.U32 R7, RZ, RZ, 0x0 ;  /* 0x00000000ff077424 */ /* 0x000fe400078e00ff */
[----:B------:R-:W-:Y:S02]  /*20a0*/  IMAD.MOV.U32 R3, RZ, RZ, 0x4 ;  /* 0x00000004ff037424 */ /* 0x000fe400078e00ff */
[----:B------:R-:W-:Y:S01]  /*20b0*/  IMAD.WIDE.U32 R4, R5, 0x8, R6 ;  /* 0x0000000805047825 */ /* 0x000fe200078e0006 */
[----:B0-----:R-:W0:Y:S01]  /*20c0*/  LDC.64 R10, c[0x0][0x3a0] ;  /* 0x0000e800ff0a7b82 */ /* 0x001e220000000a00 */
[----:B------:R-:W-:-:S04]  /*20d0*/  MOV R7, 0x40 ;  /* 0x0000004000077802 */ /* 0x000fc80000000f00 */
[----:B------:R-:W2:Y:S03]  /*20e0*/  I2F.F64.U64 R4, R4 ;  /* 0x0000000400047312 */ /* 0x000ea60000301800 */
[----:B------:R-:W3:Y:S08]  /*20f0*/  LDC.64 R12, c[0x0][0x3a8] ;  /* 0x0000ea00ff0c7b82 */ /* 0x000ef00000000a00 */
[----:B------:R-:W4:Y:S01]  /*2100*/  LDC.64 R14, c[0x0][0x3b0] ;  /* 0x0000ec00ff0e7b82 */ /* 0x000f220000000a00 */
[----:B-1----:R-:W-:-:S05]  /*2110*/  IMAD.WIDE.U32 R8, R2, 0x4, R8 ;  /* 0x0000000402087825 */ /* 0x002fca00078e0008 */
[----:B------:R-:W-:Y:S02]  /*2120*/  STG.E desc[UR8][R8.64], R3 ;  /* 0x0000000308007986 */ /* 0x000fe4000c101908 */
[----:B------:R-:W1:Y:S01]  /*2130*/  LDC.64 R16, c[0x0][0x3b8] ;  /* 0x0000ee00ff107b82 */ /* 0x000e620000000a00 */
[----:B0-----:R-:W-:-:S05]  /*2140*/  IMAD.WIDE.U32 R10, R2, 0x8, R10 ;  /* 0x00000008020a7825 */ /* 0x001fca00078e000a */
[----:B------:R-:W-:Y:S02]  /*2150*/  STG.E.64 desc[UR8][R10.64], RZ ;  /* 0x000000ff0a007986 */ /* 0x000fe4000c101b08 */
[----:B------:R-:W0:Y:S01]  /*2160*/  LDC.64 R18, c[0x0][0x3c0] ;  /* 0x0000f000ff127b82 */ /* 0x000e220000000a00 */
[----:B---3--:R-:W-:-:S05]  /*2170*/  IMAD.WIDE.U32 R12, R2, 0x8, R12 ;  /* 0x00000008020c7825 */ /* 0x008fca00078e000c */
[----:B------:R-:W-:Y:S01]  /*2180*/  STG.E.64 desc[UR8][R12.64], RZ ;  /* 0x000000ff0c007986 */ /* 0x000fe2000c101b08 */
[----:B----4-:R-:W-:-:S05]  /*2190*/  IMAD.WIDE.U32 R14, R2, 0x4, R14 ;  /* 0x00000004020e7825 */ /* 0x010fca00078e000e */
[----:B------:R-:W-:Y:S01]  /*21a0*/  STG.E desc[UR8][R14.64], R7 ;  /* 0x000000070e007986 */ /* 0x000fe2000c101908 */
[----:B-1----:R-:W-:-:S05]  /*21b0*/  IMAD.WIDE.U32 R16, R2, 0x8, R16 ;  /* 0x0000000802107825 */ /* 0x002fca00078e0010 */
[----:B------:R-:W-:Y:S01]  /*21c0*/  STG.E.64 desc[UR8][R16.64], RZ ;  /* 0x000000ff10007986 */ /* 0x000fe2000c101b08 */
[----:B0-----:R-:W-:-:S05]  /*21d0*/  IMAD.WIDE.U32 R18, R2, 0x8, R18 ;  /* 0x0000000802127825 */ /* 0x001fca00078e0012 */
[----:B--2---:R-:W-:Y:S01]  /*21e0*/  STG.E.64 desc[UR8][R18.64], R4 ;  /* 0x0000000412007986 */ /* 0x004fe2000c101b08 */
[----:B------:R-:W-:Y:S05]  /*21f0*/  EXIT ;  /* 0x000000000000794d */ /* 0x000fea0003800000 */
.L_x_770:
[----:B------:R-:W-:Y:S05]  /*2200*/  @P0 EXIT ;  /* 0x000000000000094d */ /* 0x000fea0003800000 */
[----:B------:R-:W0:Y:S01]  /*2210*/  LDC.64 R4, c[0x0][0x398] ;  /* 0x0000e600ff047b82 */ /* 0x000e220000000a00 */
[----:B------:R-:W-:-:S07]  /*2220*/  IMAD.MOV.U32 R3, RZ, RZ, 0x4 ;  /* 0x00000004ff037424 */ /* 0x000fce00078e00ff */
[----:B------:R-:W1:Y:S01]  /*2230*/  LDC.64 R6, c[0x0][0x3c0] ;  /* 0x0000f000ff067b82 */ /* 0x000e620000000a00 */
[----:B0-----:R-:W-:-:S05]  /*2240*/  IMAD.WIDE.U32 R4, R2, 0x4, R4 ;  /* 0x0000000402047825 */ /* 0x001fca00078e0004 */
[----:B------:R-:W-:Y:S01]  /*2250*/  STG.E desc[UR8][R4.64], R3 ;  /* 0x0000000304007986 */ /* 0x000fe2000c101908 */
[----:B-1----:R-:W-:-:S05]  /*2260*/  IMAD.WIDE.U32 R6, R2, 0x8, R6 ;  /* 0x0000000802067825 */ /* 0x002fca00078e0006 */
[----:B------:R-:W-:Y:S01]  /*2270*/  STG.E.64 desc[UR8][R6.64], RZ ;  /* 0x000000ff06007986 */ /* 0x000fe2000c101b08 */
[----:B------:R-:W-:Y:S05]  /*2280*/  EXIT ;  /* 0x000000000000794d */ /* 0x000fea0003800000 */
.L_x_781:
[----:B0-----:R-:W-:Y:S02]  /*2290*/  HFMA2 R14, -RZ, RZ, 0, 1.847743988037109375e-06 ;  /* 0x0000001fff0e7431 */ /* 0x001fe400000001ff */
[----:B-1----:R-:W-:Y:S02]  /*22a0*/  IMAD.MOV.U32 R18, RZ, RZ, R31 ;  /* 0x000000ffff127224 */ /* 0x002fe400078e001f */
[----:B------:R-:W-:Y:S02]  /*22b0*/  IMAD.MOV.U32 R15, RZ, RZ, 0x10 ;  /* 0x00000010ff0f7424 */ /* 0x000fe400078e00ff */
[----:B------:R-:W-:-:S07]  /*22c0*/  IMAD.MOV.U32 R7, RZ, RZ, -0x1 ;  /* 0xffffffffff077424 */ /* 0x000fce00078e00ff */
[----:B------:R-:W-:Y:S05]  /*22d0*/  WARPSYNC.COLLECTIVE R7, `(.L_x_803) ;  /* 0x0000000007087348 */ /* 0x000fea0003c00000 */
[----:B------:R0:W1:Y:S02]  /*22e0*/  SHFL.DOWN P1, R19, R18, R15, R14 ;  /* 0x0800000f12137389 */ /* 0x000064000002000e */
[----:B01----:R-:W-:Y:S05]  /*22f0*/  ENDCOLLECTIVE ;  /* 0x000000000000791b */ /* 0x003fea0003800000 */
.L_x_803:
[----:B------:R-:W-:Y:S02]  /*2300*/  IMAD.MOV.U32 R18, RZ, RZ, R30 ;  /* 0x000000ffff127224 */ /* 0x000fe400078e001e */
[----:B------:R-:W-:-:S07]  /*2310*/  IMAD.MOV.U32 R17, RZ, RZ, R19 ;  /* 0x000000ffff117224 */ /* 0x000fce00078e0013 */
[----:B------:R-:W-:Y:S05]  /*2320*/  WARPSYNC.COLLECTIVE R7, `(.L_x_804) ;  /* 0x0000000007087348 */ /* 0x000fea0003c00000 */
[----:B------:R0:W1:Y:S02]  /*2330*/  SHFL.DOWN P1, R19, R18, R15, R14 ;  /* 0x0800000f12137389 */ /* 0x000064000002000e */
[----:B01----:R-:W-:Y:S05]  /*2340*/  ENDCOLLECTIVE ;  /* 0x000000000000791b */ /* 0x003fea0003800000 */
.L_x_804:
[----:B------:R-:W-:Y:S01]  /*2350*/  IMAD.MOV.U32 R15, RZ, RZ, 0x8 ;  /* 0x00000008ff0f7424 */ /* 0x000fe200078e00ff */
[----:B------:R-:W-:-:S06]  /*2360*/  MOV R16, R19 ;  /* 0x0000001300107202 */ /* 0x000fcc0000000f00 */
[----:B------:R-:W-:-:S10]  /*2370*/  DADD R16, R30, R16 ;  /* 0x000000001e107229 */ /* 0x000fd40000000010 */
[----:B------:R-:W-:-:S07]  /*2380*/  IMAD.MOV.U32 R18, RZ, RZ, R17 ;  /* 0x000000ffff127224 */ /* 0x000fce00078e0011 */
[----:B------:R-:W-:Y:S05]  /*2390*/  WARPSYNC.COLLECTIVE R7, `(.L_x_805) ;  /* 0x0000000007087348 */ /* 0x000fea0003c00000 */
[----:B------:R0:W1:Y:S02]  /*23a0*/  SHFL.DOWN P1, R19, R18, R15, R14 ;  /* 0x0800000f12137389 */ /* 0x000064000002000e */
[----:B01----:R-:W-:Y:S05]  /*23b0*/  ENDCOLLECTIVE ;  /* 0x000000000000791b */ /* 0x003fea0003800000 */
.L_x_805:
[----:B------:R-:W-:Y:S01]  /*23c0*/  MOV R18, R16 ;  /* 0x0000001000127202 */ /* 0x000fe20000000f00 */
[----:B------:R-:W-:-:S07]  /*23d0*/  IMAD.MOV.U32 R23, RZ, RZ, R19 ;  /* 0x000000ffff177224 */ /* 0x000fce00078e0013 */
[----:B------:R-:W-:Y:S05]  /*23e0*/  WARPSYNC.COLLECTIVE R7, `(.L_x_806) ;  /* 0x0000000007087348 */ /* 0x000fea0003c00000 */
[----:B------:R0:W1:Y:S02]  /*23f0*/  SHFL.DOWN P1, R19, R18, R15, R14 ;  /* 0x0800000f12137389 */ /* 0x000064000002000e */
[----:B01----:R-:W-:Y:S05]  /*2400*/  ENDCOLLECTIVE ;  /* 0x000000000000791b */ /* 0x003fea0003800000 */
.L_x_806:
[----:B------:R-:W-:Y:S02]  /*2410*/  IMAD.MOV.U32 R15, RZ, RZ, 0x4 ;  /* 0x00000004ff0f7424 */ /* 0x000fe400078e00ff */
[----:B------:R-:W-:-:S06]  /*2420*/  IMAD.MOV.U32 R22, RZ, RZ, R19 ;  /* 0x000000ffff167224 */ /* 0x000fcc00078e0013 */
[----:B------:R-:W-:-:S10]  /*2430*/  DADD R22, R16, R22 ;  /* 0x0000000010167229 */ /* 0x000fd40000000016 */
[----:B------:R-:W-:-:S07]  /*2440*/  IMAD.MOV.U32 R18, RZ, RZ, R23 ;  /* 0x000000ffff127224 */ /* 0x000fce00078e0017 */
[----:B------:R-:W-:Y:S05]  /*2450*/  WARPSYNC.COLLECTIVE R7, `(.L_x_807) ;  /* 0x0000000007087348 */ /* 0x000fea0003c00000 */
[----:B------:R0:W1:Y:S02]  /*2460*/  SHFL.DOWN P1, R19, R18, R15, R14 ;  /* 0x0800000f12137389 */ /* 0x000064000002000e */
[----:B01----:R-:W-:Y:S05]  /*2470*/  ENDCOLLECTIVE ;  /* 0x000000000000791b */ /* 0x003fea0003800000 */
.L_x_807:
[----:B------:R-:W-:Y:S01]  /*2480*/  IMAD.MOV.U32 R18, RZ, RZ, R22 ;  /* 0x000000ffff127224 */ /* 0x000fe200078e0016 */
[----:B------:R-:W-:-:S07]  /*2490*/  MOV R25, R19 ;  /* 0x0000001300197202 */ /* 0x000fce0000000f00 */
[----:B------:R-:W-:Y:S05]  /*24a0*/  WARPSYNC.COLLECTIVE R7, `(.L_x_808) ;  /* 0x0000000007087348 */ /* 0x000fea0003c00000 */
[----:B------:R0:W1:Y:S02]  /*24b0*/  SHFL.DOWN P1, R19, R18, R15, R14 ;  /* 0x0800000f12137389 */ /* 0x000064000002000e */
[----:B01----:R-:W-:Y:S05]  /*24c0*/  ENDCOLLECTIVE ;  /* 0x000000000000791b */ /* 0x003fea0003800000 */
.L_x_808:
[----:B------:R-:W-:Y:S01]  /*24d0*/  MOV R15, 0x2 ;  /* 0x00000002000f7802 */ /* 0x000fe20000000f00 */
[----:B------:R-:W-:-:S06]  /*24e0*/  IMAD.MOV.U32 R24, RZ, RZ, R19 ;  /* 0x000000ffff187224 */ /* 0x000fcc00078e0013 */
[----:B------:R-:W-:-:S10]  /*24f0*/  DADD R24, R22, R24 ;  /* 0x0000000016187229 */ /* 0x000fd40000000018 */
[----:B------:R-:W-:-:S07]  /*2500*/  IMAD.MOV.U32 R18, RZ, RZ, R25 ;  /* 0x000000ffff127224 */ /* 0x000fce00078e0019 */
[----:B------:R-:W-:Y:S05]  /*2510*/  WARPSYNC.COLLECTIVE R7, `(.L_x_809) ;  /* 0x0000000007087348 */ /* 0x000fea0003c00000 */
[----:B------:R0:W1:Y:S02]  /*2520*/  SHFL.DOWN P1, R19, R18, R15, R14 ;  /* 0x0800000f12137389 */ /* 0x000064000002000e */
[----:B01----:R-:W-:Y:S05]  /*2530*/  ENDCOLLECTIVE ;  /* 0x000000000000791b */ /* 0x003fea0003800000 */
.L_x_809:
[----:B------:R-:W-:Y:S02]  /*2540*/  IMAD.MOV.U32 R18, RZ, RZ, R24 ;  /* 0x000000ffff127224 */ /* 0x000fe400078e0018 */
[----:B------:R-:W-:-:S07]  /*2550*/  IMAD.MOV.U32 R31, RZ, RZ, R19 ;  /* 0x000000ffff1f7224 */ /* 0x000fce00078e0013 */
[----:B------:R-:W-:Y:S05]  /*2560*/  WARPSYNC.COLLECTIVE R7, `(.L_x_810) ;  /* 0x0000000007087348 */ /* 0x000fea0003c00000 */
[----:B------:R0:W1:Y:S02]  /*2570*/  SHFL.DOWN P1, R19, R18, R15, R14 ;  /* 0x0800000f12137389 */ /* 0x000064000002000e */
[----:B01----:R-:W-:Y:S05]  /*2580*/  ENDCOLLECTIVE ;  /* 0x000000000000791b */ /* 0x003fea0003800000 */
.L_x_810:
[----:B------:R-:W-:Y:S02]  /*2590*/  IMAD.MOV.U32 R15, RZ, RZ, 0x1 ;  /* 0x00000001ff0f7424 */ /* 0x000fe400078e00ff */
[----:B------:R-:W-:-:S06]  /*25a0*/  IMAD.MOV.U32 R30, RZ, RZ, R19 ;  /* 0x000000ffff1e7224 */ /* 0x000fcc00078e0013 */
[----:B------:R-:W-:-:S10]  /*25b0*/  DADD R30, R24, R30 ;  /* 0x00000000181e7229 */ /* 0x000fd4000000001e */
[----:B------:R-:W-:-:S07]  /*25c0*/  MOV R18, R31 ;  /* 0x0000001f00127202 */ /* 0x000fce0000000f00 */
[----:B------:R-:W-:Y:S05]  /*25d0*/  WARPSYNC.COLLECTIVE R7, `(.L_x_811) ;  /* 0x0000000007087348 */ /* 0x000fea0003c00000 */
[----:B------:R0:W1:Y:S02]  /*25e0*/  SHFL.DOWN P1, R19, R18, R15, R14 ;  /* 0x0800000f12137389 */ /* 0x000064000002000e */
[----:B01----:R-:W-:Y:S05]  /*25f0*/  ENDCOLLECTIVE ;  /* 0x000000000000791b */ /* 0x003fea0003800000 */
.L_x_811:
[----:B------:R-:W-:Y:S02]  /*2600*/  IMAD.MOV.U32 R18, RZ, RZ, R30 ;  /* 0x000000ffff127224 */ /* 0x000fe400078e001e */
[----:B------:R-:W-:-:S07]  /*2610*/  IMAD.MOV.U32 R16, RZ, RZ, R19 ;  /* 0x000000ffff107224 */ /* 0x000fce00078e0013 */
[----:B------:R-:W-:Y:S05]  /*2620*/  WARPSYNC.COLLECTIVE R7, `(.L_x_812) ;  /* 0x0000000007087348 */ /* 0x000fea0003c00000 */
[----:B------:R0:W1:Y:S02]  /*2630*/  SHFL.DOWN P1, R19, R18, R15, R14 ;  /* 0x0800000f12137389 */ /* 0x000064000002000e */
[----:B01----:R-:W-:Y:S05]  /*2640*/  ENDCOLLECTIVE ;  /* 0x000000000000791b */ /* 0x003fea0003800000 */
.L_x_812:
[----:B------:R-:W-:Y:S05]  /*2650*/  BRA `(.L_x_813) ;  /* 0xffffffe000647947 */ /* 0x000fea000383ffff */
.L_x_782:
[----:B------:R-:W-:Y:S01]  /*2660*/  BSSY B0, `(.L_x_814) ;  /* 0x0000008000007945 */ /* 0x000fe20003800000 */
[----:B------:R-:W-:Y:S01]  /*2670*/  MOV R18, R9 ;  /* 0x0000000900127202 */ /* 0x000fe20000000f00 */
[----:B------:R-:W-:Y:S02]  /*2680*/  IMAD.MOV.U32 R15, RZ, RZ, 0x10 ;  /* 0x00000010ff0f7424 */ /* 0x000fe400078e00ff */
[----:B0-----:R-:W-:Y:S02]  /*2690*/  IMAD.MOV.U32 R14, RZ, RZ, 0x1f ;  /* 0x0000001fff0e7424 */ /* 0x001fe400078e00ff */
[----:B------:R-:W-:-:S07]  /*26a0*/  IMAD.MOV.U32 R7, RZ, RZ, -0x1 ;  /* 0xffffffffff077424 */ /* 0x000fce00078e00ff */
[----:B-1----:R-:W-:Y:S05]  /*26b0*/  WARPSYNC.COLLECTIVE R7, `(.L_x_815) ;  /* 0x0000000007087348 */ /* 0x002fea0003c00000 */
[----:B------:R0:W2:Y:S02]  /*26c0*/  SHFL.DOWN P1, R19, R18, R15, R14 ;  /* 0x0800000f12137389 */ /* 0x0000a4000002000e */
[----:B012---:R-:W-:Y:S05]  /*26d0*/  ENDCOLLECTIVE ;  /* 0x000000000000791b */ /* 0x007fea0003800000 */
.L_x_815:
[----:B------:R-:W-:Y:S05]  /*26e0*/  BSYNC B0 ;  /* 0x0000000000007941 */ /* 0x000fea0003800000 */
.L_x_814:
[----:B------:R-:W-:Y:S01]  /*26f0*/  IMAD.MOV.U32 R18, RZ, RZ, R8 ;  /* 0x000000ffff127224 */ /* 0x000fe200078e0008 */
[----:B------:R-:W-:Y:S01]  /*2700*/  MOV R7, 0xffffffff ;  /* 0xffffffff00077802 */ /* 0x000fe20000000f00 */
[----:B------:R-:W-:Y:S01]  /*2710*/  IMAD.MOV.U32 R15, RZ, RZ, 0x10 ;  /* 0x00000010ff0f7424 */ /* 0x000fe200078e00ff */
[----:B------:R-:W-:Y:S01]  /*2720*/  MOV R17, R19 ;  /* 0x0000001300117202 */ /* 0x000fe20000000f00 */
[----:B------:R-:W-:-:S07]  /*2730*/  IMAD.MOV.U32 R14, RZ, RZ, 0x1f ;  /* 0x0000001fff0e7424 */ /* 0x000fce00078e00ff */
[----:B------:R-:W-:Y:S05]  /*2740*/  WARPSYNC.COLLECTIVE R7, `(.L_x_816) ;  /* 0x0000000007087348 */ /* 0x000fea0003c00000 */
[----:B------:R0:W1:Y:S02]  /*2750*/  SHFL.DOWN P1, R19, R18, R15, R14 ;  /* 0x0800000f12137389 */ /* 0x000064000002000e */
[----:B01----:R-:W-:Y:S05]  /*2760*/  ENDCOLLECTIVE ;  /* 0x000000000000791b */ /* 0x003fea0003800000 */
.L_x_816:
[----:B------:R-:W-:Y:S02]  /*2770*/  IMAD.MOV.U32 R15, RZ, RZ, 0x8 ;  /* 0x00000008ff0f7424 */ /* 0x000fe400078e00ff */
[----:B------:R-:W-:-:S06]  /*2780*/  IMAD.MOV.U32 R16, RZ, RZ, R19 ;  /* 0x000000ffff107224 */ /* 0x000fcc00078e0013 */
[----:B------:R-:W-:-:S10]  /*2790*/  DADD R16, R16, R8 ;  /* 0x0000000010107229 */ /* 0x000fd40000000008 */
[----:B------:R-:W-:-:S07]  /*27a0*/  IMAD.MOV.U32 R18, RZ, RZ, R17 ;  /* 0x000000ffff127224 */ /* 0x000fce00078e0011 */
[----:B------:R-:W-:Y:S05]  /*27b0*/  WARPSYNC.COLLECTIVE R7, `(.L_x_817) ;  /* 0x0000000007087348 */ /* 0x000fea0003c00000 */
[----:B------:R0:W1:Y:S02]  /*27c0*/  SHFL.DOWN P1, R19, R18, R15, R14 ;  /* 0x0800000f12137389 */ /* 0x000064000002000e */
[----:B01----:R-:W-:Y:S05]  /*27d0*/  ENDCOLLECTIVE ;  /* 0x000000000000791b */ /* 0x003fea0003800000 */
.L_x_817:
[----:B------:R-:W-:Y:S01]  /*27e0*/  IMAD.MOV.U32 R18, RZ, RZ, R16 ;  /* 0x000000ffff127224 */ /* 0x000fe200078e0010 */
[----:B------:R-:W-:-:S07]  /*27f0*/  MOV R23, R19 ;  /* 0x0000001300177202 */ /* 0x000fce0000000f00 */
[----:B------:R-:W-:Y:S05]  /*2800*/  WARPSYNC.COLLECTIVE R7, `(.L_x_818) ;  /* 0x0000000007087348 */ /* 0x000fea0003c00000 */
[----:B------:R0:W1:Y:S02]  /*2810*/  SHFL.DOWN P1, R19, R18, R15, R14 ;  /* 0x0800000f12137389 */ /* 0x000064000002000e */
[----:B01----:R-:W-:Y:S05]  /*2820*/  ENDCOLLECTIVE ;  /* 0x000000000000791b */ /* 0x003fea0003800000 */
.L_x_818:
[----:B------:R-:W-:Y:S01]  /*2830*/  MOV R15, 0x4 ;  /* 0x00000004000f7802 */ /* 0x000fe20000000f00 */
[----:B------:R-:W-:-:S06]  /*2840*/  IMAD.MOV.U32 R22, RZ, RZ, R19 ;  /* 0x000000ffff167224 */ /* 0x000fcc00078e0013 */
[----:B------:R-:W-:-:S10]  /*2850*/  DADD R22, R16, R22 ;  /* 0x0000000010167229 */ /* 0x000fd40000000016 */
[----:B------:R-:W-:-:S07]  /*2860*/  IMAD.MOV.U32 R18, RZ, RZ, R23 ;  /* 0x000000ffff127224 */ /* 0x000fce00078e0017 */
[----:B------:R-:W-:Y:S05]  /*2870*/  WARPSYNC.COLLECTIVE R7, `(.L_x_819) ;  /* 0x0000000007087348 */ /* 0x000fea0003c00000 */
[----:B------:R0:W1:Y:S02]  /*2880*/  SHFL.DOWN P1, R19, R18, R15, R14 ;  /* 0x0800000f12137389 */ /* 0x000064000002000e */
[----:B01----:R-:W-:Y:S05]  /*2890*/  ENDCOLLECTIVE ;  /* 0x000000000000791b */ /* 0x003fea0003800000 */
.L_x_819:
[----:B------:R-:W-:Y:S02]  /*28a0*/  IMAD.MOV.U32 R18, RZ, RZ, R22 ;  /* 0x000000ffff127224 */ /* 0x000fe400078e0016 */
[----:B------:R-:W-:-:S07]  /*28b0*/  IMAD.MOV.U32 R25, RZ, RZ, R19 ;  /* 0x000000ffff197224 */ /* 0x000fce00078e0013 */
[----:B------:R-:W-:Y:S05]  /*28c0*/  WARPSYNC.COLLECTIVE R7, `(.L_x_820) ;  /* 0x0000000007087348 */ /* 0x000fea0003c00000 */
[----:B------:R0:W1:Y:S02]  /*28d0*/  SHFL.DOWN P1, R19, R18, R15, R14 ;  /* 0x0800000f12137389 */ /* 0x000064000002000e */
[----:B01----:R-:W-:Y:S05]  /*28e0*/  ENDCOLLECTIVE ;  /* 0x000000000000791b */ /* 0x003fea0003800000 */
.L_x_820:
[----:B------:R-:W-:Y:S02]  /*28f0*/  IMAD.MOV.U32 R15, RZ, RZ, 0x2 ;  /* 0x00000002ff0f7424 */ /* 0x000fe400078e00ff */
[----:B------:R-:W-:-:S06]  /*2900*/  IMAD.MOV.U32 R24, RZ, RZ, R19 ;  /* 0x000000ffff187224 */ /* 0x000fcc00078e0013 */
[----:B------:R-:W-:-:S10]  /*2910*/  DADD R24, R22, R24 ;  /* 0x0000000016187229 */ /* 0x000fd40000000018 */
[----:B------:R-:W-:-:S07]  /*2920*/  MOV R18, R25 ;  /* 0x0000001900127202 */ /* 0x000fce0000000f00 */
[----:B------:R-:W-:Y:S05]  /*2930*/  WARPSYNC.COLLECTIVE R7, `(.L_x_821) ;  /* 0x0000000007087348 */ /* 0x000fea0003c00000 */
[----:B------:R0:W1:Y:S02]  /*2940*/  SHFL.DOWN P1, R19, R18, R15, R14 ;  /* 0x0800000f12137389 */ /* 0x000064000002000e */
[----:B01----:R-:W-:Y:S05]  /*2950*/  ENDCOLLECTIVE ;  /* 0x000000000000791b */ /* 0x003fea0003800000 */
.L_x_821:
[----:B------:R-:W-:Y:S02]  /*2960*/  IMAD.MOV.U32 R18, RZ, RZ, R24 ;  /* 0x000000ffff127224 */ /* 0x000fe400078e0018 */
[----:B------:R-:W-:-:S07]  /*2970*/  IMAD.MOV.U32 R9, RZ, RZ, R19 ;  /* 0x000000ffff097224 */ /* 0x000fce00078e0013 */
[----:B------:R-:W-:Y:S05]  /*2980*/  WARPSYNC.COLLECTIVE R7, `(.L_x_822) ;  /* 0x0000000007087348 */ /* 0x000fea0003c00000 */
[----:B------:R0:W1:Y:S02]  /*2990*/  SHFL.DOWN P1, R19, R18, R15, R14 ;  /* 0x0800000f12137389 */ /* 0x000064000002000e */
[----:B01----:R-:W-:Y:S05]  /*29a0*/  ENDCOLLECTIVE ;  /* 0x000000000000791b */ /* 0x003fea0003800000 */
.L_x_822:
[----:B------:R-:W-:Y:S01]  /*29b0*/  IMAD.MOV.U32 R15, RZ, RZ, 0x1 ;  /* 0x00000001ff0f7424 */ /* 0x000fe200078e00ff */
[----:B------:R-:W-:-:S06]  /*29c0*/  MOV R8, R19 ;  /* 0x0000001300087202 */ /* 0x000fcc0000000f00 */
[----:B------:R-:W-:-:S10]  /*29d0*/  DADD R8, R24, R8 ;  /* 0x0000000018087229 */ /* 0x000fd40000000008 */
[----:B------:R-:W-:-:S07]  /*29e0*/  IMAD.MOV.U32 R18, RZ, RZ, R9 ;  /* 0x000000ffff127224 */ /* 0x000fce00078e0009 */
[----:B------:R-:W-:Y:S05]  /*29f0*/  WARPSYNC.COLLECTIVE R7, `(.L_x_823) ;  /* 0x0000000007087348 */ /* 0x000fea0003c00000 */
[----:B------:R0:W1:Y:S02]  /*2a00*/  SHFL.DOWN P1, R19, R18, R15, R14 ;  /* 0x0800000f12137389 */ /* 0x000064000002000e */
[----:B01----:R-:W-:Y:S05]  /*2a10*/  ENDCOLLECTIVE ;  /* 0x000000000000791b */ /* 0x003fea0003800000 */
.L_x_823:
[----:B------:R-:W-:Y:S01]  /*2a20*/  MOV R18, R8 ;  /* 0x0000000800127202 */ /* 0x000fe20000000f00 */
[----:B------:R-:W-:-:S07]  /*2a30*/  IMAD.MOV.U32 R16, RZ, RZ, R19 ;  /* 0x000000ffff107224 */ /* 0x000fce00078e0013 */
[----:B------:R-:W-:Y:S05]  /*2a40*/  WARPSYNC.COLLECTIVE R7, `(.L_x_824) ;  /* 0x0000000007087348 */ /* 0x000fea0003c00000 */
[----:B------:R0:W1:Y:S02]  /*2a50*/  SHFL.DOWN P1, R19, R18, R15, R14 ;  /* 0x0800000f12137389 */ /* 0x000064000002000e */
[----:B01----:R-:W-:Y:S05]  /*2a60*/  ENDCOLLECTIVE ;  /* 0x000000000000791b */ /* 0x003fea0003800000 */
.L_x_824:
[----:B------:R-:W-:Y:S05]  /*2a70*/  BRA `(.L_x_825) ;  /* 0xffffffdc00b07947 */ /* 0x000fea000383ffff */
.L_x_785:
[----:B--2---:R-:W-:Y:S01]  /*2a80*/  IMAD.MOV.U32 R18, RZ, RZ, R9 ;  /* 0x000000ffff127224 */ /* 0x004fe200078e0009 */
[----:B0-----:R-:W-:Y:S01]  /*2a90*/  MOV R7, 0xffffffff ;  /* 0xffffffff00077802 */ /* 0x001fe20000000f00 */
[----:B------:R-:W-:Y:S02]  /*2aa0*/  IMAD.MOV.U32 R15, RZ, RZ, 0x10 ;  /* 0x00000010ff0f7424 */ /* 0x000fe400078e00ff */
[----:B------:R-:W-:-:S07]  /*2ab0*/  IMAD.MOV.U32 R14, RZ, RZ, 0x1f ;  /* 0x0000001fff0e7424 */ /* 0x000fce00078e00ff */
[----:B-1----:R-:W-:Y:S05]  /*2ac0*/  WARPSYNC.COLLECTIVE R7, `(.L_x_826) ;  /* 0x0000000007087348 */ /* 0x002fea0003c00000 */
[----:B------:R0:W2:Y:S02]  /*2ad0*/  SHFL.DOWN P1, R19, R18, R15, R14 ;  /* 0x0800000f12137389 */ /* 0x0000a4000002000e */
[----:B012---:R-:W-:Y:S05]  /*2ae0*/  ENDCOLLECTIVE ;  /* 0x000000000000791b */ /* 0x007fea0003800000 */
.L_x_826:
[----:B------:R-:W-:Y:S02]  /*2af0*/  IMAD.MOV.U32 R18, RZ, RZ, R8 ;  /* 0x000000ffff127224 */ /* 0x000fe400078e0008 */
[----:B------:R-:W-:-:S07]  /*2b00*/  IMAD.MOV.U32 R17, RZ, RZ, R19 ;  /* 0x000000ffff117224 */ /* 0x000fce00078e0013 */
[----:B------:R-:W-:Y:S05]  /*2b10*/  WARPSYNC.COLLECTIVE R7, `(.L_x_827) ;  /* 0x0000000007087348 */ /* 0x000fea0003c00000 */
[----:B------:R0:W1:Y:S02]  /*2b20*/  SHFL.DOWN P1, R19, R18, R15, R14 ;  /* 0x0800000f12137389 */ /* 0x000064000002000e */
[----:B01----:R-:W-:Y:S05]  /*2b30*/  ENDCOLLECTIVE ;  /* 0x000000000000791b */ /* 0x003fea0003800000 */
.L_x_827:
[----:B------:R-:W-:Y:S02]  /*2b40*/  IMAD.MOV.U32 R15, RZ, RZ, 0x8 ;  /* 0x00000008ff0f7424 */ /* 0x000fe400078e00ff */
[----:B------:R-:W-:-:S06]  /*2b50*/  IMAD.MOV.U32 R16, RZ, RZ, R19 ;  /* 0x000000ffff107224 */ /* 0x000fcc00078e0013 */
[----:B------:R-:W-:-:S10]  /*2b60*/  DADD R16, R8, R16 ;  /* 0x0000000008107229 */ /* 0x000fd40000000010 */
[----:B------:R-:W-:-:S07]  /*2b70*/  MOV R18, R17 ;  /* 0x0000001100127202 */ /* 0x000fce0000000f00 */
[----:B------:R-:W-:Y:S05]  /*2b80*/  WARPSYNC.COLLECTIVE R7, `(.L_x_828) ;  /* 0x0000000007087348 */ /* 0x000fea0003c00000 */
[----:B------:R0:W1:Y:S02]  /*2b90*/  SHFL.DOWN P1, R19, R18, R15, R14 ;  /* 0x0800000f12137389 */ /* 0x000064000002000e */
[----:B01----:R-:W-:Y:S05]  /*2ba0*/  ENDCOLLECTIVE ;  /* 0x000000000000791b */ /* 0x003fea0003800000 */
.L_x_828:
[----:B------:R-:W-:Y:S02]  /*2bb0*/  IMAD.MOV.U32 R18, RZ, RZ, R16 ;  /* 0x000000ffff127224 */ /* 0x000fe400078e0010 */
[----:B------:R-:W-:-:S07]  /*2bc0*/  IMAD.MOV.U32 R23, RZ, RZ, R19 ;  /* 0x000000ffff177224 */ /* 0x000fce00078e0013 */
[----:B------:R-:W-:Y:S05]  /*2bd0*/  WARPSYNC.COLLECTIVE R7, `(.L_x_829) ;  /* 0x0000000007087348 */ /* 0x000fea0003c00000 */
[----:B------:R0:W1:Y:S02]  /*2be0*/  SHFL.DOWN P1, R19, R18, R15, R14 ;  /* 0x0800000f12137389 */ /* 0x000064000002000e */
[----:B01----:R-:W-:Y:S05]  /*2bf0*/  ENDCOLLECTIVE ;  /* 0x000000000000791b */ /* 0x003fea0003800000 */
.L_x_829:
[----:B------:R-:W-:Y:S01]  /*2c00*/  IMAD.MOV.U32 R15, RZ, RZ, 0x4 ;  /* 0x00000004ff0f7424 */ /* 0x000fe200078e00ff */
[----:B------:R-:W-:-:S06]  /*2c10*/  MOV R22, R19 ;  /* 0x0000001300167202 */ /* 0x000fcc0000000f00 */
[----:B------:R-:W-:-:S10]  /*2c20*/  DADD R22, R16, R22 ;  /* 0x0000000010167229 */ /* 0x000fd40000000016 */
[----:B------:R-:W-:-:S07]  /*2c30*/  IMAD.MOV.U32 R18, RZ, RZ, R23 ;  /* 0x000000ffff127224 */ /* 0x000fce00078e0017 */
[----:B------:R-:W-:Y:S05]  /*2c40*/  WARPSYNC.COLLECTIVE R7, `(.L_x_830) ;  /* 0x0000000007087348 */ /* 0x000fea0003c00000 */
[----:B------:R0:W1:Y:S02]  /*2c50*/  SHFL.DOWN P1, R19, R18, R15, R14 ;  /* 0x0800000f12137389 */ /* 0x000064000002000e */
[----:B01----:R-:W-:Y:S05]  /*2c60*/  ENDCOLLECTIVE ;  /* 0x000000000000791b */ /* 0x003fea0003800000 */
.L_x_830:
[----:B------:R-:W-:Y:S01]  /*2c70*/  MOV R18, R22 ;  /* 0x0000001600127202 */ /* 0x000fe20000000f00 */
[----:B------:R-:W-:-:S07]  /*2c80*/  IMAD.MOV.U32 R25, RZ, RZ, R19 ;  /* 0x000000ffff197224 */ /* 0x000fce00078e0013 */
[----:B------:R-:W-:Y:S05]  /*2c90*/  WARPSYNC.COLLECTIVE R7, `(.L_x_831) ;  /* 0x0000000007087348 */ /* 0x000fea0003c00000 */
[----:B------:R0:W1:Y:S02]  /*2ca0*/  SHFL.DOWN P1, R19, R18, R15, R14 ;  /* 0x0800000f12137389 */ /* 0x000064000002000e */
[----:B01----:R-:W-:Y:S05]  /*2cb0*/  ENDCOLLECTIVE ;  /* 0x000000000000791b */ /* 0x003fea0003800000 */
.L_x_831:
[----:B------:R-:W-:Y:S02]  /*2cc0*/  IMAD.MOV.U32 R15, RZ, RZ, 0x2 ;  /* 0x00000002ff0f7424 */ /* 0x000fe400078e00ff */
[----:B------:R-:W-:-:S06]  /*2cd0*/  IMAD.MOV.U32 R24, RZ, RZ, R19 ;  /* 0x000000ffff187224 */ /* 0x000fcc00078e0013 */
[----:B------:R-:W-:-:S10]  /*2ce0*/  DADD R24, R22, R24 ;  /* 0x0000000016187229 */ /* 0x000fd40000000018 */
[----:B------:R-:W-:-:S07]  /*2cf0*/  IMAD.MOV.U32 R18, RZ, RZ, R25 ;  /* 0x000000ffff127224 */ /* 0x000fce00078e0019 */
[----:B------:R-:W-:Y:S05]  /*2d00*/  WARPSYNC.COLLECTIVE R7, `(.L_x_832) ;  /* 0x0000000007087348 */ /* 0x000fea0003c00000 */
[----:B------:R0:W1:Y:S02]  /*2d10*/  SHFL.DOWN P1, R19, R18, R15, R14 ;  /* 0x0800000f12137389 */ /* 0x000064000002000e */
[----:B01----:R-:W-:Y:S05]  /*2d20*/  ENDCOLLECTIVE ;  /* 0x000000000000791b */ /* 0x003fea0003800000 */
.L_x_832:
[----:B------:R-:W-:Y:S01]  /*2d30*/  IMAD.MOV.U32 R18, RZ, RZ, R24 ;  /* 0x000000ffff127224 */ /* 0x000fe200078e0018 */
[----:B------:R-:W-:-:S07]  /*2d40*/  MOV R9, R19 ;  /* 0x0000001300097202 */ /* 0x000fce0000000f00 */
[----:B------:R-:W-:Y:S05]  /*2d50*/  WARPSYNC.COLLECTIVE R7, `(.L_x_833) ;  /* 0x0000000007087348 */ /* 0x000fea0003c00000 */
[----:B------:R0:W1:Y:S02]  /*2d60*/  SHFL.DOWN P1, R19, R18, R15, R14 ;  /* 0x0800000f12137389 */ /* 0x000064000002000e */
[----:B01----:R-:W-:Y:S05]  /*2d70*/  ENDCOLLECTIVE ;  /* 0x000000000000791b */ /* 0x003fea0003800000 */
.L_x_833:
[----:B------:R-:W-:Y:S01]  /*2d80*/  MOV R15, 0x1 ;  /* 0x00000001000f7802 */ /* 0x000fe20000000f00 */
[----:B------:R-:W-:-:S06]  /*2d90*/  IMAD.MOV.U32 R8, RZ, RZ, R19 ;  /* 0x000000ffff087224 */ /* 0x000fcc00078e0013 */
[----:B------:R-:W-:-:S10]  /*2da0*/  DADD R8, R24, R8 ;  /* 0x0000000018087229 */ /* 0x000fd40000000008 */
[----:B------:R-:W-:-:S07]  /*2db0*/  IMAD.MOV.U32 R18, RZ, RZ, R9 ;  /* 0x000000ffff127224 */ /* 0x000fce00078e0009 */
[----:B------:R-:W-:Y:S05]  /*2dc0*/  WARPSYNC.COLLECTIVE R7, `(.L_x_834) ;  /* 0x0000000007087348 */ /* 0x000fea0003c00000 */
[----:B------:R0:W1:Y:S02]  /*2dd0*/  SHFL.DOWN P1, R19, R18, R15, R14 ;  /* 0x0800000f12137389 */ /* 0x000064000002000e */
[----:B01----:R-:W-:Y:S05]  /*2de0*/  ENDCOLLECTIVE ;  /* 0x000000000000791b */ /* 0x003fea0003800000 */
.L_x_834:
[----:B------:R-:W-:Y:S02]  /*2df0*/  IMAD.MOV.U32 R18, RZ, RZ, R8 ;  /* 0x000000ffff127224 */ /* 0x000fe400078e0008 */
[----:B------:R-:W-:-:S07]  /*2e00*/  IMAD.MOV.U32 R16, RZ, RZ, R19 ;  /* 0x000000ffff107224 */ /* 0x000fce00078e0013 */
[----:B------:R-:W-:Y:S05]  /*2e10*/  WARPSYNC.COLLECTIVE R7, `(.L_x_835) ;  /* 0x0000000007087348 */ /* 0x000fea0003c00000 */
[----:B------:R0:W1:Y:S02]  /*2e20*/  SHFL.DOWN P1, R19, R18, R15, R14 ;  /* 0x0800000f12137389 */ /* 0x000064000002000e */
[----:B01----:R-:W-:Y:S05]  /*2e30*/  ENDCOLLECTIVE ;  /* 0x000000000000791b */ /* 0x003fea0003800000 */
.L_x_835:
[----:B------:R-:W-:Y:S05]  /*2e40*/  BRA `(.L_x_836) ;  /* 0xffffffdc003c7947 */ /* 0x000fea000383ffff */
.L_x_786:
[----:B0-----:R-:W-:Y:S01]  /*2e50*/  HFMA2 R15, -RZ, RZ, 0, 9.5367431640625e-07 ;  /* 0x00000010ff0f7431 */ /* 0x001fe200000001ff */
[----:B------:R-:W-:Y:S01]  /*2e60*/  BSSY B0, `(.L_x_837) ;  /* 0x0000007000007945 */ /* 0x000fe20003800000 */
[----:B------:R-:W-:Y:S02]  /*2e70*/  IMAD.MOV.U32 R18, RZ, RZ, R13 ;  /* 0x000000ffff127224 */ /* 0x000fe400078e000d */
[----:B------:R-:W-:Y:S02]  /*2e80*/  IMAD.MOV.U32 R14, RZ, RZ, 0x1f ;  /* 0x0000001fff0e7424 */ /* 0x000fe400078e00ff */
[----:B------:R-:W-:-:S07]  /*2e90*/  IMAD.MOV.U32 R7, RZ, RZ, -0x1 ;  /* 0xffffffffff077424 */ /* 0x000fce00078e00ff */
[----:B-12---:R-:W-:Y:S05]  /*2ea0*/  WARPSYNC.COLLECTIVE R7, `(.L_x_838) ;  /* 0x0000000007087348 */ /* 0x006fea0003c00000 */
[----:B------:R0:W3:Y:S02]  /*2eb0*/  SHFL.DOWN P1, R19, R18, R15, R14 ;  /* 0x0800000f12137389 */ /* 0x0000e4000002000e */
[----:B0123--:R-:W-:Y:S05]  /*2ec0*/  ENDCOLLECTIVE ;  /* 0x000000000000791b */ /* 0x00ffea0003800000 */
.L_x_838:
[----:B------:R-:W-:Y:S05]  /*2ed0*/  BSYNC B0 ;  /* 0x0000000000007941 */ /* 0x000fea0003800000 */
.L_x_837:
        /* <DEDUP_REMOVED lines=8> */
.L_x_839:
[----:B------:R-:W-:Y:S01]  /*2f60*/  IMAD.MOV.U32 R15, RZ, RZ, 0x8 ;  /* 0x00000008ff0f7424 */ /* 0x000fe200078e00ff */
[----:B------:R-:W-:-:S06]  /*2f70*/  MOV R16, R19 ;  /* 0x0000001300107202 */ /* 0x000fcc0000000f00 */
[----:B------:R-:W-:-:S10]  /*2f80*/  DADD R16, R16, R12 ;  /* 0x0000000010107229 */ /* 0x000fd4000000000c */
[----:B------:R-:W-:-:S07]  /*2f90*/  IMAD.MOV.U32 R18, RZ, RZ, R17 ;  /* 0x000000ffff127224 */ /* 0x000fce00078e0011 */
[----:B------:R-:W-:Y:S05]  /*2fa0*/  WARPSYNC.COLLECTIVE R7, `(.L_x_840) ;  /* 0x0000000007087348 */ /* 0x000fea0003c00000 */
[----:B------:R0:W1:Y:S02]  /*2fb0*/  SHFL.DOWN P1, R19, R18, R15, R14 ;  /* 0x0800000f12137389 */ /* 0x000064000002000e */
[----:B01----:R-:W-:Y:S05]  /*2fc0*/  ENDCOLLECTIVE ;  /* 0x000000000000791b */ /* 0x003fea0003800000 */
.L_x_840:
[----:B------:R-:W-:Y:S01]  /*2fd0*/  MOV R18, R16 ;  /* 0x0000001000127202 */ /* 0x000fe20000000f00 */
[----:B------:R-:W-:-:S07]  /*2fe0*/  IMAD.MOV.U32 R23, RZ, RZ, R19 ;  /* 0x000000ffff177224 */ /* 0x000fce00078e0013 */
[----:B------:R-:W-:Y:S05]  /*2ff0*/  WARPSYNC.COLLECTIVE R7, `(.L_x_841) ;  /* 0x0000000007087348 */ /* 0x000fea0003c00000 */
[----:B------:R0:W1:Y:S02]  /*3000*/  SHFL.DOWN P1, R19, R18, R15, R14 ;  /* 0x0800000f12137389 */ /* 0x000064000002000e */
[----:B01----:R-:W-:Y:S05]  /*3010*/  ENDCOLLECTIVE ;  /* 0x000000000000791b */ /* 0x003fea0003800000 */
.L_x_841:
[----:B------:R-:W-:Y:S02]  /*3020*/  IMAD.MOV.U32 R15, RZ, RZ, 0x4 ;  /* 0x00000004ff0f7424 */ /* 0x000fe400078e00ff */
[----:B------:R-:W-:-:S06]  /*3030*/  IMAD.MOV.U32 R22, RZ, RZ, R19 ;  /* 0x000000ffff167224 */ /* 0x000fcc00078e0013 */
[----:B------:R-:W-:-:S10]  /*3040*/  DADD R22, R16, R22 ;  /* 0x0000000010167229 */ /* 0x000fd40000000016 */
[----:B------:R-:W-:-:S07]  /*3050*/  IMAD.MOV.U32 R18, RZ, RZ, R23 ;  /* 0x000000ffff127224 */ /* 0x000fce00078e0017 */
[----:B------:R-:W-:Y:S05]  /*3060*/  WARPSYNC.COLLECTIVE R7, `(.L_x_842) ;  /* 0x0000000007087348 */ /* 0x000fea0003c00000 */
[----:B------:R0:W1:Y:S02]  /*3070*/  SHFL.DOWN P1, R19, R18, R15, R14 ;  /* 0x0800000f12137389 */ /* 0x000064000002000e */
[----:B01----:R-:W-:Y:S05]  /*3080*/  ENDCOLLECTIVE ;  /* 0x000000000000791b */ /* 0x003fea0003800000 */
.L_x_842:
[----:B------:R-:W-:Y:S01]  /*3090*/  IMAD.MOV.U32 R18, RZ, RZ, R22 ;  /* 0x000000ffff127224 */ /* 0x000fe200078e0016 */
[----:B------:R-:W-:-:S07]  /*30a0*/  MOV R25, R19 ;  /* 0x0000001300197202 */ /* 0x000fce0000000f00 */
[----:B------:R-:W-:Y:S05]  /*30b0*/  WARPSYNC.COLLECTIVE R7, `(.L_x_843) ;  /* 0x0000000007087348 */ /* 0x000fea0003c00000 */
[----:B------:R0:W1:Y:S02]  /*30c0*/  SHFL.DOWN P1, R19, R18, R15, R14 ;  /* 0x0800000f12137389 */ /* 0x000064000002000e */
[----:B01----:R-:W-:Y:S05]  /*30d0*/  ENDCOLLECTIVE ;  /* 0x000000000000791b */ /* 0x003fea0003800000 */
.L_x_843:
[----:B------:R-:W-:Y:S01]  /*30e0*/  MOV R15, 0x2 ;  /* 0x00000002000f7802 */ /* 0x000fe20000000f00 */
[----:B------:R-:W-:-:S06]  /*30f0*/  IMAD.MOV.U32 R24, RZ, RZ, R19 ;  /* 0x000000ffff187224 */ /* 0x000fcc00078e0013 */
[----:B------:R-:W-:-:S10]  /*3100*/  DADD R24, R22, R24 ;  /* 0x0000000016187229 */ /* 0x000fd40000000018 */
[----:B------:R-:W-:-:S07]  /*3110*/  IMAD.MOV.U32 R18, RZ, RZ, R25 ;  /* 0x000000ffff127224 */ /* 0x000fce00078e0019 */
[----:B------:R-:W-:Y:S05]  /*3120*/  WARPSYNC.COLLECTIVE R7, `(.L_x_844) ;  /* 0x0000000007087348 */ /* 0x000fea0003c00000 */
[----:B------:R0:W1:Y:S02]  /*3130*/  SHFL.DOWN P1, R19, R18, R15, R14 ;  /* 0x0800000f12137389 */ /* 0x000064000002000e */
[----:B01----:R-:W-:Y:S05]  /*3140*/  ENDCOLLECTIVE ;  /* 0x000000000000791b */ /* 0x003fea0003800000 */
.L_x_844:
[----:B------:R-:W-:Y:S02]  /*3150*/  IMAD.MOV.U32 R18, RZ, RZ, R24 ;  /* 0x000000ffff127224 */ /* 0x000fe400078e0018 */
[----:B------:R-:W-:-:S07]  /*3160*/  IMAD.MOV.U32 R13, RZ, RZ, R19 ;  /* 0x000000ffff0d7224 */ /* 0x000fce00078e0013 */
[----:B------:R-:W-:Y:S05]  /*3170*/  WARPSYNC.COLLECTIVE R7, `(.L_x_845) ;  /* 0x0000000007087348 */ /* 0x000fea0003c00000 */
[----:B------:R0:W1:Y:S02]  /*3180*/  SHFL.DOWN P1, R19, R18, R15, R14 ;  /* 0x0800000f12137389 */ /* 0x000064000002000e */
[----:B01----:R-:W-:Y:S05]  /*3190*/  ENDCOLLECTIVE ;  /* 0x000000000000791b */ /* 0x003fea0003800000 */
.L_x_845:
[----:B------:R-:W-:Y:S02]  /*31a0*/  IMAD.MOV.U32 R15, RZ, RZ, 0x1 ;  /* 0x00000001ff0f7424 */ /* 0x000fe400078e00ff */
[----:B------:R-:W-:-:S06]  /*31b0*/  IMAD.MOV.U32 R12, RZ, RZ, R19 ;  /* 0x000000ffff0c7224 */ /* 0x000fcc00078e0013 */
[----:B------:R-:W-:-:S10]  /*31c0*/  DADD R12, R24, R12 ;  /* 0x00000000180c7229 */ /* 0x000fd4000000000c */
[----:B------:R-:W-:-:S07]  /*31d0*/  MOV R18, R13 ;  /* 0x0000000d00127202 */ /* 0x000fce0000000f00 */
[----:B------:R-:W-:Y:S05]  /*31e0*/  WARPSYNC.COLLECTIVE R7, `(.L_x_846) ;  /* 0x0000000007087348 */ /* 0x000fea0003c00000 */
[----:B------:R0:W1:Y:S02]  /*31f0*/  SHFL.DOWN P1, R19, R18, R15, R14 ;  /* 0x0800000f12137389 */ /* 0x000064000002000e */
[----:B01----:R-:W-:Y:S05]  /*3200*/  ENDCOLLECTIVE ;  /* 0x000000000000791b */ /* 0x003fea0003800000 */
.L_x_846:
[----:B------:R-:W-:Y:S02]  /*3210*/  IMAD.MOV.U32 R18, RZ, RZ, R12 ;  /* 0x000000ffff127224 */ /* 0x000fe400078e000c */
[----:B------:R-:W-:-:S07]  /*3220*/  IMAD.MOV.U32 R16, RZ, RZ, R19 ;  /* 0x000000ffff107224 */ /* 0x000fce00078e0013 */
[----:B------:R-:W-:Y:S05]  /*3230*/  WARPSYNC.COLLECTIVE R7, `(.L_x_847) ;  /* 0x0000000007087348 */ /* 0x000fea0003c00000 */
[----:B------:R0:W1:Y:S02]  /*3240*/  SHFL.DOWN P1, R19, R18, R15, R14 ;  /* 0x0800000f12137389 */ /* 0x000064000002000e */
[----:B01----:R-:W-:Y:S05]  /*3250*/  ENDCOLLECTIVE ;  /* 0x000000000000791b */ /* 0x003fea0003800000 */
.L_x_847:
[----:B------:R-:W-:Y:S05]  /*3260*/  BRA `(.L_x_848) ;  /* 0xffffffd800847947 */ /* 0x000fea000383ffff */
.L_x_789:
[----:B---3--:R-:W-:Y:S01]  /*3270*/  MOV R18, R17 ;  /* 0x0000001100127202 */ /* 0x008fe20000000f00 */
[----:B0-----:R-:W-:Y:S02]  /*3280*/  IMAD.MOV.U32 R15, RZ, RZ, 0x10 ;  /* 0x00000010ff0f7424 */ /* 0x001fe400078e00ff */
[----:B------:R-:W-:Y:S02]  /*3290*/  IMAD.MOV.U32 R14, RZ, RZ, 0x1f ;  /* 0x0000001fff0e7424 */ /* 0x000fe400078e00ff */
[----:B------:R-:W-:-:S07]  /*32a0*/  IMAD.MOV.U32 R7, RZ, RZ, -0x1 ;  /* 0xffffffffff077424 */ /* 0x000fce00078e00ff */
[----:B-12---:R-:W-:Y:S05]  /*32b0*/  WARPSYNC.COLLECTIVE R7, `(.L_x_849) ;  /* 0x0000000007087348 */ /* 0x006fea0003c00000 */
[----:B------:R0:W3:Y:S02]  /*32c0*/  SHFL.DOWN P1, R19, R18, R15, R14 ;  /* 0x0800000f12137389 */ /* 0x0000e4000002000e */
[----:B0123--:R-:W-:Y:S05]  /*32d0*/  ENDCOLLECTIVE ;  /* 0x000000000000791b */ /* 0x00ffea0003800000 */
.L_x_849:
[----:B------:R-:W-:Y:S01]  /*32e0*/  IMAD.MOV.U32 R18, RZ, RZ, R16 ;  /* 0x000000ffff127224 */ /* 0x000fe200078e0010 */
[----:B------:R-:W-:-:S07]  /*32f0*/  MOV R13, R19 ;  /* 0x00000013000d7202 */ /* 0x000fce0000000f00 */
[----:B------:R-:W-:Y:S05]  /*3300*/  WARPSYNC.COLLECTIVE R7, `(.L_x_850) ;  /* 0x0000000007087348 */ /* 0x000fea0003c00000 */
[----:B------:R0:W1:Y:S02]  /*3310*/  SHFL.DOWN P1, R19, R18, R15, R14 ;  /* 0x0800000f12137389 */ /* 0x000064000002000e */
[----:B01----:R-:W-:Y:S05]  /*3320*/  ENDCOLLECTIVE ;  /* 0x000000000000791b */ /* 0x003fea0003800000 */
.L_x_850:
[----:B------:R-:W-:Y:S01]  /*3330*/  MOV R15, 0x8 ;  /* 0x00000008000f7802 */ /* 0x000fe20000000f00 */
[----:B------:R-:W-:-:S06]  /*3340*/  IMAD.MOV.U32 R12, RZ, RZ, R19 ;  /* 0x000000ffff0c7224 */ /* 0x000fcc00078e0013 */
[----:B------:R-:W-:-:S10]  /*3350*/  DADD R12, R16, R12 ;  /* 0x00000000100c7229 */ /* 0x000fd4000000000c */
[----:B------:R-:W-:-:S07]  /*3360*/  IMAD.MOV.U32 R18, RZ, RZ, R13 ;  /* 0x000000ffff127224 */ /* 0x000fce00078e000d */
[----:B------:R-:W-:Y:S05]  /*3370*/  WARPSYNC.COLLECTIVE R7, `(.L_x_851) ;  /* 0x0000000007087348 */ /* 0x000fea0003c00000 */
[----:B------:R0:W1:Y:S02]  /*3380*/  SHFL.DOWN P1, R19, R18, R15, R14 ;  /* 0x0800000f12137389 */ /* 0x000064000002000e */
[----:B01----:R-:W-:Y:S05]  /*3390*/  ENDCOLLECTIVE ;  /* 0x000000000000791b */ /* 0x003fea0003800000 */
.L_x_851:
[----:B------:R-:W-:Y:S02]  /*33a0*/  IMAD.MOV.U32 R18, RZ, RZ, R12 ;  /* 0x000000ffff127224 */ /* 0x000fe400078e000c */
[----:B------:R-:W-:-:S07]  /*33b0*/  IMAD.MOV.U32 R23, RZ, RZ, R19 ;  /* 0x000000ffff177224 */ /* 0x000fce00078e0013 */
[----:B------:R-:W-:Y:S05]  /*33c0*/  WARPSYNC.COLLECTIVE R7, `(.L_x_852) ;  /* 0x0000000007087348 */ /* 0x000fea0003c00000 */
[----:B------:R0:W1:Y:S02]  /*33d0*/  SHFL.DOWN P1, R19, R18, R15, R14 ;  /* 0x0800000f12137389 */ /* 0x000064000002000e */
[----:B01----:R-:W-:Y:S05]  /*33e0*/  ENDCOLLECTIVE ;  /* 0x000000000000791b */ /* 0x003fea0003800000 */
.L_x_852:
[----:B------:R-:W-:Y:S02]  /*33f0*/  IMAD.MOV.U32 R15, RZ, RZ, 0x4 ;  /* 0x00000004ff0f7424 */ /* 0x000fe400078e00ff */
[----:B------:R-:W-:-:S06]  /*3400*/  IMAD.MOV.U32 R22, RZ, RZ, R19 ;  /* 0x000000ffff167224 */ /* 0x000fcc00078e0013 */
[----:B------:R-:W-:-:S10]  /*3410*/  DADD R22, R12, R22 ;  /* 0x000000000c167229 */ /* 0x000fd40000000016 */
[----:B------:R-:W-:-:S07]  /*3420*/  MOV R18, R23 ;  /* 0x0000001700127202 */ /* 0x000fce0000000f00 */
[----:B------:R-:W-:Y:S05]  /*3430*/  WARPSYNC.COLLECTIVE R7, `(.L_x_853) ;  /* 0x0000000007087348 */ /* 0x000fea0003c00000 */
[----:B------:R0:W1:Y:S02]  /*3440*/  SHFL.DOWN P1, R19, R18, R15, R14 ;  /* 0x0800000f12137389 */ /* 0x000064000002000e */
[----:B01----:R-:W-:Y:S05]  /*3450*/  ENDCOLLECTIVE ;  /* 0x000000000000791b */ /* 0x003fea0003800000 */
.L_x_853:
[----:B------:R-:W-:Y:S02]  /*3460*/  IMAD.MOV.U32 R18, RZ, RZ, R22 ;  /* 0x000000ffff127224 */ /* 0x000fe400078e0016 */
[----:B------:R-:W-:-:S07]  /*3470*/  IMAD.MOV.U32 R25, RZ, RZ, R19 ;  /* 0x000000ffff197224 */ /* 0x000fce00078e0013 */
[----:B------:R-:W-:Y:S05]  /*3480*/  WARPSYNC.COLLECTIVE R7, `(.L_x_854) ;  /* 0x0000000007087348 */ /* 0x000fea0003c00000 */
[----:B------:R0:W1:Y:S02]  /*3490*/  SHFL.DOWN P1, R19, R18, R15, R14 ;  /* 0x0800000f12137389 */ /* 0x000064000002000e */
[----:B01----:R-:W-:Y:S05]  /*34a0*/  ENDCOLLECTIVE ;  /* 0x000000000000791b */ /* 0x003fea0003800000 */
.L_x_854:
[----:B------:R-:W-:Y:S01]  /*34b0*/  IMAD.MOV.U32 R15, RZ, RZ, 0x2 ;  /* 0x00000002ff0f7424 */ /* 0x000fe200078e00ff */
[----:B------:R-:W-:-:S06]  /*34c0*/  MOV R24, R19 ;  /* 0x0000001300187202 */ /* 0x000fcc0000000f00 */
[----:B------:R-:W-:-:S10]  /*34d0*/  DADD R24, R22, R24 ;  /* 0x0000000016187229 */ /* 0x000fd40000000018 */
[----:B------:R-:W-:-:S07]  /*34e0*/  IMAD.MOV.U32 R18, RZ, RZ, R25 ;  /* 0x000000ffff127224 */ /* 0x000fce00078e0019 */
[----:B------:R-:W-:Y:S05]  /*34f0*/  WARPSYNC.COLLECTIVE R7, `(.L_x_855) ;  /* 0x0000000007087348 */ /* 0x000fea0003c00000 */
[----:B------:R0:W1:Y:S02]  /*3500*/  SHFL.DOWN P1, R19, R18, R15, R14 ;  /* 0x0800000f12137389 */ /* 0x000064000002000e */
[----:B01----:R-:W-:Y:S05]  /*3510*/  ENDCOLLECTIVE ;  /* 0x000000000000791b */ /* 0x003fea0003800000 */
.L_x_855:
[----:B------:R-:W-:Y:S01]  /*3520*/  MOV R18, R24 ;  /* 0x0000001800127202 */ /* 0x000fe20000000f00 */
[----:B------:R-:W-:-:S07]  /*3530*/  IMAD.MOV.U32 R17, RZ, RZ, R19 ;  /* 0x000000ffff117224 */ /* 0x000fce00078e0013 */
[----:B------:R-:W-:Y:S05]  /*3540*/  WARPSYNC.COLLECTIVE R7, `(.L_x_856) ;  /* 0x0000000007087348 */ /* 0x000fea0003c00000 */
[----:B------:R0:W1:Y:S02]  /*3550*/  SHFL.DOWN P1, R19, R18, R15, R14 ;  /* 0x0800000f12137389 */ /* 0x000064000002000e */
[----:B01----:R-:W-:Y:S05]  /*3560*/  ENDCOLLECTIVE ;  /* 0x000000000000791b */ /* 0x003fea0003800000 */
.L_x_856:
[----:B------:R-:W-:Y:S02]  /*3570*/  IMAD.MOV.U32 R15, RZ, RZ, 0x1 ;  /* 0x00000001ff0f7424 */ /* 0x000fe400078e00ff */
[----:B------:R-:W-:-:S06]  /*3580*/  IMAD.MOV.U32 R16, RZ, RZ, R19 ;  /* 0x000000ffff107224 */ /* 0x000fcc00078e0013 */
[----:B------:R-:W-:-:S10]  /*3590*/  DADD R16, R24, R16 ;  /* 0x0000000018107229 */ /* 0x000fd40000000010 */
[----:B------:R-:W-:-:S07]  /*35a0*/  IMAD.MOV.U32 R18, RZ, RZ, R17 ;  /* 0x000000ffff127224 */ /* 0x000fce00078e0011 */
[----:B------:R-:W-:Y:S05]  /*35b0*/  WARPSYNC.COLLECTIVE R7, `(.L_x_857) ;  /* 0x0000000007087348 */ /* 0x000fea0003c00000 */
[----:B------:R0:W1:Y:S02]  /*35c0*/  SHFL.DOWN P1, R19, R18, R15, R14 ;  /* 0x0800000f12137389 */ /* 0x000064000002000e */
[----:B01----:R-:W-:Y:S05]  /*35d0*/  ENDCOLLECTIVE ;  /* 0x000000000000791b */ /* 0x003fea0003800000 */
.L_x_857:
[----:B------:R-:W-:Y:S01]  /*35e0*/  IMAD.MOV.U32 R18, RZ, RZ, R16 ;  /* 0x000000ffff127224 */ /* 0x000fe200078e0010 */
[----:B------:R-:W-:-:S07]  /*35f0*/  MOV R13, R19 ;  /* 0x00000013000d7202 */ /* 0x000fce0000000f00 */
[----:B------:R-:W-:Y:S05]  /*3600*/  WARPSYNC.COLLECTIVE R7, `(.L_x_858) ;  /* 0x0000000007087348 */ /* 0x000fea0003c00000 */
[----:B------:R0:W1:Y:S02]  /*3610*/  SHFL.DOWN P1, R19, R18, R15, R14 ;  /* 0x0800000f12137389 */ /* 0x000064000002000e */
[----:B01----:R-:W-:Y:S05]  /*3620*/  ENDCOLLECTIVE ;  /* 0x000000000000791b */ /* 0x003fea0003800000 */
.L_x_858:
[----:B------:R-:W-:Y:S01]  /*3630*/  IMAD.MOV.U32 R12, RZ, RZ, R19 ;  /* 0x000000ffff0c7224 */ /* 0x000fe200078e0013 */
[----:B------:R-:W-:Y:S06]  /*3640*/  BRA `(.L_x_859) ;  /* 0xffffffd8000c7947 */ /* 0x000fec000383ffff */
.L_x_790:
[----:B0-----:R-:W-:Y:S01]  /*3650*/  HFMA2 R15, -RZ, RZ, 0, 9.5367431640625e-07 ;  /* 0x00000010ff0f7431 */ /* 0x001fe200000001ff */
[----:B------:R-:W-:Y:S01]  /*3660*/  BSSY B0, `(.L_x_860) ;  /* 0x0000007000007945 */ /* 0x000fe20003800000 */
[----:B------:R-:W-:Y:S02]  /*3670*/  IMAD.MOV.U32 R18, RZ, RZ, R11 ;  /* 0x000000ffff127224 */ /* 0x000fe400078e000b */
[----:B------:R-:W-:Y:S02]  /*3680*/  IMAD.MOV.U32 R14, RZ, RZ, 0x1f ;  /* 0x0000001fff0e7424 */ /* 0x000fe400078e00ff */
[----:B------:R-:W-:-:S07]  /*3690*/  IMAD.MOV.U32 R7, RZ, RZ, -0x1 ;  /* 0xffffffffff077424 */ /* 0x000fce00078e00ff */
[----:B-123--:R-:W-:Y:S05]  /*36a0*/  WARPSYNC.COLLECTIVE R7, `(.L_x_861) ;  /* 0x0000000007087348 */ /* 0x00efea0003c00000 */
[----:B------:R0:W4:Y:S02]  /*36b0*/  SHFL.DOWN P1, R19, R18, R15, R14 ;  /* 0x0800000f12137389 */ /* 0x000124000002000e */
[----:B01234-:R-:W-:Y:S05]  /*36c0*/  ENDCOLLECTIVE ;  /* 0x000000000000791b */ /* 0x01ffea0003800000 */
.L_x_861:
[----:B------:R-:W-:Y:S05]  /*36d0*/  BSYNC B0 ;  /* 0x0000000000007941 */ /* 0x000fea0003800000 */
.L_x_860:
        /* <DEDUP_REMOVED lines=8> */
.L_x_862:
[----:B------:R-:W-:Y:S01]  /*3760*/  IMAD.MOV.U32 R15, RZ, RZ, 0x8 ;  /* 0x00000008ff0f7424 */ /* 0x000fe200078e00ff */
[----:B------:R-:W-:-:S06]  /*3770*/  MOV R12, R19 ;  /* 0x00000013000c7202 */ /* 0x000fcc0000000f00 */
[----:B------:R-:W-:-:S10]  /*3780*/  DADD R12, R12, R10 ;  /* 0x000000000c0c7229 */ /* 0x000fd4000000000a */
[----:B------:R-:W-:-:S07]  /*3790*/  IMAD.MOV.U32 R18, RZ, RZ, R13 ;  /* 0x000000ffff127224 */ /* 0x000fce00078e000d */
[----:B------:R-:W-:Y:S05]  /*37a0*/  WARPSYNC.COLLECTIVE R7, `(.L_x_863) ;  /* 0x0000000007087348 */ /* 0x000fea0003c00000 */
[----:B------:R0:W1:Y:S02]  /*37b0*/  SHFL.DOWN P1, R19, R18, R15, R14 ;  /* 0x0800000f12137389 */ /* 0x000064000002000e */
[----:B01----:R-:W-:Y:S05]  /*37c0*/  ENDCOLLECTIVE ;  /* 0x000000000000791b */ /* 0x003fea0003800000 */
.L_x_863:
[----:B------:R-:W-:Y:S01]  /*37d0*/  MOV R18, R12 ;  /* 0x0000000c00127202 */ /* 0x000fe20000000f00 */
[----:B------:R-:W-:-:S07]  /*37e0*/  IMAD.MOV.U32 R23, RZ, RZ, R19 ;  /* 0x000000ffff177224 */ /* 0x000fce00078e0013 */
[----:B------:R-:W-:Y:S05]  /*37f0*/  WARPSYNC.COLLECTIVE R7, `(.L_x_864) ;  /* 0x0000000007087348 */ /* 0x000fea0003c00000 */
[----:B------:R0:W1:Y:S02]  /*3800*/  SHFL.DOWN P1, R19, R18, R15, R14 ;  /* 0x0800000f12137389 */ /* 0x000064000002000e */
[----:B01----:R-:W-:Y:S05]  /*3810*/  ENDCOLLECTIVE ;  /* 0x000000000000791b */ /* 0x003fea0003800000 */
.L_x_864:
[----:B------:R-:W-:Y:S02]  /*3820*/  IMAD.MOV.U32 R15, RZ, RZ, 0x4 ;  /* 0x00000004ff0f7424 */ /* 0x000fe400078e00ff */
[----:B------:R-:W-:-:S06]  /*3830*/  IMAD.MOV.U32 R22, RZ, RZ, R19 ;  /* 0x000000ffff167224 */ /* 0x000fcc00078e0013 */
[----:B------:R-:W-:-:S10]  /*3840*/  DADD R22, R12, R22 ;  /* 0x000000000c167229 */ /* 0x000fd40000000016 */
[----:B------:R-:W-:-:S07]  /*3850*/  IMAD.MOV.U32 R18, RZ, RZ, R23 ;  /* 0x000000ffff127224 */ /* 0x000fce00078e0017 */
[----:B------:R-:W-:Y:S05]  /*3860*/  WARPSYNC.COLLECTIVE R7, `(.L_x_865) ;  /* 0x0000000007087348 */ /* 0x000fea0003c00000 */
[----:B------:R0:W1:Y:S02]  /*3870*/  SHFL.DOWN P1, R19, R18, R15, R14 ;  /* 0x0800000f12137389 */ /* 0x000064000002000e */
[----:B01----:R-:W-:Y:S05]  /*3880*/  ENDCOLLECTIVE ;  /* 0x000000000000791b */ /* 0x003fea0003800000 */
.L_x_865:
[----:B------:R-:W-:Y:S01]  /*3890*/  IMAD.MOV.U32 R18, RZ, RZ, R22 ;  /* 0x000000ffff127224 */ /* 0x000fe200078e0016 */
[----:B------:R-:W-:-:S07]  /*38a0*/  MOV R25, R19 ;  /* 0x0000001300197202 */ /* 0x000fce0000000f00 */
[----:B------:R-:W-:Y:S05]  /*38b0*/  WARPSYNC.COLLECTIVE R7, `(.L_x_866) ;  /* 0x0000000007087348 */ /* 0x000fea0003c00000 */
[----:B------:R0:W1:Y:S02]  /*38c0*/  SHFL.DOWN P1, R19, R18, R15, R14 ;  /* 0x0800000f12137389 */ /* 0x000064000002000e */
[----:B01----:R-:W-:Y:S05]  /*38d0*/  ENDCOLLECTIVE ;  /* 0x000000000000791b */ /* 0x003fea0003800000 */
.L_x_866:
[----:B------:R-:W-:Y:S01]  /*38e0*/  MOV R15, 0x2 ;  /* 0x00000002000f7802 */ /* 0x000fe20000000f00 */
[----:B------:R-:W-:-:S06]  /*38f0*/  IMAD.MOV.U32 R24, RZ, RZ, R19 ;  /* 0x000000ffff187224 */ /* 0x000fcc00078e0013 */
[----:B------:R-:W-:-:S10]  /*3900*/  DADD R24, R22, R24 ;  /* 0x0000000016187229 */ /* 0x000fd40000000018 */
[----:B------:R-:W-:-:S07]  /*3910*/  IMAD.MOV.U32 R18, RZ, RZ, R25 ;  /* 0x000000ffff127224 */ /* 0x000fce00078e0019 */
[----:B------:R-:W-:Y:S05]  /*3920*/  WARPSYNC.COLLECTIVE R7, `(.L_x_867) ;  /* 0x0000000007087348 */ /* 0x000fea0003c00000 */
[----:B------:R0:W1:Y:S02]  /*3930*/  SHFL.DOWN P1, R19, R18, R15, R14 ;  /* 0x0800000f12137389 */ /* 0x000064000002000e */
[----:B01----:R-:W-:Y:S05]  /*3940*/  ENDCOLLECTIVE ;  /* 0x000000000000791b */ /* 0x003fea0003800000 */
.L_x_867:
[----:B------:R-:W-:Y:S02]  /*3950*/  IMAD.MOV.U32 R18, RZ, RZ, R24 ;  /* 0x000000ffff127224 */ /* 0x000fe400078e0018 */
[----:B------:R-:W-:-:S07]  /*3960*/  IMAD.MOV.U32 R11, RZ, RZ, R19 ;  /* 0x000000ffff0b7224 */ /* 0x000fce00078e0013 */
[----:B------:R-:W-:Y:S05]  /*3970*/  WARPSYNC.COLLECTIVE R7, `(.L_x_868) ;  /* 0x0000000007087348 */ /* 0x000fea0003c00000 */
[----:B------:R0:W1:Y:S02]  /*3980*/  SHFL.DOWN P1, R19, R18, R15, R14 ;  /* 0x0800000f12137389 */ /* 0x000064000002000e */
[----:B01----:R-:W-:Y:S05]  /*3990*/  ENDCOLLECTIVE ;  /* 0x000000000000791b */ /* 0x003fea0003800000 */
.L_x_868:
[----:B------:R-:W-:Y:S02]  /*39a0*/  IMAD.MOV.U32 R15, RZ, RZ, 0x1 ;  /* 0x00000001ff0f7424 */ /* 0x000fe400078e00ff */
[----:B------:R-:W-:-:S06]  /*39b0*/  IMAD.MOV.U32 R10, RZ, RZ, R19 ;  /* 0x000000ffff0a7224 */ /* 0x000fcc00078e0013 */
[----:B------:R-:W-:-:S10]  /*39c0*/  DADD R10, R24, R10 ;  /* 0x00000000180a7229 */ /* 0x000fd4000000000a */
[----:B------:R-:W-:-:S07]  /*39d0*/  MOV R18, R11 ;  /* 0x0000000b00127202 */ /* 0x000fce0000000f00 */
[----:B------:R-:W-:Y:S05]  /*39e0*/  WARPSYNC.COLLECTIVE R7, `(.L_x_869) ;  /* 0x0000000007087348 */ /* 0x000fea0003c00000 */
[----:B------:R0:W1:Y:S02]  /*39f0*/  SHFL.DOWN P1, R19, R18, R15, R14 ;  /* 0x0800000f12137389 */ /* 0x000064000002000e */
[----:B01----:R-:W-:Y:S05]  /*3a00*/  ENDCOLLECTIVE ;  /* 0x000000000000791b */ /* 0x003fea0003800000 */
.L_x_869:
[----:B------:R-:W-:Y:S02]  /*3a10*/  IMAD.MOV.U32 R18, RZ, RZ, R10 ;  /* 0x000000ffff127224 */ /* 0x000fe400078e000a */
[----:B------:R-:W-:-:S07]  /*3a20*/  IMAD.MOV.U32 R13, RZ, RZ, R19 ;  /* 0x000000ffff0d7224 */ /* 0x000fce00078e0013 */
[----:B------:R-:W-:Y:S05]  /*3a30*/  WARPSYNC.COLLECTIVE R7, `(.L_x_870) ;  /* 0x0000000007087348 */ /* 0x000fea0003c00000 */
[----:B------:R0:W1:Y:S02]  /*3a40*/  SHFL.DOWN P1, R19, R18, R15, R14 ;  /* 0x0800000f12137389 */ /* 0x000064000002000e */
[----:B01----:R-:W-:Y:S05]  /*3a50*/  ENDCOLLECTIVE ;  /* 0x000000000000791b */ /* 0x003fea0003800000 */
.L_x_870:
[----:B------:R-:W-:Y:S01]  /*3a60*/  MOV R12, R19 ;  /* 0x00000013000c7202 */ /* 0x000fe20000000f00 */
[----:B------:R-:W-:Y:S06]  /*3a70*/  BRA `(.L_x_871) ;  /* 0xffffffd400487947 */ /* 0x000fec000383ffff */
.L_x_792:
[----:B------:R-:W-:Y:S01]  /*3a80*/  IMAD.MOV.U32 R18, RZ, RZ, R21 ;  /* 0x000000ffff127224 */ /* 0x000fe200078e0015 */
[----:B------:R-:W-:Y:S01]  /*3a90*/  MOV R7, 0xffffffff ;  /* 0xffffffff00077802 */ /* 0x000fe20000000f00 */
[----:B------:R-:W-:Y:S02]  /*3aa0*/  IMAD.MOV.U32 R15, RZ, RZ, 0x10 ;  /* 0x00000010ff0f7424 */ /* 0x000fe400078e00ff */
[----:B------:R-:W-:-:S07]  /*3ab0*/  IMAD.MOV.U32 R14, RZ, RZ, 0x1f ;  /* 0x0000001fff0e7424 */ /* 0x000fce00078e00ff */
[----:B--23--:R-:W-:Y:S05]  /*3ac0*/  WARPSYNC.COLLECTIVE R7, `(.L_x_872) ;  /* 0x0000000007087348 */ /* 0x00cfea0003c00000 */
[----:B------:R0:W1:Y:S02]  /*3ad0*/  SHFL.DOWN P1, R19, R18, R15, R14 ;  /* 0x0800000f12137389 */ /* 0x000064000002000e */
[----:B0123--:R-:W-:Y:S05]  /*3ae0*/  ENDCOLLECTIVE ;  /* 0x000000000000791b */ /* 0x00ffea0003800000 */
.L_x_872:
[----:B------:R-:W-:Y:S02]  /*3af0*/  IMAD.MOV.U32 R18, RZ, RZ, R20 ;  /* 0x000000ffff127224 */ /* 0x000fe400078e0014 */
[----:B------:R-:W-:-:S07]  /*3b00*/  IMAD.MOV.U32 R23, RZ, RZ, R19 ;  /* 0x000000ffff177224 */ /* 0x000fce00078e0013 */
[----:B------:R-:W-:Y:S05]  /*3b10*/  WARPSYNC.COLLECTIVE R7, `(.L_x_873) ;  /* 0x0000000007087348 */ /* 0x000fea0003c00000 */
[----:B------:R0:W1:Y:S02]  /*3b20*/  SHFL.DOWN P1, R19, R18, R15, R14 ;  /* 0x0800000f12137389 */ /* 0x000064000002000e */
[----:B01----:R-:W-:Y:S05]  /*3b30*/  ENDCOLLECTIVE ;  /* 0x000000000000791b */ /* 0x003fea0003800000 */
.L_x_873:
[----:B------:R-:W-:Y:S02]  /*3b40*/  IMAD.MOV.U32 R15, RZ, RZ, 0x8 ;  /* 0x00000008ff0f7424 */ /* 0x000fe400078e00ff */
[----:B------:R-:W-:-:S06]  /*3b50*/  IMAD.MOV.U32 R22, RZ, RZ, R19 ;  /* 0x000000ffff167224 */ /* 0x000fcc00078e0013 */
[----:B------:R-:W-:-:S10]  /*3b60*/  DADD R22, R22, R20 ;  /* 0x0000000016167229 */ /* 0x000fd40000000014 */
[----:B------:R-:W-:-:S07]  /*3b70*/  MOV R18, R23 ;  /* 0x0000001700127202 */ /* 0x000fce0000000f00 */
[----:B------:R-:W-:Y:S05]  /*3b80*/  WARPSYNC.COLLECTIVE R7, `(.L_x_874) ;  /* 0x0000000007087348 */ /* 0x000fea0003c00000 */
[----:B------:R0:W1:Y:S02]  /*3b90*/  SHFL.DOWN P1, R19, R18, R15, R14 ;  /* 0x0800000f12137389 */ /* 0x000064000002000e */
[----:B01----:R-:W-:Y:S05]  /*3ba0*/  ENDCOLLECTIVE ;  /* 0x000000000000791b */ /* 0x003fea0003800000 */
.L_x_874:
[----:B------:R-:W-:Y:S02]  /*3bb0*/  IMAD.MOV.U32 R18, RZ, RZ, R22 ;  /* 0x000000ffff127224 */ /* 0x000fe400078e0016 */
[----:B------:R-:W-:-:S07]  /*3bc0*/  IMAD.MOV.U32 R25, RZ, RZ, R19 ;  /* 0x000000ffff197224 */ /* 0x000fce00078e0013 */
[----:B------:R-:W-:Y:S05]  /*3bd0*/  WARPSYNC.COLLECTIVE R7, `(.L_x_875) ;  /* 0x0000000007087348 */ /* 0x000fea0003c00000 */
[----:B------:R0:W1:Y:S02]  /*3be0*/  SHFL.DOWN P1, R19, R18, R15, R14 ;  /* 0x0800000f12137389 */ /* 0x000064000002000e */
[----:B01----:R-:W-:Y:S05]  /*3bf0*/  ENDCOLLECTIVE ;  /* 0x000000000000791b */ /* 0x003fea0003800000 */
.L_x_875:
[----:B------:R-:W-:Y:S01]  /*3c00*/  IMAD.MOV.U32 R15, RZ, RZ, 0x4 ;  /* 0x00000004ff0f7424 */ /* 0x000fe200078e00ff */
[----:B------:R-:W-:-:S06]  /*3c10*/  MOV R24, R19 ;  /* 0x0000001300187202 */ /* 0x000fcc0000000f00 */
[----:B------:R-:W-:-:S10]  /*3c20*/  DADD R24, R22, R24 ;  /* 0x0000000016187229 */ /* 0x000fd40000000018 */
[----:B------:R-:W-:-:S07]  /*3c30*/  IMAD.MOV.U32 R18, RZ, RZ, R25 ;  /* 0x000000ffff127224 */ /* 0x000fce00078e0019 */
[----:B------:R-:W-:Y:S05]  /*3c40*/  WARPSYNC.COLLECTIVE R7, `(.L_x_876) ;  /* 0x0000000007087348 */ /* 0x000fea0003c00000 */
[----:B------:R0:W1:Y:S02]  /*3c50*/  SHFL.DOWN P1, R19, R18, R15, R14 ;  /* 0x0800000f12137389 */ /* 0x000064000002000e */
[----:B01----:R-:W-:Y:S05]  /*3c60*/  ENDCOLLECTIVE ;  /* 0x000000000000791b */ /* 0x003fea0003800000 */
.L_x_876:
[----:B------:R-:W-:Y:S01]  /*3c70*/  MOV R18, R24 ;  /* 0x0000001800127202 */ /* 0x000fe20000000f00 */
[----:B------:R-:W-:-:S07]  /*3c80*/  IMAD.MOV.U32 R27, RZ, RZ, R19 ;  /* 0x000000ffff1b7224 */ /* 0x000fce00078e0013 */
[----:B------:R-:W-:Y:S05]  /*3c90*/  WARPSYNC.COLLECTIVE R7, `(.L_x_877) ;  /* 0x0000000007087348 */ /* 0x000fea0003c00000 */
[----:B------:R0:W1:Y:S02]  /*3ca0*/  SHFL.DOWN P1, R19, R18, R15, R14 ;  /* 0x0800000f12137389 */ /* 0x000064000002000e */
[----:B01----:R-:W-:Y:S05]  /*3cb0*/  ENDCOLLECTIVE ;  /* 0x000000000000791b */ /* 0x003fea0003800000 */
.L_x_877:
[----:B------:R-:W-:Y:S02]  /*3cc0*/  IMAD.MOV.U32 R15, RZ, RZ, 0x2 ;  /* 0x00000002ff0f7424 */ /* 0x000fe400078e00ff */
[----:B------:R-:W-:-:S06]  /*3cd0*/  IMAD.MOV.U32 R26, RZ, RZ, R19 ;  /* 0x000000ffff1a7224 */ /* 0x000fcc00078e0013 */
[----:B------:R-:W-:-:S10]  /*3ce0*/  DADD R26, R24, R26 ;  /* 0x00000000181a7229 */ /* 0x000fd4000000001a */
[----:B------:R-:W-:-:S07]  /*3cf0*/  IMAD.MOV.U32 R18, RZ, RZ, R27 ;  /* 0x000000ffff127224 */ /* 0x000fce00078e001b */
[----:B------:R-:W-:Y:S05]  /*3d00*/  WARPSYNC.COLLECTIVE R7, `(.L_x_878) ;  /* 0x0000000007087348 */ /* 0x000fea0003c00000 */
[----:B------:R0:W1:Y:S02]  /*3d10*/  SHFL.DOWN P1, R19, R18, R15, R14 ;  /* 0x0800000f12137389 */ /* 0x000064000002000e */
[----:B01----:R-:W-:Y:S05]  /*3d20*/  ENDCOLLECTIVE ;  /* 0x000000000000791b */ /* 0x003fea0003800000 */
.L_x_878:
[----:B------:R-:W-:Y:S01]  /*3d30*/  IMAD.MOV.U32 R18, RZ, RZ, R26 ;  /* 0x000000ffff127224 */ /* 0x000fe200078e001a */
[----:B------:R-:W-:-:S07]  /*3d40*/  MOV R21, R19 ;  /* 0x0000001300157202 */ /* 0x000fce0000000f00 */
[----:B------:R-:W-:Y:S05]  /*3d50*/  WARPSYNC.COLLECTIVE R7, `(.L_x_879) ;  /* 0x0000000007087348 */ /* 0x000fea0003c00000 */
[----:B------:R0:W1:Y:S02]  /*3d60*/  SHFL.DOWN P1, R19, R18, R15, R14 ;  /* 0x0800000f12137389 */ /* 0x000064000002000e */
[----:B01----:R-:W-:Y:S05]  /*3d70*/  ENDCOLLECTIVE ;  /* 0x000000000000791b */ /* 0x003fea0003800000 */
.L_x_879:
[----:B------:R-:W-:Y:S01]  /*3d80*/  MOV R15, 0x1 ;  /* 0x00000001000f7802 */ /* 0x000fe20000000f00 */
[----:B------:R-:W-:-:S06]  /*3d90*/  IMAD.MOV.U32 R20, RZ, RZ, R19 ;  /* 0x000000ffff147224 */ /* 0x000fcc00078e0013 */
[----:B------:R-:W-:-:S10]  /*3da0*/  DADD R20, R26, R20 ;  /* 0x000000001a147229 */ /* 0x000fd40000000014 */
[----:B------:R-:W-:-:S07]  /*3db0*/  IMAD.MOV.U32 R18, RZ, RZ, R21 ;  /* 0x000000ffff127224 */ /* 0x000fce00078e0015 */
[----:B------:R-:W-:Y:S05]  /*3dc0*/  WARPSYNC.COLLECTIVE R7, `(.L_x_880) ;  /* 0x0000000007087348 */ /* 0x000fea0003c00000 */
[----:B------:R0:W1:Y:S02]  /*3dd0*/  SHFL.DOWN P1, R19, R18, R15, R14 ;  /* 0x0800000f12137389 */ /* 0x000064000002000e */
[----:B01----:R-:W-:Y:S05]  /*3de0*/  ENDCOLLECTIVE ;  /* 0x000000000000791b */ /* 0x003fea0003800000 */
.L_x_880:
[----:B------:R-:W-:Y:S02]  /*3df0*/  IMAD.MOV.U32 R18, RZ, RZ, R20 ;  /* 0x000000ffff127224 */ /* 0x000fe400078e0014 */
[----:B------:R-:W-:-:S07]  /*3e00*/  IMAD.MOV.U32 R22, RZ, RZ, R19 ;  /* 0x000000ffff167224 */ /* 0x000fce00078e0013 */
[----:B------:R-:W-:Y:S05]  /*3e10*/  WARPSYNC.COLLECTIVE R7, `(.L_x_881) ;  /* 0x0000000007087348 */ /* 0x000fea0003c00000 */
[----:B------:R0:W1:Y:S02]  /*3e20*/  SHFL.DOWN P1, R19, R18, R15, R14 ;  /* 0x0800000f12137389 */ /* 0x000064000002000e */
[----:B01----:R-:W-:Y:S05]  /*3e30*/  ENDCOLLECTIVE ;  /* 0x000000000000791b */ /* 0x003fea0003800000 */
.L_x_881:
[----:B------:R-:W-:Y:S05]  /*3e40*/  BRA `(.L_x_882) ;  /* 0xffffffd000dc7947 */ /* 0x000fea000383ffff */
        .weak           $__internal_4_$__cuda_sm20_div_rn_f64_full
        .type           $__internal_4_$__cuda_sm20_div_rn_f64_full,@function
        .size           $__internal_4_$__cuda_sm20_div_rn_f64_full,(.L_x_1710 - $__internal_4_$__cuda_sm20_div_rn_f64_full)
$__internal_4_$__cuda_sm20_div_rn_f64_full:
[C---:B------:R-:W-:Y:S01]  /*3e50*/  FSETP.GEU.AND P0, PT, |R19|.reuse, 1.469367938527859385e-39, PT ;  /* 0x001000001300780b */ /* 0x040fe20003f0e200 */
[----:B------:R-:W-:Y:S01]  /*3e60*/  BSSY.RECONVERGENT B2, `(.L_x_883) ;  /* 0x0000057000027945 */ /* 0x000fe20003800200 */
[----:B------:R-:W-:Y:S02]  /*3e70*/  LOP3.LUT R16, R19, 0x800fffff, RZ, 0xc0, !PT ;  /* 0x800fffff13107812 */ /* 0x000fe400078ec0ff */
[C---:B------:R-:W-:Y:S02]  /*3e80*/  FSETP.GEU.AND P2, PT, |R21|.reuse, 1.469367938527859385e-39, PT ;  /* 0x001000001500780b */ /* 0x040fe40003f4e200 */
[----:B------:R-:W-:Y:S01]  /*3e90*/  LOP3.LUT R17, R16, 0x3ff00000, RZ, 0xfc, !PT ;  /* 0x3ff0000010117812 */ /* 0x000fe200078efcff */
[----:B------:R-:W-:Y:S01]  /*3ea0*/  IMAD.MOV.U32 R16, RZ, RZ, R18 ;  /* 0x000000ffff107224 */ /* 0x000fe200078e0012 */
[----:B------:R-:W-:Y:S02]  /*3eb0*/  MOV R22, 0x1 ;  /* 0x0000000100167802 */ /* 0x000fe40000000f00 */
[----:B------:R-:W-:-:S02]  /*3ec0*/  LOP3.LUT R7, R21, 0x7ff00000, RZ, 0xc0, !PT ;  /* 0x7ff0000015077812 */ /* 0x000fc400078ec0ff */
[----:B------:R-:W-:Y:S01]  /*3ed0*/  LOP3.LUT R32, R19, 0x7ff00000, RZ, 0xc0, !PT ;  /* 0x7ff0000013207812 */ /* 0x000fe200078ec0ff */
[----:B------:R-:W-:Y:S01]  /*3ee0*/  @!P0 DMUL R16, R18, 8.98846567431157953865e+307 ;  /* 0x7fe0000012108828 */ /* 0x000fe20000000000 */
[----:B------:R-:W-:Y:S02]  /*3ef0*/  MOV R33, R7 ;  /* 0x0000000700217202 */ /* 0x000fe40000000f00 */
[----:B------:R-:W-:Y:S02]  /*3f00*/  ISETP.GE.U32.AND P1, PT, R7, R32, PT ;  /* 0x000000200700720c */ /* 0x000fe40003f26070 */
[----:B------:R-:W-:Y:S01]  /*3f10*/  @!P2 LOP3.LUT R26, R19, 0x7ff00000, RZ, 0xc0, !PT ;  /* 0x7ff00000131aa812 */ /* 0x000fe200078ec0ff */
[----:B------:R-:W0:Y:S03]  /*3f20*/  MUFU.RCP64H R23, R17 ;  /* 0x0000001100177308 */ /* 0x000e260000001800 */
[----:B------:R-:W-:Y:S01]  /*3f30*/  @!P2 ISETP.GE.U32.AND P3, PT, R7, R26, PT ;  /* 0x0000001a0700a20c */ /* 0x000fe20003f66070 */
[----:B------:R-:W-:Y:S01]  /*3f40*/  IMAD.MOV.U32 R26, RZ, RZ, 0x1ca00000 ;  /* 0x1ca00000ff1a7424 */ /* 0x000fe200078e00ff */
[----:B------:R-:W-:-:S04]  /*3f50*/  @!P0 LOP3.LUT R32, R17, 0x7ff00000, RZ, 0xc0, !PT ;  /* 0x7ff0000011208812 */ /* 0x000fc800078ec0ff */
[----:B------:R-:W-:Y:S01]  /*3f60*/  @!P2 SEL R27, R26, 0x63400000, !P3 ;  /* 0x634000001a1ba807 */ /* 0x000fe20005800000 */
[----:B------:R-:W-:-:S03]  /*3f70*/  VIADD R34, R32, 0xffffffff ;  /* 0xffffffff20227836 */ /* 0x000fc60000000000 */
[----:B------:R-:W-:Y:S01]  /*3f80*/  @!P2 LOP3.LUT R27, R27, 0x80000000, R21, 0xf8, !PT ;  /* 0x800000001b1ba812 */ /* 0x000fe200078ef815 */
[----:B0-----:R-:W-:-:S03]  /*3f90*/  DFMA R24, R22, -R16, 1 ;  /* 0x3ff000001618742b */ /* 0x001fc60000000810 */
[----:B------:R-:W-:-:S05]  /*3fa0*/  @!P2 LOP3.LUT R27, R27, 0x100000, RZ, 0xfc, !PT ;  /* 0x001000001b1ba812 */ /* 0x000fca00078efcff */
[----:B------:R-:W-:-:S08]  /*3fb0*/  DFMA R24, R24, R24, R24 ;  /* 0x000000181818722b */ /* 0x000fd00000000018 */
[----:B------:R-:W-:Y:S01]  /*3fc0*/  DFMA R24, R22, R24, R22 ;  /* 0x000000181618722b */ /* 0x000fe20000000016 */
[----:B------:R-:W-:Y:S01]  /*3fd0*/  SEL R23, R26, 0x63400000, !P1 ;  /* 0x634000001a177807 */ /* 0x000fe20004800000 */
[----:B------:R-:W-:Y:S02]  /*3fe0*/  IMAD.MOV.U32 R22, RZ, RZ, R20 ;  /* 0x000000ffff167224 */ /* 0x000fe400078e0014 */
[----:B------:R-:W-:Y:S01]  /*3ff0*/  @!P2 IMAD.MOV.U32 R26, RZ, RZ, RZ ;  /* 0x000000ffff1aa224 */ /* 0x000fe200078e00ff */
[----:B------:R-:W-:-:S03]  /*4000*/  LOP3.LUT R23, R23, 0x800fffff, R21, 0xf8, !PT ;  /* 0x800fffff17177812 */ /* 0x000fc600078ef815 */
[----:B------:R-:W-:-:S03]  /*4010*/  DFMA R28, R24, -R16, 1 ;  /* 0x3ff00000181c742b */ /* 0x000fc60000000810 */
[----:B------:R-:W-:-:S05]  /*4020*/  @!P2 DFMA R22, R22, 2, -R26 ;  /* 0x400000001616a82b */ /* 0x000fca000000081a */
[----:B------:R-:W-:-:S05]  /*4030*/  DFMA R28, R24, R28, R24 ;  /* 0x0000001c181c722b */ /* 0x000fca0000000018 */
[----:B------:R-:W-:-:S03]  /*4040*/  @!P2 LOP3.LUT R33, R23, 0x7ff00000, RZ, 0xc0, !PT ;  /* 0x7ff000001721a812 */ /* 0x000fc600078ec0ff */
[----:B------:R-:W-:Y:S02]  /*4050*/  DMUL R24, R28, R22 ;  /* 0x000000161c187228 */ /* 0x000fe40000000000 */
[----:B------:R-:W-:-:S05]  /*4060*/  VIADD R26, R33, 0xffffffff ;  /* 0xffffffff211a7836 */ /* 0x000fca0000000000 */
[----:B------:R-:W-:Y:S01]  /*4070*/  ISETP.GT.U32.AND P0, PT, R26, 0x7feffffe, PT ;  /* 0x7feffffe1a00780c */ /* 0x000fe20003f04070 */
[----:B------:R-:W-:-:S03]  /*4080*/  DFMA R26, R24, -R16, R22 ;  /* 0x80000010181a722b */ /* 0x000fc60000000016 */
[----:B------:R-:W-:-:S05]  /*4090*/  ISETP.GT.U32.OR P0, PT, R34, 0x7feffffe, P0 ;  /* 0x7feffffe2200780c */ /* 0x000fca0000704470 */
[----:B------:R-:W-:-:S08]  /*40a0*/  DFMA R26, R28, R26, R24 ;  /* 0x0000001a1c1a722b */ /* 0x000fd00000000018 */
[----:B------:R-:W-:Y:S05]  /*40b0*/  @P0 BRA `(.L_x_884) ;  /* 0x0000000000700947 */ /* 0x000fea0003800000 */
[----:B------:R-:W-:Y:S01]  /*40c0*/  LOP3.LUT R24, R19, 0x7ff00000, RZ, 0xc0, !PT ;  /* 0x7ff0000013187812 */ /* 0x000fe200078ec0ff */
[----:B------:R-:W-:-:S03]  /*40d0*/  IMAD.MOV.U32 R21, RZ, RZ, 0x1ca00000 ;  /* 0x1ca00000ff157424 */ /* 0x000fc600078e00ff */
[CC--:B------:R-:W-:Y:S02]  /*40e0*/  VIADDMNMX R20, R7.reuse, -R24.reuse, 0xb9600000, !PT ;  /* 0xb960000007147446 */ /* 0x0c0fe40007800918 */
[----:B------:R-:W-:Y:S02]  /*40f0*/  ISETP.GE.U32.AND P0, PT, R7, R24, PT ;  /* 0x000000180700720c */ /* 0x000fe40003f06070 */
[----:B------:R-:W-:Y:S02]  /*4100*/  VIMNMX R7, PT, PT, R20, 0x46a00000, PT ;  /* 0x46a0000014077848 */ /* 0x000fe40003fe0100 */
[----:B------:R-:W-:-:S04]  /*4110*/  SEL R20, R21, 0x63400000, !P0 ;  /* 0x6340000015147807 */ /* 0x000fc80004000000 */
[----:B------:R-:W-:Y:S01]  /*4120*/  IADD3 R7, PT, PT, -R20, R7, RZ ;  /* 0x0000000714077210 */ /* 0x000fe20007ffe1ff */
[----:B------:R-:W-:-:S04]  /*4130*/  IMAD.MOV.U32 R20, RZ, RZ, RZ ;  /* 0x000000ffff147224 */ /* 0x000fc800078e00ff */
        /* <DEDUP_REMOVED lines=20> */
.L_x_884:
        /* <DEDUP_REMOVED lines=11> */
[----:B------:R-:W-:Y:S02]  /*4330*/  @P0 LOP3.LUT R7, R25, 0x7ff00000, RZ, 0xfc, !PT ;  /* 0x7ff0000019070812 */ /* 0x000fe400078efcff */
[----:B------:R-:W-:Y:S01]  /*4340*/  @!P0 MOV R24, RZ ;  /* 0x000000ff00188202 */ /* 0x000fe20000000f00 */
[----:B------:R-:W-:Y:S02]  /*4350*/  @P0 IMAD.MOV.U32 R24, RZ, RZ, RZ ;  /* 0x000000ffff180224 */ /* 0x000fe400078e00ff */
[----:B------:R-:W-:Y:S01]  /*4360*/  @P0 IMAD.MOV.U32 R25, RZ, RZ, R7 ;  /* 0x000000ffff190224 */ /* 0x000fe200078e0007 */
[----:B------:R-:W-:Y:S06]  /*4370*/  BRA `(.L_x_885) ;  /* 0x0000000000147947 */ /* 0x000fec0003800000 */
.L_x_887:
[----:B------:R-:W-:Y:S01]  /*4380*/  LOP3.LUT R25, R19, 0x80000, RZ, 0xfc, !PT ;  /* 0x0008000013197812 */ /* 0x000fe200078efcff */
[----:B------:R-:W-:Y:S01]  /*4390*/  IMAD.MOV.U32 R24, RZ, RZ, R18 ;  /* 0x000000ffff187224 */ /* 0x000fe200078e0012 */
[----:B------:R-:W-:Y:S06]  /*43a0*/  BRA `(.L_x_885) ;  /* 0x0000000000087947 */ /* 0x000fec0003800000 */
.L_x_886:
[----:B------:R-:W-:Y:S02]  /*43b0*/  LOP3.LUT R25, R21, 0x80000, RZ, 0xfc, !PT ;  /* 0x0008000015197812 */ /* 0x000fe400078efcff */
[----:B------:R-:W-:-:S07]  /*43c0*/  MOV R24, R20 ;  /* 0x0000001400187202 */ /* 0x000fce0000000f00 */
.L_x_885:
[----:B------:R-:W-:Y:S05]  /*43d0*/  BSYNC.RECONVERGENT B2 ;  /* 0x0000000000027941 */ /* 0x000fea0003800200 */
.L_x_883:
[----:B------:R-:W-:Y:S02]  /*43e0*/  IMAD.MOV.U32 R16, RZ, RZ, R0 ;  /* 0x000000ffff107224 */ /* 0x000fe400078e0000 */
[----:B------:R-:W-:-:S04]  /*43f0*/  IMAD.MOV.U32 R17, RZ, RZ, 0x0 ;  /* 0x00000000ff117424 */ /* 0x000fc800078e00ff */
[----:B------:R-:W-:Y:S05]  /*4400*/  RET.REL.NODEC R16 `(_Z30fitPartitionsBatched_OptimizedIyEvPKT_PKiS4_PiPdS6_S5_PxS6_i) ;  /* 0xffffffb810fc7950 */ /* 0x000fea0003c3ffff */
.L_x_888:
        /* <DEDUP_REMOVED lines=15> */
.L_x_1710:


//--------------------- .text._Z20createPartitionsFastIyEviiPKfiPiS2_S2_S1_PKiii --------------------------
	.section	.text._Z20createPartitionsFastIyEviiPKfiPiS2_S2_S1_PKiii,"ax",@progbits
	.align	128
        .global         _Z20createPartitionsFastIyEviiPKfiPiS2_S2_S1_PKiii
        .type           _Z20createPartitionsFastIyEviiPKfiPiS2_S2_S1_PKiii,@function
        .size           _Z20createPartitionsFastIyEviiPKfiPiS2_S2_S1_PKiii,(.L_x_1743 - _Z20createPartitionsFastIyEviiPKfiPiS2_S2_S1_PKiii)
        .other          _Z20createPartitionsFastIyEviiPKfiPiS2_S2_S1_PKiii,@"STO_CUDA_ENTRY STV_DEFAULT"
_Z20createPartitionsFastIyEviiPKfiPiS2_S2_S1_PKiii:
.text._Z20createPartitionsFastIyEviiPKfiPiS2_S2_S1_PKiii:
        /* <DEDUP_REMOVED lines=26> */
.L_x_899:
        /* <DEDUP_REMOVED lines=17> */
.L_x_895:
        /* <DEDUP_REMOVED lines=14> */
.L_x_893:
[----:B------:R-:W-:-:S07]  /*0390*/  IMAD.MOV.U32 R12, RZ, RZ, R6 ;  /* 0x000000ffff0c7224 */ /* 0x000fce00078e0006 */
.L_x_892:
[----:B------:R-:W-:Y:S05]  /*03a0*/  BSYNC.RELIABLE B0 ;  /* 0x0000000000007941 */ /* 0x000fea0003800100 */
.L_x_891:
[----:B------:R-:W0:Y:S02]  /*03b0*/  LDCU.64 UR10, c[0x0][0x3b8] ;  /* 0x00007700ff0a77ac */ /* 0x000e240008000a00 */
[----:B0-----:R-:W-:-:S04]  /*03c0*/  IADD3 R12, P0, PT, R12, UR10, RZ ;  /* 0x0000000a0c0c7c10 */ /* 0x001fc8000ff1e0ff */
[----:B------:R-:W-:-:S05]  /*03d0*/  IADD3.X R13, PT, PT, R7, UR11, RZ, P0, !PT ;  /* 0x0000000b070d7c10 */ /* 0x000fca00087fe4ff */
[----:B------:R0:W5:Y:S04]  /*03e0*/  LDG.E.CONSTANT R12, desc[UR8][R12.64] ;  /* 0x000000080c0c7981 */ /* 0x000168000c1e9900 */
.L_x_894:
[----:B------:R-:W-:Y:S05]  /*03f0*/  BSYNC.RECONVERGENT B1 ;  /* 0x0000000000017941 */ /* 0x000fea0003800200 */
.L_x_890:
[----:B------:R-:W-:Y:S01]  /*0400*/  ISETP.GE.AND P0, PT, R9, R8, PT ;  /* 0x000000080900720c */ /* 0x000fe20003f06270 */
[----:B------:R-:W-:Y:S03]  /*0410*/  BSSY.RECONVERGENT B1, `(.L_x_896) ;  /* 0x000001b000017945 */ /* 0x000fe60003800200 */
[----:B-----5:R-:W-:-:S13]  /*0420*/  ISETP.LT.OR P0, PT, R12, 0x1, P0 ;  /* 0x000000010c00780c */ /* 0x020fda0000701670 */
[----:B------:R-:W-:Y:S05]  /*0430*/  @P0 BRA `(.L_x_897) ;  /* 0x0000000000600947 */ /* 0x000fea0003800000 */
[----:B------:R-:W1:Y:S01]  /*0440*/  S2R R19, SR_LANEID ;  /* 0x0000000000137919 */ /* 0x000e620000000000 */
[----:B------:R-:W2:Y:S01]  /*0450*/  LDC.64 R6, c[0x0][0x3a8] ;  /* 0x0000ea00ff067b82 */ /* 0x000ea20000000a00 */
[----:B------:R-:W3:Y:S02]  /*0460*/  S2R R21, SR_LTMASK ;  /* 0x0000000000157919 */ /* 0x000ee40000003900 */
.L_x_898:
        /* <DEDUP_REMOVED lines=21> */
.L_x_897:
[----:B------:R-:W-:Y:S05]  /*05c0*/  BSYNC.RECONVERGENT B1 ;  /* 0x0000000000017941 */ /* 0x000fea0003800200 */
.L_x_896:
[----:B------:R-:W-:Y:S05]  /*05d0*/  @!P1 BRA `(.L_x_899) ;  /* 0xfffffff800f09947 */ /* 0x000fea000383ffff */
[----:B------:R-:W-:Y:S05]  /*05e0*/  EXIT ;  /* 0x000000000000794d */ /* 0x000fea0003800000 */
.L_x_889:
        /* <DEDUP_REMOVED lines=13> */
.L_x_902:
        /* <DEDUP_REMOVED lines=21> */
.L_x_901:
[----:B------:R-:W-:Y:S05]  /*0810*/  BSYNC.RECONVERGENT B0 ;  /* 0x0000000000007941 */ /* 0x000fea0003800200 */
.L_x_900:
[----:B------:R-:W-:Y:S05]  /*0820*/  @!P1 BRA `(.L_x_889) ;  /* 0xfffffffc00709947 */ /* 0x000fea000383ffff */
[----:B------:R-:W-:Y:S05]  /*0830*/  EXIT ;  /* 0x000000000000794d */ /* 0x000fea0003800000 */
.L_x_903:
        /* <DEDUP_REMOVED lines=12> */
.L_x_1743:


//--------------------- .text._Z23analyzeDataVarianceFastIyEvPKT_iiPfi --------------------------
	.section	.text._Z23analyzeDataVarianceFastIyEvPKT_iiPfi,"ax",@progbits
	.align	128
        .global         _Z23analyzeDataVarianceFastIyEvPKT_iiPfi
        .type           _Z23analyzeDataVarianceFastIyEvPKT_iiPfi,@function
        .size           _Z23analyzeDataVarianceFastIyEvPKT_iiPfi,(.L_x_1711 - _Z23analyzeDataVarianceFastIyEvPKT_iiPfi)
        .other          _Z23analyzeDataVarianceFastIyEvPKT_iiPfi,@"STO_CUDA_ENTRY STV_DEFAULT"
_Z23analyzeDataVarianceFastIyEvPKT_iiPfi:
.text._Z23analyzeDataVarianceFastIyEvPKT_iiPfi:
        /* <DEDUP_REMOVED lines=10> */
.L_x_913:
        /* <DEDUP_REMOVED lines=19> */
.L_x_907:
[----:B-1----:R-:W-:-:S06]  /*01d0*/  IMAD.WIDE R20, R15, 0x8, R8 ;  /* 0x000000080f147825 */ /* 0x002fcc00078e0208 */
[----:B---3--:R-:W3:Y:S01]  /*01e0*/  LDG.E.64.CONSTANT R20, desc[UR6][R20.64] ;  /* 0x0000000614147981 */ /* 0x008ee2000c1e9b00 */
[----:B0-----:R-:W-:-:S05]  /*01f0*/  VIADD R15, R15, UR5 ;  /* 0x000000050f0f7c36 */ /* 0x001fca0008000000 */
[----:B------:R-:W-:Y:S01]  /*0200*/  ISETP.GE.AND P0, PT, R15, R14, PT ;  /* 0x0000000e0f00720c */ /* 0x000fe20003f06270 */
[----:B---3--:R-:W0:Y:S02]  /*0210*/  I2F.F64.U64 R2, R20 ;  /* 0x0000001400027312 */ /* 0x008e240000301800 */
        /* <DEDUP_REMOVED lines=14> */
.L_x_906:
[----:B0--3--:R-:W-:Y:S05]  /*0300*/  BSYNC.RECONVERGENT B0 ;  /* 0x0000000000007941 */ /* 0x009fea0003800200 */
.L_x_905:
        /* <DEDUP_REMOVED lines=56> */
[----:B--2---:R-:W-:Y:S05]  /*0690*/  CALL.REL.NOINC `($__internal_5_$__cuda_sm20_div_rn_f64_full) ;  /* 0x0000000000907944 */ /* 0x004fea0003c00000 */
[----:B------:R-:W-:Y:S02]  /*06a0*/  IMAD.MOV.U32 R2, RZ, RZ, R20 ;  /* 0x000000ffff027224 */ /* 0x000fe400078e0014 */
[----:B------:R-:W-:-:S07]  /*06b0*/  IMAD.MOV.U32 R3, RZ, RZ, R21 ;  /* 0x000000ffff037224 */ /* 0x000fce00078e0015 */
.L_x_910:
[----:B------:R-:W-:Y:S05]  /*06c0*/  BSYNC.RECONVERGENT B1 ;  /* 0x0000000000017941 */ /* 0x000fea0003800200 */
.L_x_909:
        /* <DEDUP_REMOVED lines=23> */
.L_x_912:
[----:B------:R-:W-:Y:S05]  /*0840*/  BSYNC.RECONVERGENT B1 ;  /* 0x0000000000017941 */ /* 0x000fea0003800200 */
.L_x_911:
[----:B------:R-:W-:-:S10]  /*0850*/  DFMA R2, -R12, R12, R2 ;  /* 0x0000000c0c02722b */ /* 0x000fd40000000102 */
[----:B------:R-:W0:Y:S02]  /*0860*/  F2F.F32.F64 R3, R2 ;  /* 0x0000000200037310 */ /* 0x000e240000301000 */
[----:B0-----:R0:W-:Y:S02]  /*0870*/  REDG.E.ADD.F32.FTZ.RN.STRONG.GPU desc[UR6][R10.64], R3 ;  /* 0x000000030a0079a6 */ /* 0x0011e4000c12f306 */
.L_x_908:
[----:B------:R-:W-:Y:S05]  /*0880*/  BSYNC.RECONVERGENT B0 ;  /* 0x0000000000007941 */ /* 0x000fea0003800200 */
.L_x_904:
[----:B------:R-:W4:Y:S01]  /*0890*/  LDCU UR4, c[0x0][0x398] ;  /* 0x00007300ff0477ac */ /* 0x000f220008000800 */
[----:B--2---:R-:W-:-:S05]  /*08a0*/  IMAD.IADD R26, R5, 0x1, R26 ;  /* 0x00000001051a7824 */ /* 0x004fca00078e021a */
[----:B----4-:R-:W-:-:S13]  /*08b0*/  ISETP.GE.AND P0, PT, R26, UR4, PT ;  /* 0x000000041a007c0c */ /* 0x010fda000bf06270 */
[----:B------:R-:W-:Y:S05]  /*08c0*/  @!P0 BRA `(.L_x_913) ;  /* 0xfffffff400f48947 */ /* 0x000fea000383ffff */
[----:B0--3--:R-:W-:Y:S05]  /*08d0*/  EXIT ;  /* 0x000000000000794d */ /* 0x009fea0003800000 */
        .weak           $__internal_5_$__cuda_sm20_div_rn_f64_full
        .type           $__internal_5_$__cuda_sm20_div_rn_f64_full,@function
        .size           $__internal_5_$__cuda_sm20_div_rn_f64_full,(.L_x_1711 - $__internal_5_$__cuda_sm20_div_rn_f64_full)
$__internal_5_$__cuda_sm20_div_rn_f64_full:
        /* <DEDUP_REMOVED lines=66> */
.L_x_915:
        /* <DEDUP_REMOVED lines=16> */
.L_x_918:
[----:B------:R-:W-:Y:S01]  /*0e00*/  LOP3.LUT R21, R15, 0x80000, RZ, 0xfc, !PT ;  /* 0x000800000f157812 */ /* 0x000fe200078efcff */
[----:B------:R-:W-:Y:S01]  /*0e10*/  IMAD.MOV.U32 R20, RZ, RZ, R14 ;  /* 0x000000ffff147224 */ /* 0x000fe200078e000e */
[----:B------:R-:W-:Y:S06]  /*0e20*/  BRA `(.L_x_916) ;  /* 0x0000000000087947 */ /* 0x000fec0003800000 */
.L_x_917:
[----:B------:R-:W-:Y:S01]  /*0e30*/  LOP3.LUT R21, R17, 0x80000, RZ, 0xfc, !PT ;  /* 0x0008000011157812 */ /* 0x000fe200078efcff */
[----:B------:R-:W-:-:S07]  /*0e40*/  IMAD.MOV.U32 R20, RZ, RZ, R16 ;  /* 0x000000ffff147224 */ /* 0x000fce00078e0010 */
.L_x_916:
[----:B------:R-:W-:Y:S05]  /*0e50*/  BSYNC.RECONVERGENT B2 ;  /* 0x0000000000027941 */ /* 0x000fea0003800200 */
.L_x_914:
[----:B------:R-:W-:Y:S02]  /*0e60*/  IMAD.MOV.U32 R12, RZ, RZ, R0 ;  /* 0x000000ffff0c7224 */ /* 0x000fe400078e0000 */
[----:B------:R-:W-:-:S04]  /*0e70*/  IMAD.MOV.U32 R13, RZ, RZ, 0x0 ;  /* 0x00000000ff0d7424 */ /* 0x000fc800078e00ff */
[----:B------:R-:W-:Y:S05]  /*0e80*/  RET.REL.NODEC R12 `(_Z23analyzeDataVarianceFastIyEvPKT_iiPfi) ;  /* 0xfffffff00c5c7950 */ /* 0x000fea0003c3ffff */
.L_x_919:
        /* <DEDUP_REMOVED lines=15> */
.L_x_1711:


//--------------------- .text._Z21unpackAllDeltasKernelIxEvPKiS1_S1_S1_PKlPKjPxii --------------------------
	.section	.text._Z21unpackAllDeltasKernelIxEvPKiS1_S1_S1_PKlPKjPxii,"ax",@progbits
	.align	128
        .global         _Z21unpackAllDeltasKernelIxEvPKiS1_S1_S1_PKlPKjPxii
        .type           _Z21unpackAllDeltasKernelIxEvPKiS1_S1_S1_PKlPKjPxii,@function
        .size           _Z21unpackAllDeltasKernelIxEvPKiS1_S1_S1_PKlPKjPxii,(.L_x_1745 - _Z21unpackAllDeltasKernelIxEvPKiS1_S1_S1_PKlPKjPxii)
        .other          _Z21unpackAllDeltasKernelIxEvPKiS1_S1_S1_PKlPKjPxii,@"STO_CUDA_ENTRY STV_DEFAULT"
_Z21unpackAllDeltasKernelIxEvPKiS1_S1_S1_PKlPKjPxii:
.text._Z21unpackAllDeltasKernelIxEvPKiS1_S1_S1_PKlPKjPxii:
        /* <DEDUP_REMOVED lines=14> */
.L_x_939:
        /* <DEDUP_REMOVED lines=31> */
.L_x_925:
        /* <DEDUP_REMOVED lines=21> */
.L_x_924:
[----:B------:R-:W-:Y:S02]  /*0420*/  IMAD.MOV.U32 R8, RZ, RZ, R4 ;  /* 0x000000ffff087224 */ /* 0x000fe400078e0004 */
[----:B------:R-:W-:-:S07]  /*0430*/  IMAD.MOV.U32 R9, RZ, RZ, R5 ;  /* 0x000000ffff097224 */ /* 0x000fce00078e0005 */
.L_x_923:
[----:B---3--:R-:W-:Y:S05]  /*0440*/  BSYNC.RELIABLE B1 ;  /* 0x0000000000017941 */ /* 0x008fea0003800100 */
.L_x_922:
[----:B------:R-:W-:-:S13]  /*0450*/  ISETP.NE.AND P0, PT, R13, -0x1, PT ;  /* 0xffffffff0d00780c */ /* 0x000fda0003f05270 */
[----:B------:R-:W-:Y:S05]  /*0460*/  @P0 BRA `(.L_x_926) ;  /* 0x0000000000100947 */ /* 0x000fea0003800000 */
.L_x_921:
[----:B------:R-:W0:Y:S02]  /*0470*/  LDC.64 R4, c[0x0][0x3b0] ;  /* 0x0000ec00ff047b82 */ /* 0x000e240000000a00 */
[----:B0-----:R-:W-:-:S05]  /*0480*/  IMAD.WIDE R4, R0, 0x8, R4 ;  /* 0x0000000800047825 */ /* 0x001fca00078e0204 */
[----:B--2---:R0:W-:Y:S01]  /*0490*/  STG.E.64 desc[UR14][R4.64], RZ ;  /* 0x000000ff04007986 */ /* 0x0041e2000c101b0e */
[----:B------:R-:W-:Y:S05]  /*04a0*/  BRA `(.L_x_927) ;  /* 0x0000000800c87947 */ /* 0x000fea0003800000 */
.L_x_926:
        /* <DEDUP_REMOVED lines=50> */
.L_x_932:
        /* <DEDUP_REMOVED lines=8> */
.L_x_933:
        /* <DEDUP_REMOVED lines=22> */
.L_x_931:
[----:B------:R-:W-:Y:S05]  /*09b0*/  BSYNC.RECONVERGENT B2 ;  /* 0x0000000000027941 */ /* 0x000fea0003800200 */
.L_x_930:
[----:B------:R-:W-:Y:S05]  /*09c0*/  BRA `(.L_x_934) ;  /* 0x0000000400707947 */ /* 0x000fea0003800000 */
.L_x_929:
        /* <DEDUP_REMOVED lines=34> */
.L_x_935:
        /* <DEDUP_REMOVED lines=39> */
.L_x_937:
[----:B------:R-:W-:-:S05]  /*0e60*/  IMAD.MOV.U32 R5, RZ, RZ, -0x1 ;  /* 0xffffffffff057424 */ /* 0x000fca00078e00ff */
[----:B------:R-:W-:-:S04]  /*0e70*/  SHF.L.U32 R4, R5, R14, RZ ;  /* 0x0000000e05047219 */ /* 0x000fc800000006ff */
[----:B-----5:R-:W-:-:S04]  /*0e80*/  LOP3.LUT R4, R12, R4, RZ, 0x30, !PT ;  /* 0x000000040c047212 */ /* 0x020fc800078e30ff */
[CC--:B------:R-:W-:Y:S02]  /*0e90*/  SHF.L.U32 R6, R4.reuse, R9.reuse, RZ ;  /* 0x0000000904067219 */ /* 0x0c0fe400000006ff */
[----:B------:R-:W-:Y:S02]  /*0ea0*/  SHF.L.U64.HI R7, R4, R9, RZ ;  /* 0x0000000904077219 */ /* 0x000fe400000102ff */
[----:B------:R-:W-:-:S07]  /*0eb0*/  LOP3.LUT R6, R6, R11, RZ, 0xfc, !PT ;  /* 0x0000000b06067212 */ /* 0x000fce00078efcff */
.L_x_938:
[----:B------:R-:W-:Y:S05]  /*0ec0*/  BSYNC.RECONVERGENT B2 ;  /* 0x0000000000027941 */ /* 0x000fea0003800200 */
.L_x_936:
        /* <DEDUP_REMOVED lines=12> */
.L_x_934:
[----:B------:R-:W-:Y:S05]  /*0f90*/  BSYNC.RECONVERGENT B1 ;  /* 0x0000000000017941 */ /* 0x000fea0003800200 */
.L_x_928:
[----:B------:R-:W0:Y:S02]  /*0fa0*/  LDC.64 R4, c[0x0][0x3b0] ;  /* 0x0000ec00ff047b82 */ /* 0x000e240000000a00 */
[----:B0-----:R-:W-:-:S05]  /*0fb0*/  IMAD.WIDE R4, R0, 0x8, R4 ;  /* 0x0000000800047825 */ /* 0x001fca00078e0204 */
[----:B------:R1:W-:Y:S02]  /*0fc0*/  STG.E.64 desc[UR14][R4.64], R6 ;  /* 0x0000000604007986 */ /* 0x0003e4000c101b0e */
.L_x_927:
[----:B---3--:R-:W-:Y:S05]  /*0fd0*/  BSYNC.RECONVERGENT B0 ;  /* 0x0000000000007941 */ /* 0x008fea0003800200 */
.L_x_920:
[----:B------:R-:W2:Y:S01]  /*0fe0*/  LDCU UR5, c[0x0][0x3bc] ;  /* 0x00007780ff0577ac */ /* 0x000ea20008000800 */
[----:B------:R-:W-:-:S05]  /*0ff0*/  IMAD.IADD R0, R3, 0x1, R0 ;  /* 0x0000000103007824 */ /* 0x000fca00078e0200 */
[----:B--2---:R-:W-:-:S13]  /*1000*/  ISETP.GE.AND P0, PT, R0, UR5, PT ;  /* 0x0000000500007c0c */ /* 0x004fda000bf06270 */
[----:B------:R-:W-:Y:S05]  /*1010*/  @!P0 BRA `(.L_x_939) ;  /* 0xfffffff000308947 */ /* 0x000fea000383ffff */
[----:B------:R-:W-:Y:S05]  /*1020*/  EXIT ;  /* 0x000000000000794d */ /* 0x000fea0003800000 */
.L_x_940:
        /* <DEDUP_REMOVED lines=13> */
.L_x_1745:


//--------------------- .text._Z40decompressFullFile_OnTheFly_Optimized_V2IxEvPK14CompressedDataIT_EPS1_i --------------------------
	.section	.text._Z40decompressFullFile_OnTheFly_Optimized_V2IxEvPK14CompressedDataIT_EPS1_i,"ax",@progbits
	.align	128
        .global         _Z40decompressFullFile_OnTheFly_Optimized_V2IxEvPK14CompressedDataIT_EPS1_i
        .type           _Z40decompressFullFile_OnTheFly_Optimized_V2IxEvPK14CompressedDataIT_EPS1_i,@function
        .size           _Z40decompressFullFile_OnTheFly_Optimized_V2IxEvPK14CompressedDataIT_EPS1_i,(.L_x_1746 - _Z40decompressFullFile_OnTheFly_Optimized_V2IxEvPK14CompressedDataIT_EPS1_i)
        .other          _Z40decompressFullFile_OnTheFly_Optimized_V2IxEvPK14CompressedDataIT_EPS1_i,@"STO_CUDA_ENTRY STV_DEFAULT"
_Z40decompressFullFile_OnTheFly_Optimized_V2IxEvPK14CompressedDataIT_EPS1_i:
.text._Z40decompressFullFile_OnTheFly_Optimized_V2IxEvPK14CompressedDataIT_EPS1_i:
        /* <DEDUP_REMOVED lines=42> */
.L_x_942:
[----:B------:R-:W-:Y:S05]  /*02a0*/  BSYNC.RECONVERGENT B0 ;  /* 0x0000000000007941 */ /* 0x000fea0003800200 */
.L_x_941:
        /* <DEDUP_REMOVED lines=8> */
.L_x_958:
        /* <DEDUP_REMOVED lines=20> */
.L_x_947:
        /* <DEDUP_REMOVED lines=37> */
.L_x_949:
[----:B------:R-:W-:Y:S02]  /*06c0*/  SHF.R.S32.HI R5, RZ, 0x1f, R7 ;  /* 0x0000001fff057819 */ /* 0x000fe40000011407 */
[----:B------:R-:W-:Y:S02]  /*06d0*/  CS2R R8, SRZ ;  /* 0x0000000000087805 */ /* 0x000fe4000001ff00 */
[----:B------:R-:W-:-:S05]  /*06e0*/  LEA.HI R5, P0, R5, R12, RZ, 0x5 ;  /* 0x0000000c05057211 */ /* 0x000fca00078128ff */
[----:B------:R-:W-:Y:S02]  /*06f0*/  IMAD.X R0, RZ, RZ, R7, P0 ;  /* 0x000000ffff007224 */ /* 0x000fe400000e0607 */
[----:B------:R-:W-:-:S03]  /*0700*/  IMAD.MOV.U32 R7, RZ, RZ, RZ ;  /* 0x000000ffff077224 */ /* 0x000fc600078e00ff */
[----:B------:R-:W-:-:S05]  /*0710*/  SHF.R.S64 R5, R5, 0x5, R0 ;  /* 0x0000000505057819 */ /* 0x000fca0000001000 */
[----:B------:R-:W-:-:S07]  /*0720*/  IMAD R0, R5, -0x20, R12 ;  /* 0xffffffe005007824 */ /* 0x000fce00078e020c */
.L_x_950:
        /* <DEDUP_REMOVED lines=22> */
.L_x_948:
[----:B0-----:R-:W-:Y:S05]  /*0890*/  BSYNC.RECONVERGENT B1 ;  /* 0x0000000000017941 */ /* 0x001fea0003800200 */
.L_x_946:
[----:B------:R-:W-:Y:S05]  /*08a0*/  BRA `(.L_x_951) ;  /* 0x0000000400d87947 */ /* 0x000fea0003800000 */
.L_x_945:
        /* <DEDUP_REMOVED lines=11> */
.L_x_952:
        /* <DEDUP_REMOVED lines=41> */
.L_x_954:
        /* <DEDUP_REMOVED lines=39> */
.L_x_956:
[----:B------:R-:W-:-:S05]  /*0e60*/  IMAD.MOV.U32 R5, RZ, RZ, -0x1 ;  /* 0xffffffffff057424 */ /* 0x000fca00078e00ff */
[----:B------:R-:W-:-:S04]  /*0e70*/  SHF.L.U32 R5, R5, R16, RZ ;  /* 0x0000001005057219 */ /* 0x000fc800000006ff */
[----:B-----5:R-:W-:-:S04]  /*0e80*/  LOP3.LUT R5, R15, R5, RZ, 0x30, !PT ;  /* 0x000000050f057212 */ /* 0x020fc800078e30ff */
[CC--:B------:R-:W-:Y:S02]  /*0e90*/  SHF.L.U32 R8, R5.reuse, R12.reuse, RZ ;  /* 0x0000000c05087219 */ /* 0x0c0fe400000006ff */
[----:B------:R-:W-:Y:S02]  /*0ea0*/  SHF.L.U64.HI R9, R5, R12, RZ ;  /* 0x0000000c05097219 */ /* 0x000fe400000102ff */
[----:B------:R-:W-:-:S07]  /*0eb0*/  LOP3.LUT R8, R8, R17, RZ, 0xfc, !PT ;  /* 0x0000001108087212 */ /* 0x000fce00078efcff */
.L_x_957:
[----:B0-----:R-:W-:Y:S05]  /*0ec0*/  BSYNC.RECONVERGENT B1 ;  /* 0x0000000000017941 */ /* 0x001fea0003800200 */
.L_x_955:
        /* <DEDUP_REMOVED lines=12> */
.L_x_953:
[----:B------:R-:W-:Y:S01]  /*0f90*/  IMAD.MOV.U32 R11, RZ, RZ, 0x3fe00000 ;  /* 0x3fe00000ff0b7424 */ /* 0x000fe200078e00ff */
[----:B------:R1:W2:Y:S01]  /*0fa0*/  LDS R2, [R0+0xc] ;  /* 0x00000c0000027984 */ /* 0x0002a20000000800 */
[----:B------:R-:W-:-:S03]  /*0fb0*/  IMAD.MOV.U32 R10, RZ, RZ, RZ ;  /* 0x000000ffff0a7224 */ /* 0x000fc600078e00ff */
[----:B------:R-:W-:-:S06]  /*0fc0*/  LOP3.LUT R11, R11, 0x80000000, R7, 0xb8, !PT ;  /* 0x800000000b0b7812 */ /* 0x000fcc00078eb807 */
[----:B------:R-:W-:-:S10]  /*0fd0*/  DADD.RZ R6, R6, R10 ;  /* 0x0000000006067229 */ /* 0x000fd4000000c00a */
[----:B------:R-:W3:Y:S02]  /*0fe0*/  F2I.S64.F64.TRUNC R6, R6 ;  /* 0x0000000600067311 */ /* 0x000ee4000030d900 */
[----:B---3-5:R-:W-:-:S05]  /*0ff0*/  IADD3 R8, P0, PT, R6, R8, RZ ;  /* 0x0000000806087210 */ /* 0x028fca0007f1e0ff */
[----:B-12---:R-:W-:-:S08]  /*1000*/  IMAD.X R9, R7, 0x1, R9, P0 ;  /* 0x0000000107097824 */ /* 0x006fd000000e0609 */
.L_x_951:
[----:B------:R-:W1:Y:S02]  /*1010*/  LDC.64 R6, c[0x0][0x388] ;  /* 0x0000e200ff067b82 */ /* 0x000e640000000a00 */
[----:B-1----:R-:W-:-:S05]  /*1020*/  IMAD.WIDE R4, R4, 0x8, R6 ;  /* 0x0000000804047825 */ /* 0x002fca00078e0206 */
[----:B-----5:R1:W-:Y:S02]  /*1030*/  STG.E.64 desc[UR6][R4.64], R8 ;  /* 0x0000000804007986 */ /* 0x0203e4000c101b06 */
.L_x_944:
[----:B0-----:R-:W-:Y:S05]  /*1040*/  BSYNC.RECONVERGENT B0 ;  /* 0x0000000000007941 */ /* 0x001fea0003800200 */
.L_x_943:
[----:B------:R-:W-:-:S05]  /*1050*/  VIADD R3, R3, UR4 ;  /* 0x0000000403037c36 */ /* 0x000fca0008000000 */
[----:B------:R-:W-:-:S13]  /*1060*/  ISETP.GE.AND P0, PT, R3, R2, PT ;  /* 0x000000020300720c */ /* 0x000fda0003f06270 */
[----:B------:R-:W-:Y:S05]  /*1070*/  @!P0 BRA `(.L_x_958) ;  /* 0xfffffff000ac8947 */ /* 0x000fea000383ffff */
[----:B------:R-:W-:Y:S05]  /*1080*/  EXIT ;  /* 0x000000000000794d */ /* 0x000fea0003800000 */
.L_x_959:
        /* <DEDUP_REMOVED lines=15> */
.L_x_1746:


//--------------------- .text._Z25packDeltasKernelOptimizedIxEvPKT_PKiS4_S4_PKdS4_PKliPj --------------------------
	.section	.text._Z25packDeltasKernelOptimizedIxEvPKT_PKiS4_S4_PKdS4_PKliPj,"ax",@progbits
	.align	128
        .global         _Z25packDeltasKernelOptimizedIxEvPKT_PKiS4_S4_PKdS4_PKliPj
        .type           _Z25packDeltasKernelOptimizedIxEvPKT_PKiS4_S4_PKdS4_PKliPj,@function
        .size           _Z25packDeltasKernelOptimizedIxEvPKT_PKiS4_S4_PKdS4_PKliPj,(.L_x_1747 - _Z25packDeltasKernelOptimizedIxEvPKT_PKiS4_S4_PKdS4_PKliPj)
        .other          _Z25packDeltasKernelOptimizedIxEvPKT_PKiS4_S4_PKdS4_PKliPj,@"STO_CUDA_ENTRY STV_DEFAULT"
_Z25packDeltasKernelOptimizedIxEvPKT_PKiS4_S4_PKdS4_PKliPj:
.text._Z25packDeltasKernelOptimizedIxEvPKT_PKiS4_S4_PKdS4_PKliPj:
        /* <DEDUP_REMOVED lines=20> */
.L_x_973:
        /* <DEDUP_REMOVED lines=21> */
.L_x_965:
        /* <DEDUP_REMOVED lines=21> */
.L_x_963:
[----:B------:R-:W-:Y:S02]  /*03e0*/  IMAD.MOV.U32 R13, RZ, RZ, R2 ;  /* 0x000000ffff0d7224 */ /* 0x000fe400078e0002 */
[----:B------:R-:W-:-:S07]  /*03f0*/  IMAD.MOV.U32 R9, RZ, RZ, R3 ;  /* 0x000000ffff097224 */ /* 0x000fce00078e0003 */
.L_x_962:
[----:B-12---:R-:W-:Y:S05]  /*0400*/  BSYNC.RELIABLE B0 ;  /* 0x0000000000007941 */ /* 0x006fea0003800100 */
.L_x_961:
        /* <DEDUP_REMOVED lines=30> */
.L_x_969:
        /* <DEDUP_REMOVED lines=18> */
.L_x_968:
[----:B------:R-:W-:Y:S05]  /*0710*/  BSYNC.RECONVERGENT B2 ;  /* 0x0000000000027941 */ /* 0x000fea0003800200 */
.L_x_967:
[----:B------:R-:W-:Y:S05]  /*0720*/  BRA `(.L_x_964) ;  /* 0x0000000400807947 */ /* 0x000fea0003800000 */
.L_x_966:
        /* <DEDUP_REMOVED lines=20> */
[----:B------:R-:W4:Y:S02]  /*0870*/  F2I.S64.F64.TRUNC R10, R10 ;  /* 0x0000000a000a7311 */ /* 0x000f24000030d900 */
[----:B----4-:R-:W-:-:S05]  /*0880*/  IADD3 R8, P0, PT, -R10, R8, RZ ;  /* 0x000000080a087210 */ /* 0x010fca0007f1e1ff */
[----:B------:R-:W-:Y:S01]  /*0890*/  IMAD.X R9, R9, 0x1, ~R11, P0 ;  /* 0x0000000109097824 */ /* 0x000fe200000e0e0b */
        /* <DEDUP_REMOVED lines=25> */
.L_x_971:
        /* <DEDUP_REMOVED lines=15> */
.L_x_970:
        /* <DEDUP_REMOVED lines=16> */
.L_x_972:
        /* <DEDUP_REMOVED lines=17> */
.L_x_964:
[----:B-12---:R-:W-:Y:S05]  /*0d30*/  BSYNC.RECONVERGENT B1 ;  /* 0x0000000000017941 */ /* 0x006fea0003800200 */
.L_x_960:
[----:B------:R-:W-:-:S05]  /*0d40*/  IMAD.IADD R7, R0, 0x1, R7 ;  /* 0x0000000100077824 */ /* 0x000fca00078e0207 */
[----:B------:R-:W-:-:S13]  /*0d50*/  ISETP.GE.AND P0, PT, R7, R6, PT ;  /* 0x000000060700720c */ /* 0x000fda0003f06270 */
[----:B------:R-:W-:Y:S05]  /*0d60*/  @!P0 BRA `(.L_x_973) ;  /* 0xfffffff000f48947 */ /* 0x000fea000383ffff */
[----:B------:R-:W-:Y:S05]  /*0d70*/  EXIT ;  /* 0x000000000000794d */ /* 0x000fea0003800000 */
.L_x_974:
        /* <DEDUP_REMOVED lines=16> */
.L_x_1747:


//--------------------- .text._Z24wprocessPartitionsKernelIxEvPKT_PiS3_S3_PdS3_PxiPl --------------------------
	.section	.text._Z24wprocessPartitionsKernelIxEvPKT_PiS3_S3_PdS3_PxiPl,"ax",@progbits
	.align	128
        .global         _Z24wprocessPartitionsKernelIxEvPKT_PiS3_S3_PdS3_PxiPl
        .type           _Z24wprocessPartitionsKernelIxEvPKT_PiS3_S3_PdS3_PxiPl,@function
        .size           _Z24wprocessPartitionsKernelIxEvPKT_PiS3_S3_PdS3_PxiPl,(.L_x_1712 - _Z24wprocessPartitionsKernelIxEvPKT_PiS3_S3_PdS3_PxiPl)
        .other          _Z24wprocessPartitionsKernelIxEvPKT_PiS3_S3_PdS3_PxiPl,@"STO_CUDA_ENTRY STV_DEFAULT"
_Z24wprocessPartitionsKernelIxEvPKT_PiS3_S3_PdS3_PxiPl:
.text._Z24wprocessPartitionsKernelIxEvPKT_PiS3_S3_PdS3_PxiPl:
        /* <DEDUP_REMOVED lines=37> */
.L_x_978:
        /* <DEDUP_REMOVED lines=10> */
.L_x_977:
[----:B------:R-:W-:Y:S05]  /*02f0*/  BSYNC.RECONVERGENT B0 ;  /* 0x0000000000007941 */ /* 0x000fea0003800200 */
.L_x_976:
[----:B------:R-:W-:Y:S01]  /*0300*/  BAR.SYNC.DEFER_BLOCKING 0x0 ;  /* 0x0000000000007b1d */ /* 0x000fe20000010000 */
[----:B------:R-:W-:-:S05]  /*0310*/  UISETP.GT.U32.AND UP0, UPT, UR4, 0x3, UPT ;  /* 0x000000030400788c */ /* 0x000fca000bf04070 */
[----:B------:R-:W-:-:S04]  /*0320*/  UMOV UR4, UR5 ;  /* 0x0000000500047c82 */ /* 0x000fc80008000000 */
[----:B------:R-:W-:Y:S05]  /*0330*/  BRA.U UP0, `(.L_x_978) ;  /* 0xfffffffd00c47547 */ /* 0x000fea000b83ffff */
.L_x_975:
        /* <DEDUP_REMOVED lines=31> */
.L_x_980:
[----:B------:R-:W-:Y:S05]  /*0530*/  BSYNC.RECONVERGENT B0 ;  /* 0x0000000000007941 */ /* 0x000fea0003800200 */
.L_x_979:
[----:B------:R-:W-:Y:S01]  /*0540*/  BAR.SYNC.DEFER_BLOCKING 0x0 ;  /* 0x0000000000007b1d */ /* 0x000fe20000010000 */
[----:B------:R-:W-:-:S13]  /*0550*/  ISETP.NE.AND P0, PT, R10, RZ, PT ;  /* 0x000000ff0a00720c */ /* 0x000fda0003f05270 */
[----:B------:R-:W-:Y:S05]  /*0560*/  @P0 BRA `(.L_x_981) ;  /* 0x0000000c00e00947 */ /* 0x000fea0003800000 */
[C---:B------:R-:W-:Y:S01]  /*0570*/  ISETP.GE.AND P0, PT, R2.reuse, UR12, PT ;  /* 0x0000000c02007c0c */ /* 0x040fe2000bf06270 */
[----:B------:R-:W-:Y:S01]  /*0580*/  IMAD R3, R2, 0x8, R3 ;  /* 0x0000000802037824 */ /* 0x000fe200078e0203 */
[----:B------:R-:W-:Y:S01]  /*0590*/  BSSY.RECONVERGENT B0, `(.L_x_982) ;  /* 0x000001b000007945 */ /* 0x000fe20003800200 */
[----:B012---:R-:W-:Y:S02]  /*05a0*/  CS2R R4, SRZ ;  /* 0x0000000000047805 */ /* 0x007fe4000001ff00 */
        /* <DEDUP_REMOVED lines=13> */
.L_x_984:
        /* <DEDUP_REMOVED lines=8> */
[----:B--2---:R-:W0:Y:S02]  /*0700*/  I2F.F64.S64 R16, R16 ;  /* 0x0000001000107312 */ /* 0x004e240000301c00 */
[----:B0-----:R-:W-:Y:S02]  /*0710*/  DFMA R10, R14, R16, R10 ;  /* 0x000000100e0a722b */ /* 0x001fe4000000000a */
[----:B------:R-:W-:-:S05]  /*0720*/  DADD R6, R16, R6 ;  /* 0x0000000010067229 */ /* 0x000fca0000000006 */
[----:B------:R-:W-:Y:S06]  /*0730*/  @!P0 BRA `(.L_x_984) ;  /* 0xfffffffc00d08947 */ /* 0x000fec000383ffff */
.L_x_983:
[----:B------:R-:W-:Y:S05]  /*0740*/  BSYNC.RECONVERGENT B0 ;  /* 0x0000000000007941 */ /* 0x000fea0003800200 */
.L_x_982:
        /* <DEDUP_REMOVED lines=8> */
.L_x_988:
        /* <DEDUP_REMOVED lines=24> */
.L_x_987:
[----:B------:R-:W-:Y:S05]  /*0950*/  BSYNC.RECONVERGENT B0 ;  /* 0x0000000000007941 */ /* 0x000fea0003800200 */
.L_x_986:
[----:B------:R-:W-:Y:S01]  /*0960*/  BAR.SYNC.DEFER_BLOCKING 0x0 ;  /* 0x0000000000007b1d */ /* 0x000fe20000010000 */
[----:B------:R-:W-:Y:S01]  /*0970*/  ISETP.GT.U32.AND P0, PT, R4, 0x3, PT ;  /* 0x000000030400780c */ /* 0x000fe20003f04070 */
[----:B------:R-:W-:-:S12]  /*0980*/  IMAD.MOV.U32 R4, RZ, RZ, R5 ;  /* 0x000000ffff047224 */ /* 0x000fd800078e0005 */
[----:B------:R-:W-:Y:S05]  /*0990*/  @P0 BRA `(.L_x_988) ;  /* 0xfffffffc008c0947 */ /* 0x000fea000383ffff */
.L_x_985:
        /* <DEDUP_REMOVED lines=39> */
[----:B------:R-:W-:Y:S05]  /*0c10*/  CALL.REL.NOINC `($__internal_6_$__cuda_sm20_div_rn_f64_full) ;  /* 0x0000000800647944 */ /* 0x000fea0003c00000 */
[----:B------:R-:W-:Y:S02]  /*0c20*/  IMAD.MOV.U32 R4, RZ, RZ, R20 ;  /* 0x000000ffff047224 */ /* 0x000fe400078e0014 */
[----:B------:R-:W-:-:S07]  /*0c30*/  IMAD.MOV.U32 R5, RZ, RZ, R21 ;  /* 0x000000ffff057224 */ /* 0x000fce00078e0015 */
.L_x_992:
        /* <DEDUP_REMOVED lines=8> */
.L_x_991:
[----:B------:R-:W-:Y:S01]  /*0cc0*/  IMAD R16, R28, -0x8, R21 ;  /* 0xfffffff81c107824 */ /* 0x000fe200078e0215 */
[----:B------:R-:W-:Y:S01]  /*0cd0*/  STS.64 [UR4+0x8], RZ ;  /* 0x000008ffff007988 */ /* 0x000fe20008000a04 */
[----:B------:R-:W-:-:S04]  /*0ce0*/  CS2R R12, SRZ ;  /* 0x00000000000c7805 */ /* 0x000fc8000001ff00 */
[----:B------:R-:W1:Y:S03]  /*0cf0*/  LDS.64 R16, [R16] ;  /* 0x0000000010107984 */ /* 0x000e660000000a00 */
.L_x_993:
        /* <DEDUP_REMOVED lines=20> */
[----:B------:R-:W-:Y:S05]  /*0e40*/  CALL.REL.NOINC `($__internal_6_$__cuda_sm20_div_rn_f64_full) ;  /* 0x0000000400d87944 */ /* 0x000fea0003c00000 */
[----:B------:R-:W-:Y:S02]  /*0e50*/  IMAD.MOV.U32 R4, RZ, RZ, R20 ;  /* 0x000000ffff047224 */ /* 0x000fe400078e0014 */
[----:B------:R-:W-:-:S07]  /*0e60*/  IMAD.MOV.U32 R5, RZ, RZ, R21 ;  /* 0x000000ffff057224 */ /* 0x000fce00078e0015 */
.L_x_995:
[----:B------:R-:W-:Y:S05]  /*0e70*/  BSYNC.RECONVERGENT B1 ;  /* 0x0000000000017941 */ /* 0x000fea0003800200 */
.L_x_994:
        /* <DEDUP_REMOVED lines=19> */
.L_x_990:
[----:B------:R-:W-:Y:S05]  /*0fb0*/  BSYNC.RECONVERGENT B0 ;  /* 0x0000000000007941 */ /* 0x000fea0003800200 */
.L_x_989:
        /* <DEDUP_REMOVED lines=20> */
.L_x_998:
        /* <DEDUP_REMOVED lines=10> */
[----:B------:R-:W2:Y:S02]  /*11a0*/  F2I.S64.F64.TRUNC R16, R16 ;  /* 0x0000001000107311 */ /* 0x000ea4000030d900 */
[----:B--2---:R-:W-:-:S04]  /*11b0*/  IADD3 R12, P0, PT, -R16, R8, RZ ;  /* 0x00000008100c7210 */ /* 0x004fc80007f1e1ff */
[----:B------:R-:W-:Y:S01]  /*11c0*/  IADD3 R19, P1, PT, RZ, -R12, RZ ;  /* 0x8000000cff137210 */ /* 0x000fe20007f3e0ff */
[----:B------:R-:W-:-:S04]  /*11d0*/  IMAD.X R18, R9, 0x1, ~R17, P0 ;  /* 0x0000000109127824 */ /* 0x000fc800000e0e11 */
[----:B------:R-:W-:Y:S01]  /*11e0*/  IMAD.X R21, RZ, RZ, ~R18, P1 ;  /* 0x000000ffff157224 */ /* 0x000fe200008e0e12 */
[----:B------:R-:W-:Y:S02]  /*11f0*/  ISETP.LT.AND P0, PT, R18, RZ, PT ;  /* 0x000000ff1200720c */ /* 0x000fe40003f01270 */
        /* <DEDUP_REMOVED lines=8> */
.L_x_997:
[----:B------:R-:W-:Y:S05]  /*1280*/  BSYNC.RECONVERGENT B0 ;  /* 0x0000000000007941 */ /* 0x000fea0003800200 */
.L_x_996:
[----:B------:R-:W-:Y:S01]  /*1290*/  ISETP.GE.U32.AND P0, PT, R28, 0x2, PT ;  /* 0x000000021c00780c */ /* 0x000fe20003f06070 */
[----:B------:R1:W-:Y:S01]  /*12a0*/  STS.64 [R3], R14 ;  /* 0x0000000e03007388 */ /* 0x0003e20000000a00 */
[----:B------:R-:W-:Y:S11]  /*12b0*/  BAR.SYNC.DEFER_BLOCKING 0x0 ;  /* 0x0000000000007b1d */ /* 0x000ff60000010000 */
[----:B-1----:R-:W-:Y:S05]  /*12c0*/  @!P0 BRA `(.L_x_999) ;  /* 0x00000000003c8947 */ /* 0x002fea0003800000 */
.L_x_1002:
        /* <DEDUP_REMOVED lines=11> */
.L_x_1001:
[----:B------:R-:W-:Y:S05]  /*1380*/  BSYNC.RECONVERGENT B0 ;  /* 0x0000000000007941 */ /* 0x000fea0003800200 */
.L_x_1000:
[----:B------:R-:W-:Y:S01]  /*1390*/  BAR.SYNC.DEFER_BLOCKING 0x0 ;  /* 0x0000000000007b1d */ /* 0x000fe20000010000 */
[----:B------:R-:W-:-:S13]  /*13a0*/  ISETP.GT.U32.AND P0, PT, R8, 0x3, PT ;  /* 0x000000030800780c */ /* 0x000fda0003f04070 */
[----:B------:R-:W-:Y:S05]  /*13b0*/  @P0 BRA `(.L_x_1002) ;  /* 0xfffffffc00c40947 */ /* 0x000fea000383ffff */
.L_x_999:
        /* <DEDUP_REMOVED lines=19> */
.L_x_981:
        /* <DEDUP_REMOVED lines=12> */
        .weak           $__internal_6_$__cuda_sm20_div_rn_f64_full
        .type           $__internal_6_$__cuda_sm20_div_rn_f64_full,@function
        .size           $__internal_6_$__cuda_sm20_div_rn_f64_full,(.L_x_1712 - $__internal_6_$__cuda_sm20_div_rn_f64_full)
$__internal_6_$__cuda_sm20_div_rn_f64_full:
        /* <DEDUP_REMOVED lines=68> */
.L_x_1004:
        /* <DEDUP_REMOVED lines=16> */
.L_x_1007:
[----:B------:R-:W-:Y:S01]  /*1af0*/  LOP3.LUT R21, R7, 0x80000, RZ, 0xfc, !PT ;  /* 0x0008000007157812 */ /* 0x000fe200078efcff */
[----:B------:R-:W-:Y:S01]  /*1b00*/  IMAD.MOV.U32 R20, RZ, RZ, R6 ;  /* 0x000000ffff147224 */ /* 0x000fe200078e0006 */
[----:B------:R-:W-:Y:S06]  /*1b10*/  BRA `(.L_x_1005) ;  /* 0x0000000000087947 */ /* 0x000fec0003800000 */
.L_x_1006:
[----:B------:R-:W-:Y:S01]  /*1b20*/  LOP3.LUT R21, R11, 0x80000, RZ, 0xfc, !PT ;  /* 0x000800000b157812 */ /* 0x000fe200078efcff */
[----:B------:R-:W-:-:S07]  /*1b30*/  IMAD.MOV.U32 R20, RZ, RZ, R10 ;  /* 0x000000ffff147224 */ /* 0x000fce00078e000a */
.L_x_1005:
[----:B------:R-:W-:Y:S05]  /*1b40*/  BSYNC.RECONVERGENT B2 ;  /* 0x0000000000027941 */ /* 0x000fea0003800200 */
.L_x_1003:
[----:B------:R-:W-:-:S04]  /*1b50*/  IMAD.MOV.U32 R5, RZ, RZ, 0x0 ;  /* 0x00000000ff057424 */ /* 0x000fc800078e00ff */
[----:B------:R-:W-:Y:S05]  /*1b60*/  RET.REL.NODEC R4 `(_Z24wprocessPartitionsKernelIxEvPKT_PiS3_S3_PdS3_PxiPl) ;  /* 0xffffffe404247950 */ /* 0x000fea0003c3ffff */
.L_x_1008:
        /* <DEDUP_REMOVED lines=9> */
.L_x_1712:


//--------------------- .text._Z30fitPartitionsBatched_OptimizedIxEvPKT_PKiS4_PiPdS6_S5_PxS6_i --------------------------
	.section	.text._Z30fitPartitionsBatched_OptimizedIxEvPKT_PKiS4_PiPdS6_S5_PxS6_i,"ax",@progbits
	.align	128
        .global         _Z30fitPartitionsBatched_OptimizedIxEvPKT_PKiS4_PiPdS6_S5_PxS6_i
        .type           _Z30fitPartitionsBatched_OptimizedIxEvPKT_PKiS4_PiPdS6_S5_PxS6_i,@function
        .size           _Z30fitPartitionsBatched_OptimizedIxEvPKT_PKiS4_PiPdS6_S5_PxS6_i,(.L_x_1713 - _Z30fitPartitionsBatched_OptimizedIxEvPKT_PKiS4_PiPdS6_S5_PxS6_i)
        .other          _Z30fitPartitionsBatched_OptimizedIxEvPKT_PKiS4_PiPdS6_S5_PxS6_i,@"STO_CUDA_ENTRY STV_DEFAULT"
_Z30fitPartitionsBatched_OptimizedIxEvPKT_PKiS4_PiPdS6_S5_PxS6_i:
.text._Z30fitPartitionsBatched_OptimizedIxEvPKT_PKiS4_PiPdS6_S5_PxS6_i:
        /* <DEDUP_REMOVED lines=55> */
.L_x_1010:
        /* <DEDUP_REMOVED lines=14> */
.L_x_1013:
[----:B------:R-:W-:-:S04]  /*0450*/  IMAD.IADD R19, R3, 0x1, R24 ;  /* 0x0000000103137824 */ /* 0x000fc800078e0218 */
[----:B-1----:R-:W-:-:S06]  /*0460*/  IMAD.WIDE R18, R19, 0x8, R14 ;  /* 0x0000000813127825 */ /* 0x002fcc00078e020e */
[----:B------:R-:W2:Y:S01]  /*0470*/  LDG.E.64.CONSTANT R18, desc[UR8][R18.64] ;  /* 0x0000000812127981 */ /* 0x000ea2000c1e9b00 */
[----:B------:R0:W1:Y:S02]  /*0480*/  I2F.F64 R16, R24 ;  /* 0x0000001800107312 */ /* 0x0000640000201c00 */
[----:B0-----:R-:W-:-:S04]  /*0490*/  IADD3 R24, PT, PT, R25, R24, RZ ;  /* 0x0000001819187210 */ /* 0x001fc80007ffe0ff */
[----:B------:R-:W-:Y:S01]  /*04a0*/  ISETP.GE.AND P1, PT, R24, R5, PT ;  /* 0x000000051800720c */ /* 0x000fe20003f26270 */
[C---:B-1----:R-:W-:Y:S02]  /*04b0*/  DADD R6, R16.reuse, R6 ;  /* 0x0000000010067229 */ /* 0x042fe40000000006 */
[C---:B------:R-:W-:Y:S01]  /*04c0*/  DFMA R12, R16.reuse, R16, R12 ;  /* 0x00000010100c722b */ /* 0x040fe2000000000c */
[----:B--2---:R-:W0:Y:S02]  /*04d0*/  I2F.F64.S64 R22, R18 ;  /* 0x0000001200167312 */ /* 0x004e240000301c00 */
[----:B0-----:R-:W-:Y:S02]  /*04e0*/  DFMA R10, R16, R22, R10 ;  /* 0x00000016100a722b */ /* 0x001fe4000000000a */
[----:B------:R-:W-:-:S05]  /*04f0*/  DADD R8, R22, R8 ;  /* 0x0000000016087229 */ /* 0x000fca0000000008 */
[----:B------:R-:W-:Y:S06]  /*0500*/  @!P1 BRA `(.L_x_1013) ;  /* 0xfffffffc00d09947 */ /* 0x000fec000383ffff */
.L_x_1012:
[----:B------:R-:W-:Y:S05]  /*0510*/  BSYNC.RECONVERGENT B0 ;  /* 0x0000000000007941 */ /* 0x000fea0003800200 */
.L_x_1011:
        /* <DEDUP_REMOVED lines=48> */
.L_x_1048:
[----:B--2---:R-:W-:Y:S01]  /*0820*/  MOV R14, R19 ;  /* 0x00000013000e7202 */ /* 0x004fe20000000f00 */
[----:B-1----:R-:W-:-:S06]  /*0830*/  IMAD.MOV.U32 R15, RZ, RZ, R16 ;  /* 0x000000ffff0f7224 */ /* 0x002fcc00078e0010 */
[----:B0-----:R-:W-:-:S11]  /*0840*/  DADD R30, R30, R14 ;  /* 0x000000001e1e7229 */ /* 0x001fd6000000000e */
.L_x_1015:
[----:B------:R-:W-:Y:S05]  /*0850*/  BSYNC B0 ;  /* 0x0000000000007941 */ /* 0x000fea0003800000 */
.L_x_1014:
        /* <DEDUP_REMOVED lines=17> */
.L_x_1060:
        /* <DEDUP_REMOVED lines=32> */
.L_x_1071:
[----:B---3--:R-:W-:Y:S01]  /*0b70*/  IMAD.MOV.U32 R14, RZ, RZ, R19 ;  /* 0x000000ffff0e7224 */ /* 0x008fe200078e0013 */
[----:B--2---:R-:W-:-:S06]  /*0b80*/  MOV R15, R16 ;  /* 0x00000010000f7202 */ /* 0x004fcc0000000f00 */
[----:B0-----:R-:W-:-:S11]  /*0b90*/  DADD R8, R8, R14 ;  /* 0x0000000008087229 */ /* 0x001fd6000000000e */
.L_x_1019:
[----:B------:R-:W-:Y:S05]  /*0ba0*/  BSYNC B0 ;  /* 0x0000000000007941 */ /* 0x000fea0003800000 */
.L_x_1018:
        /* <DEDUP_REMOVED lines=16> */
.L_x_1083:
        /* <DEDUP_REMOVED lines=32> */
.L_x_1094:
[----:B0--34-:R-:W-:-:S11]  /*0eb0*/  DADD R16, R16, R12 ;  /* 0x0000000010107229 */ /* 0x019fd6000000000c */
.L_x_1023:
[----:B------:R-:W-:Y:S05]  /*0ec0*/  BSYNC B0 ;  /* 0x0000000000007941 */ /* 0x000fea0003800000 */
.L_x_1022:
        /* <DEDUP_REMOVED lines=16> */
.L_x_1106:
        /* <DEDUP_REMOVED lines=33> */
.L_x_1117:
        /* <DEDUP_REMOVED lines=30> */
[----:B------:R-:W-:Y:S05]  /*13c0*/  CALL.REL.NOINC `($__internal_7_$__cuda_sm20_div_rn_f64_full) ;  /* 0x0000002800047944 */ /* 0x000fea0003c00000 */
[----:B------:R-:W-:Y:S01]  /*13d0*/  MOV R16, R24 ;  /* 0x0000001800107202 */ /* 0x000fe20000000f00 */
[----:B------:R-:W-:-:S07]  /*13e0*/  IMAD.MOV.U32 R17, RZ, RZ, R25 ;  /* 0x000000ffff117224 */ /* 0x000fce00078e0019 */
.L_x_1031:
[----:B------:R-:W-:Y:S05]  /*13f0*/  BSYNC.RECONVERGENT B1 ;  /* 0x0000000000017941 */ /* 0x000fea0003800200 */
.L_x_1030:
        /* <DEDUP_REMOVED lines=8> */
.L_x_1029:
[----:B------:R1:W-:Y:S01]  /*1480*/  STS.64 [R0], RZ ;  /* 0x000000ff00007388 */ /* 0x0003e20000000a00 */
[----:B------:R-:W-:-:S07]  /*1490*/  CS2R R30, SRZ ;  /* 0x00000000001e7805 */ /* 0x000fce000001ff00 */
.L_x_1032:
[----:B------:R-:W-:Y:S05]  /*14a0*/  BSYNC.RECONVERGENT B0 ;  /* 0x0000000000007941 */ /* 0x000fea0003800200 */
.L_x_1028:
        /* <DEDUP_REMOVED lines=20> */
[----:B------:R-:W-:Y:S05]  /*15f0*/  CALL.REL.NOINC `($__internal_7_$__cuda_sm20_div_rn_f64_full) ;  /* 0x0000002400787944 */ /* 0x000fea0003c00000 */
[----:B------:R-:W-:Y:S02]  /*1600*/  IMAD.MOV.U32 R16, RZ, RZ, R24 ;  /* 0x000000ffff107224 */ /* 0x000fe400078e0018 */
[----:B------:R-:W-:-:S07]  /*1610*/  IMAD.MOV.U32 R17, RZ, RZ, R25 ;  /* 0x000000ffff117224 */ /* 0x000fce00078e0019 */
.L_x_1034:
[----:B------:R-:W-:Y:S05]  /*1620*/  BSYNC.RECONVERGENT B0 ;  /* 0x0000000000007941 */ /* 0x000fea0003800200 */
.L_x_1033:
[----:B------:R-:W0:Y:S01]  /*1630*/  LDC.64 R8, c[0x0][0x398] ;  /* 0x0000e600ff087b82 */ /* 0x000e220000000a00 */
[----:B------:R-:W-:Y:S02]  /*1640*/  IMAD.MOV.U32 R7, RZ, RZ, 0x1 ;  /* 0x00000001ff077424 */ /* 0x000fe400078e00ff */
[----:B0-----:R-:W-:-:S05]  /*1650*/  IMAD.WIDE.U32 R8, R2, 0x4, R8 ;  /* 0x0000000402087825 */ /* 0x001fca00078e0008 */
[----:B------:R0:W-:Y:S04]  /*1660*/  STG.E desc[UR8][R8.64], R7 ;  /* 0x0000000708007986 */ /* 0x0001e8000c101908 */
[----:B------:R0:W-:Y:S04]  /*1670*/  STG.E.64 desc[UR8][R10.64], R16 ;  /* 0x000000100a007986 */ /* 0x0001e8000c101b08 */
[----:B------:R0:W-:Y:S02]  /*1680*/  STG.E.64 desc[UR8][R12.64], R30 ;  /* 0x0000001e0c007986 */ /* 0x0001e4000c101b08 */
.L_x_1026:
[----:B------:R-:W-:Y:S01]  /*1690*/  ISETP.GE.U32.AND P0, PT, R4, R5, PT ;  /* 0x000000050400720c */ /* 0x000fe20003f06070 */
[----:B------:R-:W-:Y:S05]  /*16a0*/  WARPSYNC.ALL ;  /* 0x0000000000007948 */ /* 0x000fea0003800000 */
[----:B------:R-:W-:Y:S01]  /*16b0*/  BAR.SYNC.DEFER_BLOCKING 0x0 ;  /* 0x0000000000007b1d */ /* 0x000fe20000010000 */
[----:B0-----:R-:W-:Y:S01]  /*16c0*/  MOV R7, RZ ;  /* 0x000000ff00077202 */ /* 0x001fe20000000f00 */
[----:B------:R-:W-:-:S04]  /*16d0*/  IMAD.MOV.U32 R0, RZ, RZ, RZ ;  /* 0x000000ffff007224 */ /* 0x000fc800078e00ff */
[----:B------:R-:W-:Y:S04]  /*16e0*/  BSSY.RECONVERGENT B0, `(.L_x_1035) ;  /* 0x0000020000007945 */ /* 0x000fe80003800200 */
[----:B------:R-:W-:Y:S05]  /*16f0*/  @P0 BRA `(.L_x_1036) ;  /* 0x0000000000780947 */ /* 0x000fea0003800000 */
[----:B------:R-:W5:Y:S01]  /*1700*/  LDG.E.64 R10, desc[UR8][R10.64] ;  /* 0x000000080a0a7981 */ /* 0x000f62000c1e1b00 */
[----:B--2---:R-:W0:Y:S03]  /*1710*/  LDC.64 R8, c[0x0][0x380] ;  /* 0x0000e000ff087b82 */ /* 0x004e260000000a00 */
[----:B------:R-:W5:Y:S01]  /*1720*/  LDG.E.64 R12, desc[UR8][R12.64] ;  /* 0x000000080c0c7981 */ /* 0x000f62000c1e1b00 */
[----:B------:R-:W-:Y:S01]  /*1730*/  IMAD.MOV.U32 R7, RZ, RZ, RZ ;  /* 0x000000ffff077224 */ /* 0x000fe200078e00ff */
[----:B------:R-:W-:Y:S01]  /*1740*/  MOV R20, R4 ;  /* 0x0000000400147202 */ /* 0x000fe20000000f00 */
[----:B------:R-:W-:-:S07]  /*1750*/  IMAD.MOV.U32 R0, RZ, RZ, RZ ;  /* 0x000000ffff007224 */ /* 0x000fce00078e00ff */
.L_x_1037:
[----:B------:R-:W-:-:S04]  /*1760*/  IMAD.IADD R15, R3, 0x1, R20 ;  /* 0x00000001030f7824 */ /* 0x000fc800078e0214 */
[----:B0-----:R-:W-:-:S06]  /*1770*/  IMAD.WIDE R14, R15, 0x8, R8 ;  /* 0x000000080f0e7825 */ /* 0x001fcc00078e0208 */
[----:B------:R-:W2:Y:S01]  /*1780*/  LDG.E.64.CONSTANT R14, desc[UR8][R14.64] ;  /* 0x000000080e0e7981 */ /* 0x000ea2000c1e9b00 */
[----:B---3--:R0:W1:Y:S01]  /*1790*/  I2F.F64 R16, R20 ;  /* 0x0000001400107312 */ /* 0x0080620000201c00 */
[----:B------:R-:W-:Y:S02]  /*17a0*/  IMAD.MOV.U32 R19, RZ, RZ, 0x3fe00000 ;  /* 0x3fe00000ff137424 */ /* 0x000fe400078e00ff */
[----:B------:R-:W-:Y:S02]  /*17b0*/  IMAD.MOV.U32 R18, RZ, RZ, RZ ;  /* 0x000000ffff127224 */ /* 0x000fe400078e00ff */
[----:B0-----:R-:W-:Y:S01]  /*17c0*/  VIADD R20, R20, UR7 ;  /* 0x0000000714147c36 */ /* 0x001fe20008000000 */
[----:B-1---5:R-:W-:-:S10]  /*17d0*/  DFMA R16, R12, R16, R10 ;  /* 0x000000100c10722b */ /* 0x022fd4000000000a */
[----:B------:R-:W-:-:S06]  /*17e0*/  LOP3.LUT R19, R19, 0x80000000, R17, 0xb8, !PT ;  /* 0x8000000013137812 */ /* 0x000fcc00078eb811 */
[----:B------:R-:W-:-:S10]  /*17f0*/  DADD.RZ R16, R16, R18 ;  /* 0x0000000010107229 */ /* 0x000fd4000000c012 */
[----:B------:R-:W2:Y:S02]  /*1800*/  F2I.S64.F64.TRUNC R16, R16 ;  /* 0x0000001000107311 */ /* 0x000ea4000030d900 */
[----:B--2---:R-:W-:-:S04]  /*1810*/  IADD3 R18, P0, PT, -R16, R14, RZ ;  /* 0x0000000e10127210 */ /* 0x004fc80007f1e1ff */
[----:B------:R-:W-:Y:S02]  /*1820*/  IADD3.X R19, PT, PT, ~R17, R15, RZ, P0, !PT ;  /* 0x0000000f11137210 */ /* 0x000fe400007fe5ff */
        /* <DEDUP_REMOVED lines=11> */
.L_x_1036:
[----:B------:R-:W-:Y:S05]  /*18e0*/  BSYNC.RECONVERGENT B0 ;  /* 0x0000000000007941 */ /* 0x000fea0003800200 */
.L_x_1035:
        /* <DEDUP_REMOVED lines=106> */
.L_x_1009:
        /* <DEDUP_REMOVED lines=9> */
.L_x_1016:
[----:B-1----:R-:W-:Y:S01]  /*2020*/  IMAD.MOV.U32 R18, RZ, RZ, R31 ;  /* 0x000000ffff127224 */ /* 0x002fe200078e001f */
[----:B------:R-:W-:Y:S01]  /*2030*/  MOV R14, 0x1f ;  /* 0x0000001f000e7802 */ /* 0x000fe20000000f00 */
[----:B------:R-:W-:Y:S02]  /*2040*/  IMAD.MOV.U32 R15, RZ, RZ, 0x10 ;  /* 0x00000010ff0f7424 */ /* 0x000fe400078e00ff */
[----:B------:R-:W-:-:S07]  /*2050*/  IMAD.MOV.U32 R7, RZ, RZ, -0x1 ;  /* 0xffffffffff077424 */ /* 0x000fce00078e00ff */
[----:B------:R-:W-:Y:S05]  /*2060*/  WARPSYNC.COLLECTIVE R7, `(.L_x_1038) ;  /* 0x0000000007087348 */ /* 0x000fea0003c00000 */
[----:B------:R0:W1:Y:S02]  /*2070*/  SHFL.DOWN P4, R19, R18, R15, R14 ;  /* 0x0800000f12137389 */ /* 0x000064000008000e */
[----:B01----:R-:W-:Y:S05]  /*2080*/  ENDCOLLECTIVE ;  /* 0x000000000000791b */ /* 0x003fea0003800000 */
.L_x_1038:
[----:B------:R-:W-:Y:S02]  /*2090*/  IMAD.MOV.U32 R18, RZ, RZ, R30 ;  /* 0x000000ffff127224 */ /* 0x000fe400078e001e */
[----:B------:R-:W-:-:S07]  /*20a0*/  IMAD.MOV.U32 R17, RZ, RZ, R19 ;  /* 0x000000ffff117224 */ /* 0x000fce00078e0013 */
[----:B------:R-:W-:Y:S05]  /*20b0*/  WARPSYNC.COLLECTIVE R7, `(.L_x_1039) ;  /* 0x0000000007087348 */ /* 0x000fea0003c00000 */
[----:B------:R0:W1:Y:S02]  /*20c0*/  SHFL.DOWN P4, R19, R18, R15, R14 ;  /* 0x0800000f12137389 */ /* 0x000064000008000e */
[----:B01----:R-:W-:Y:S05]  /*20d0*/  ENDCOLLECTIVE ;  /* 0x000000000000791b */ /* 0x003fea0003800000 */
.L_x_1039:
[----:B------:R-:W-:Y:S01]  /*20e0*/  IMAD.MOV.U32 R15, RZ, RZ, 0x8 ;  /* 0x00000008ff0f7424 */ /* 0x000fe200078e00ff */
[----:B------:R-:W-:-:S06]  /*20f0*/  MOV R16, R19 ;  /* 0x0000001300107202 */ /* 0x000fcc0000000f00 */
[----:B------:R-:W-:-:S10]  /*2100*/  DADD R16, R30, R16 ;  /* 0x000000001e107229 */ /* 0x000fd40000000010 */
[----:B------:R-:W-:-:S07]  /*2110*/  IMAD.MOV.U32 R18, RZ, RZ, R17 ;  /* 0x000000ffff127224 */ /* 0x000fce00078e0011 */
[----:B------:R-:W-:Y:S05]  /*2120*/  WARPSYNC.COLLECTIVE R7, `(.L_x_1040) ;  /* 0x0000000007087348 */ /* 0x000fea0003c00000 */
[----:B------:R0:W1:Y:S02]  /*2130*/  SHFL.DOWN P4, R19, R18, R15, R14 ;  /* 0x0800000f12137389 */ /* 0x000064000008000e */
[----:B01----:R-:W-:Y:S05]  /*2140*/  ENDCOLLECTIVE ;  /* 0x000000000000791b */ /* 0x003fea0003800000 */
.L_x_1040:
[----:B------:R-:W-:Y:S01]  /*2150*/  MOV R18, R16 ;  /* 0x0000001000127202 */ /* 0x000fe20000000f00 */
[----:B------:R-:W-:-:S07]  /*2160*/  IMAD.MOV.U32 R23, RZ, RZ, R19 ;  /* 0x000000ffff177224 */ /* 0x000fce00078e0013 */
[----:B------:R-:W-:Y:S05]  /*2170*/  WARPSYNC.COLLECTIVE R7, `(.L_x_1041) ;  /* 0x0000000007087348 */ /* 0x000fea0003c00000 */
[----:B------:R0:W1:Y:S02]  /*2180*/  SHFL.DOWN P4, R19, R18, R15, R14 ;  /* 0x0800000f12137389 */ /* 0x000064000008000e */
[----:B01----:R-:W-:Y:S05]  /*2190*/  ENDCOLLECTIVE ;  /* 0x000000000000791b */ /* 0x003fea0003800000 */
.L_x_1041:
[----:B------:R-:W-:Y:S02]  /*21a0*/  IMAD.MOV.U32 R15, RZ, RZ, 0x4 ;  /* 0x00000004ff0f7424 */ /* 0x000fe400078e00ff */
[----:B------:R-:W-:-:S06]  /*21b0*/  IMAD.MOV.U32 R22, RZ, RZ, R19 ;  /* 0x000000ffff167224 */ /* 0x000fcc00078e0013 */
[----:B------:R-:W-:-:S10]  /*21c0*/  DADD R22, R16, R22 ;  /* 0x0000000010167229 */ /* 0x000fd40000000016 */
[----:B------:R-:W-:-:S07]  /*21d0*/  IMAD.MOV.U32 R18, RZ, RZ, R23 ;  /* 0x000000ffff127224 */ /* 0x000fce00078e0017 */
[----:B------:R-:W-:Y:S05]  /*21e0*/  WARPSYNC.COLLECTIVE R7, `(.L_x_1042) ;  /* 0x0000000007087348 */ /* 0x000fea0003c00000 */
[----:B------:R0:W1:Y:S02]  /*21f0*/  SHFL.DOWN P4, R19, R18, R15, R14 ;  /* 0x0800000f12137389 */ /* 0x000064000008000e */
[----:B01----:R-:W-:Y:S05]  /*2200*/  ENDCOLLECTIVE ;  /* 0x000000000000791b */ /* 0x003fea0003800000 */
.L_x_1042:
[----:B------:R-:W-:Y:S01]  /*2210*/  IMAD.MOV.U32 R18, RZ, RZ, R22 ;  /* 0x000000ffff127224 */ /* 0x000fe200078e0016 */
[----:B------:R-:W-:-:S07]  /*2220*/  MOV R25, R19 ;  /* 0x0000001300197202 */ /* 0x000fce0000000f00 */
[----:B------:R-:W-:Y:S05]  /*2230*/  WARPSYNC.COLLECTIVE R7, `(.L_x_1043) ;  /* 0x0000000007087348 */ /* 0x000fea0003c00000 */
[----:B------:R0:W1:Y:S02]  /*2240*/  SHFL.DOWN P4, R19, R18, R15, R14 ;  /* 0x0800000f12137389 */ /* 0x000064000008000e */
[----:B01----:R-:W-:Y:S05]  /*2250*/  ENDCOLLECTIVE ;  /* 0x000000000000791b */ /* 0x003fea0003800000 */
.L_x_1043:
[----:B------:R-:W-:Y:S01]  /*2260*/  MOV R15, 0x2 ;  /* 0x00000002000f7802 */ /* 0x000fe20000000f00 */
[----:B------:R-:W-:-:S06]  /*2270*/  IMAD.MOV.U32 R24, RZ, RZ, R19 ;  /* 0x000000ffff187224 */ /* 0x000fcc00078e0013 */
[----:B------:R-:W-:-:S10]  /*2280*/  DADD R24, R22, R24 ;  /* 0x0000000016187229 */ /* 0x000fd40000000018 */
[----:B------:R-:W-:-:S07]  /*2290*/  IMAD.MOV.U32 R18, RZ, RZ, R25 ;  /* 0x000000ffff127224 */ /* 0x000fce00078e0019 */
[----:B------:R-:W-:Y:S05]  /*22a0*/  WARPSYNC.COLLECTIVE R7, `(.L_x_1044) ;  /* 0x0000000007087348 */ /* 0x000fea0003c00000 */
[----:B------:R0:W1:Y:S02]  /*22b0*/  SHFL.DOWN P4, R19, R18, R15, R14 ;  /* 0x0800000f12137389 */ /* 0x000064000008000e */
[----:B01----:R-:W-:Y:S05]  /*22c0*/  ENDCOLLECTIVE ;  /* 0x000000000000791b */ /* 0x003fea0003800000 */
.L_x_1044:
[----:B------:R-:W-:Y:S02]  /*22d0*/  IMAD.MOV.U32 R18, RZ, RZ, R24 ;  /* 0x000000ffff127224 */ /* 0x000fe400078e0018 */
[----:B------:R-:W-:-:S07]  /*22e0*/  IMAD.MOV.U32 R31, RZ, RZ, R19 ;  /* 0x000000ffff1f7224 */ /* 0x000fce00078e0013 */
[----:B------:R-:W-:Y:S05]  /*22f0*/  WARPSYNC.COLLECTIVE R7, `(.L_x_1045) ;  /* 0x0000000007087348 */ /* 0x000fea0003c00000 */
[----:B------:R0:W1:Y:S02]  /*2300*/  SHFL.DOWN P4, R19, R18, R15, R14 ;  /* 0x0800000f12137389 */ /* 0x000064000008000e */
[----:B01----:R-:W-:Y:S05]  /*2310*/  ENDCOLLECTIVE ;  /* 0x000000000000791b */ /* 0x003fea0003800000 */
.L_x_1045:
[----:B------:R-:W-:Y:S02]  /*2320*/  IMAD.MOV.U32 R15, RZ, RZ, 0x1 ;  /* 0x00000001ff0f7424 */ /* 0x000fe400078e00ff */
[----:B------:R-:W-:-:S06]  /*2330*/  IMAD.MOV.U32 R30, RZ, RZ, R19 ;  /* 0x000000ffff1e7224 */ /* 0x000fcc00078e0013 */
[----:B------:R-:W-:-:S10]  /*2340*/  DADD R30, R24, R30 ;  /* 0x00000000181e7229 */ /* 0x000fd4000000001e */
[----:B------:R-:W-:-:S07]  /*2350*/  MOV R18, R31 ;  /* 0x0000001f00127202 */ /* 0x000fce0000000f00 */
[----:B------:R-:W-:Y:S05]  /*2360*/  WARPSYNC.COLLECTIVE R7, `(.L_x_1046) ;  /* 0x0000000007087348 */ /* 0x000fea0003c00000 */
[----:B------:R0:W1:Y:S02]  /*2370*/  SHFL.DOWN P4, R19, R18, R15, R14 ;  /* 0x0800000f12137389 */ /* 0x000064000008000e */
[----:B01----:R-:W-:Y:S05]  /*2380*/  ENDCOLLECTIVE ;  /* 0x000000000000791b */ /* 0x003fea0003800000 */
.L_x_1046:
[----:B------:R-:W-:Y:S02]  /*2390*/  IMAD.MOV.U32 R18, RZ, RZ, R30 ;  /* 0x000000ffff127224 */ /* 0x000fe400078e001e */
[----:B------:R-:W-:-:S07]  /*23a0*/  IMAD.MOV.U32 R16, RZ, RZ, R19 ;  /* 0x000000ffff107224 */ /* 0x000fce00078e0013 */
[----:B------:R-:W-:Y:S05]  /*23b0*/  WARPSYNC.COLLECTIVE R7, `(.L_x_1047) ;  /* 0x0000000007087348 */ /* 0x000fea0003c00000 */
[----:B------:R0:W1:Y:S02]  /*23c0*/  SHFL.DOWN P4, R19, R18, R15, R14 ;  /* 0x0800000f12137389 */ /* 0x000064000008000e */
[----:B01----:R-:W-:Y:S05]  /*23d0*/  ENDCOLLECTIVE ;  /* 0x000000000000791b */ /* 0x003fea0003800000 */
.L_x_1047:
[----:B------:R-:W-:Y:S05]  /*23e0*/  BRA `(.L_x_1048) ;  /* 0xffffffe4000c7947 */ /* 0x000fea000383ffff */
.L_x_1017:
[----:B------:R-:W-:Y:S01]  /*23f0*/  BSSY B0, `(.L_x_1049) ;  /* 0x0000008000007945 */ /* 0x000fe20003800000 */
[----:B------:R-:W-:Y:S01]  /*2400*/  MOV R18, R9 ;  /* 0x0000000900127202 */ /* 0x000fe20000000f00 */
[----:B------:R-:W-:Y:S02]  /*2410*/  IMAD.MOV.U32 R15, RZ, RZ, 0x10 ;  /* 0x00000010ff0f7424 */ /* 0x000fe400078e00ff */
[----:B------:R-:W-:Y:S02]  /*2420*/  IMAD.MOV.U32 R14, RZ, RZ, 0x1f ;  /* 0x0000001fff0e7424 */ /* 0x000fe400078e00ff */
[----:B------:R-:W-:-:S07]  /*2430*/  IMAD.MOV.U32 R7, RZ, RZ, -0x1 ;  /* 0xffffffffff077424 */ /* 0x000fce00078e00ff */
[----:B-1----:R-:W-:Y:S05]  /*2440*/  WARPSYNC.COLLECTIVE R7, `(.L_x_1050) ;  /* 0x0000000007087348 */ /* 0x002fea0003c00000 */
[----:B------:R0:W2:Y:S02]  /*2450*/  SHFL.DOWN P4, R19, R18, R15, R14 ;  /* 0x0800000f12137389 */ /* 0x0000a4000008000e */
[----:B012---:R-:W-:Y:S05]  /*2460*/  ENDCOLLECTIVE ;  /* 0x000000000000791b */ /* 0x007fea0003800000 */
.L_x_1050:
[----:B------:R-:W-:Y:S05]  /*2470*/  BSYNC B0 ;  /* 0x0000000000007941 */ /* 0x000fea0003800000 */
.L_x_1049:
        /* <DEDUP_REMOVED lines=8> */
.L_x_1051:
[----:B------:R-:W-:Y:S02]  /*2500*/  IMAD.MOV.U32 R15, RZ, RZ, 0x8 ;  /* 0x00000008ff0f7424 */ /* 0x000fe400078e00ff */
[----:B------:R-:W-:-:S06]  /*2510*/  IMAD.MOV.U32 R16, RZ, RZ, R19 ;  /* 0x000000ffff107224 */ /* 0x000fcc00078e0013 */
[----:B------:R-:W-:-:S10]  /*2520*/  DADD R16, R16, R8 ;  /* 0x0000000010107229 */ /* 0x000fd40000000008 */
[----:B------:R-:W-:-:S07]  /*2530*/  IMAD.MOV.U32 R18, RZ, RZ, R17 ;  /* 0x000000ffff127224 */ /* 0x000fce00078e0011 */
[----:B------:R-:W-:Y:S05]  /*2540*/  WARPSYNC.COLLECTIVE R7, `(.L_x_1052) ;  /* 0x0000000007087348 */ /* 0x000fea0003c00000 */
[----:B------:R0:W1:Y:S02]  /*2550*/  SHFL.DOWN P4, R19, R18, R15, R14 ;  /* 0x0800000f12137389 */ /* 0x000064000008000e */
[----:B01----:R-:W-:Y:S05]  /*2560*/  ENDCOLLECTIVE ;  /* 0x000000000000791b */ /* 0x003fea0003800000 */
.L_x_1052:
[----:B------:R-:W-:Y:S01]  /*2570*/  IMAD.MOV.U32 R18, RZ, RZ, R16 ;  /* 0x000000ffff127224 */ /* 0x000fe200078e0010 */
[----:B------:R-:W-:-:S07]  /*2580*/  MOV R23, R19 ;  /* 0x0000001300177202 */ /* 0x000fce0000000f00 */
[----:B------:R-:W-:Y:S05]  /*2590*/  WARPSYNC.COLLECTIVE R7, `(.L_x_1053) ;  /* 0x0000000007087348 */ /* 0x000fea0003c00000 */
[----:B------:R0:W1:Y:S02]  /*25a0*/  SHFL.DOWN P4, R19, R18, R15, R14 ;  /* 0x0800000f12137389 */ /* 0x000064000008000e */
[----:B01----:R-:W-:Y:S05]  /*25b0*/  ENDCOLLECTIVE ;  /* 0x000000000000791b */ /* 0x003fea0003800000 */
.L_x_1053:
[----:B------:R-:W-:Y:S01]  /*25c0*/  MOV R15, 0x4 ;  /* 0x00000004000f7802 */ /* 0x000fe20000000f00 */
[----:B------:R-:W-:-:S06]  /*25d0*/  IMAD.MOV.U32 R22, RZ, RZ, R19 ;  /* 0x000000ffff167224 */ /* 0x000fcc00078e0013 */
[----:B------:R-:W-:-:S10]  /*25e0*/  DADD R22, R16, R22 ;  /* 0x0000000010167229 */ /* 0x000fd40000000016 */
[----:B------:R-:W-:-:S07]  /*25f0*/  IMAD.MOV.U32 R18, RZ, RZ, R23 ;  /* 0x000000ffff127224 */ /* 0x000fce00078e0017 */
[----:B------:R-:W-:Y:S05]  /*2600*/  WARPSYNC.COLLECTIVE R7, `(.L_x_1054) ;  /* 0x0000000007087348 */ /* 0x000fea0003c00000 */
[----:B------:R0:W1:Y:S02]  /*2610*/  SHFL.DOWN P4, R19, R18, R15, R14 ;  /* 0x0800000f12137389 */ /* 0x000064000008000e */
[----:B01----:R-:W-:Y:S05]  /*2620*/  ENDCOLLECTIVE ;  /* 0x000000000000791b */ /* 0x003fea0003800000 */
.L_x_1054:
[----:B------:R-:W-:Y:S02]  /*2630*/  IMAD.MOV.U32 R18, RZ, RZ, R22 ;  /* 0x000000ffff127224 */ /* 0x000fe400078e0016 */
[----:B------:R-:W-:-:S07]  /*2640*/  IMAD.MOV.U32 R25, RZ, RZ, R19 ;  /* 0x000000ffff197224 */ /* 0x000fce00078e0013 */
[----:B------:R-:W-:Y:S05]  /*2650*/  WARPSYNC.COLLECTIVE R7, `(.L_x_1055) ;  /* 0x0000000007087348 */ /* 0x000fea0003c00000 */
[----:B------:R0:W1:Y:S02]  /*2660*/  SHFL.DOWN P4, R19, R18, R15, R14 ;  /* 0x0800000f12137389 */ /* 0x000064000008000e */
[----:B01----:R-:W-:Y:S05]  /*2670*/  ENDCOLLECTIVE ;  /* 0x000000000000791b */ /* 0x003fea0003800000 */
.L_x_1055:
[----:B------:R-:W-:Y:S02]  /*2680*/  IMAD.MOV.U32 R15, RZ, RZ, 0x2 ;  /* 0x00000002ff0f7424 */ /* 0x000fe400078e00ff */
[----:B------:R-:W-:-:S06]  /*2690*/  IMAD.MOV.U32 R24, RZ, RZ, R19 ;  /* 0x000000ffff187224 */ /* 0x000fcc00078e0013 */
[----:B------:R-:W-:-:S10]  /*26a0*/  DADD R24, R22, R24 ;  /* 0x0000000016187229 */ /* 0x000fd40000000018 */
[----:B------:R-:W-:-:S07]  /*26b0*/  MOV R18, R25 ;  /* 0x0000001900127202 */ /* 0x000fce0000000f00 */
[----:B------:R-:W-:Y:S05]  /*26c0*/  WARPSYNC.COLLECTIVE R7, `(.L_x_1056) ;  /* 0x0000000007087348 */ /* 0x000fea0003c00000 */
[----:B------:R0:W1:Y:S02]  /*26d0*/  SHFL.DOWN P4, R19, R18, R15, R14 ;  /* 0x0800000f12137389 */ /* 0x000064000008000e */
[----:B01----:R-:W-:Y:S05]  /*26e0*/  ENDCOLLECTIVE ;  /* 0x000000000000791b */ /* 0x003fea0003800000 */
.L_x_1056:
[----:B------:R-:W-:Y:S02]  /*26f0*/  IMAD.MOV.U32 R18, RZ, RZ, R24 ;  /* 0x000000ffff127224 */ /* 0x000fe400078e0018 */
[----:B------:R-:W-:-:S07]  /*2700*/  IMAD.MOV.U32 R9, RZ, RZ, R19 ;  /* 0x000000ffff097224 */ /* 0x000fce00078e0013 */
[----:B------:R-:W-:Y:S05]  /*2710*/  WARPSYNC.COLLECTIVE R7, `(.L_x_1057) ;  /* 0x0000000007087348 */ /* 0x000fea0003c00000 */
[----:B------:R0:W1:Y:S02]  /*2720*/  SHFL.DOWN P4, R19, R18, R15, R14 ;  /* 0x0800000f12137389 */ /* 0x000064000008000e */
[----:B01----:R-:W-:Y:S05]  /*2730*/  ENDCOLLECTIVE ;  /* 0x000000000000791b */ /* 0x003fea0003800000 */
.L_x_1057:
[----:B------:R-:W-:Y:S01]  /*2740*/  IMAD.MOV.U32 R15, RZ, RZ, 0x1 ;  /* 0x00000001ff0f7424 */ /* 0x000fe200078e00ff */
[----:B------:R-:W-:-:S06]  /*2750*/  MOV R8, R19 ;  /* 0x0000001300087202 */ /* 0x000fcc0000000f00 */
[----:B------:R-:W-:-:S10]  /*2760*/  DADD R8, R24, R8 ;  /* 0x0000000018087229 */ /* 0x000fd40000000008 */
[----:B------:R-:W-:-:S07]  /*2770*/  IMAD.MOV.U32 R18, RZ, RZ, R9 ;  /* 0x000000ffff127224 */ /* 0x000fce00078e0009 */
[----:B------:R-:W-:Y:S05]  /*2780*/  WARPSYNC.COLLECTIVE R7, `(.L_x_1058) ;  /* 0x0000000007087348 */ /* 0x000fea0003c00000 */
[----:B------:R0:W1:Y:S02]  /*2790*/  SHFL.DOWN P4, R19, R18, R15, R14 ;  /* 0x0800000f12137389 */ /* 0x000064000008000e */
[----:B01----:R-:W-:Y:S05]  /*27a0*/  ENDCOLLECTIVE ;  /* 0x000000000000791b */ /* 0x003fea0003800000 */
.L_x_1058:
[----:B------:R-:W-:Y:S01]  /*27b0*/  MOV R18, R8 ;  /* 0x0000000800127202 */ /* 0x000fe20000000f00 */
[----:B------:R-:W-:-:S07]  /*27c0*/  IMAD.MOV.U32 R16, RZ, RZ, R19 ;  /* 0x000000ffff107224 */ /* 0x000fce00078e0013 */
[----:B------:R-:W-:Y:S05]  /*27d0*/  WARPSYNC.COLLECTIVE R7, `(.L_x_1059) ;  /* 0x0000000007087348 */ /* 0x000fea0003c00000 */
[----:B------:R0:W1:Y:S02]  /*27e0*/  SHFL.DOWN P4, R19, R18, R15, R14 ;  /* 0x0800000f12137389 */ /* 0x000064000008000e */
[----:B01----:R-:W-:Y:S05]  /*27f0*/  ENDCOLLECTIVE ;  /* 0x000000000000791b */ /* 0x003fea0003800000 */
.L_x_1059:
[----:B------:R-:W-:Y:S05]  /*2800*/  BRA `(.L_x_1060) ;  /* 0xffffffe000587947 */ /* 0x000fea000383ffff */
.L_x_1020:
[----:B--2---:R-:W-:Y:S01]  /*2810*/  IMAD.MOV.U32 R18, RZ, RZ, R9 ;  /* 0x000000ffff127224 */ /* 0x004fe200078e0009 */
[----:B0-----:R-:W-:Y:S01]  /*2820*/  MOV R7, 0xffffffff ;  /* 0xffffffff00077802 */ /* 0x001fe20000000f00 */
[----:B------:R-:W-:Y:S02]  /*2830*/  IMAD.MOV.U32 R15, RZ, RZ, 0x10 ;  /* 0x00000010ff0f7424 */ /* 0x000fe400078e00ff */
[----:B------:R-:W-:-:S07]  /*2840*/  IMAD.MOV.U32 R14, RZ, RZ, 0x1f ;  /* 0x0000001fff0e7424 */ /* 0x000fce00078e00ff */
[----:B-1----:R-:W-:Y:S05]  /*2850*/  WARPSYNC.COLLECTIVE R7, `(.L_x_1061) ;  /* 0x0000000007087348 */ /* 0x002fea0003c00000 */
[----:B------:R0:W2:Y:S02]  /*2860*/  SHFL.DOWN P4, R19, R18, R15, R14 ;  /* 0x0800000f12137389 */ /* 0x0000a4000008000e */
[----:B012---:R-:W-:Y:S05]  /*2870*/  ENDCOLLECTIVE ;  /* 0x000000000000791b */ /* 0x007fea0003800000 */
.L_x_1061:
[----:B------:R-:W-:Y:S02]  /*2880*/  IMAD.MOV.U32 R18, RZ, RZ, R8 ;  /* 0x000000ffff127224 */ /* 0x000fe400078e0008 */
[----:B------:R-:W-:-:S07]  /*2890*/  IMAD.MOV.U32 R17, RZ, RZ, R19 ;  /* 0x000000ffff117224 */ /* 0x000fce00078e0013 */
[----:B------:R-:W-:Y:S05]  /*28a0*/  WARPSYNC.COLLECTIVE R7, `(.L_x_1062) ;  /* 0x0000000007087348 */ /* 0x000fea0003c00000 */
[----:B------:R0:W1:Y:S02]  /*28b0*/  SHFL.DOWN P4, R19, R18, R15, R14 ;  /* 0x0800000f12137389 */ /* 0x000064000008000e */
[----:B01----:R-:W-:Y:S05]  /*28c0*/  ENDCOLLECTIVE ;  /* 0x000000000000791b */ /* 0x003fea0003800000 */
.L_x_1062:
[----:B------:R-:W-:Y:S02]  /*28d0*/  IMAD.MOV.U32 R15, RZ, RZ, 0x8 ;  /* 0x00000008ff0f7424 */ /* 0x000fe400078e00ff */
[----:B------:R-:W-:-:S06]  /*28e0*/  IMAD.MOV.U32 R16, RZ, RZ, R19 ;  /* 0x000000ffff107224 */ /* 0x000fcc00078e0013 */
[----:B------:R-:W-:-:S10]  /*28f0*/  DADD R16, R8, R16 ;  /* 0x0000000008107229 */ /* 0x000fd40000000010 */
[----:B------:R-:W-:-:S07]  /*2900*/  MOV R18, R17 ;  /* 0x0000001100127202 */ /* 0x000fce0000000f00 */
[----:B------:R-:W-:Y:S05]  /*2910*/  WARPSYNC.COLLECTIVE R7, `(.L_x_1063) ;  /* 0x0000000007087348 */ /* 0x000fea0003c00000 */
[----:B------:R0:W1:Y:S02]  /*2920*/  SHFL.DOWN P4, R19, R18, R15, R14 ;  /* 0x0800000f12137389 */ /* 0x000064000008000e */
[----:B01----:R-:W-:Y:S05]  /*2930*/  ENDCOLLECTIVE ;  /* 0x000000000000791b */ /* 0x003fea0003800000 */
.L_x_1063:
[----:B------:R-:W-:Y:S02]  /*2940*/  IMAD.MOV.U32 R18, RZ, RZ, R16 ;  /* 0x000000ffff127224 */ /* 0x000fe400078e0010 */
[----:B------:R-:W-:-:S07]  /*2950*/  IMAD.MOV.U32 R23, RZ, RZ, R19 ;  /* 0x000000ffff177224 */ /* 0x000fce00078e0013 */
[----:B------:R-:W-:Y:S05]  /*2960*/  WARPSYNC.COLLECTIVE R7, `(.L_x_1064) ;  /* 0x0000000007087348 */ /* 0x000fea0003c00000 */
[----:B------:R0:W1:Y:S02]  /*2970*/  SHFL.DOWN P4, R19, R18, R15, R14 ;  /* 0x0800000f12137389 */ /* 0x000064000008000e */
[----:B01----:R-:W-:Y:S05]  /*2980*/  ENDCOLLECTIVE ;  /* 0x000000000000791b */ /* 0x003fea0003800000 */
.L_x_1064:
[----:B------:R-:W-:Y:S01]  /*2990*/  IMAD.MOV.U32 R15, RZ, RZ, 0x4 ;  /* 0x00000004ff0f7424 */ /* 0x000fe200078e00ff */
[----:B------:R-:W-:-:S06]  /*29a0*/  MOV R22, R19 ;  /* 0x0000001300167202 */ /* 0x000fcc0000000f00 */
[----:B------:R-:W-:-:S10]  /*29b0*/  DADD R22, R16, R22 ;  /* 0x0000000010167229 */ /* 0x000fd40000000016 */
[----:B------:R-:W-:-:S07]  /*29c0*/  IMAD.MOV.U32 R18, RZ, RZ, R23 ;  /* 0x000000ffff127224 */ /* 0x000fce00078e0017 */
[----:B------:R-:W-:Y:S05]  /*29d0*/  WARPSYNC.COLLECTIVE R7, `(.L_x_1065) ;  /* 0x0000000007087348 */ /* 0x000fea0003c00000 */
[----:B------:R0:W1:Y:S02]  /*29e0*/  SHFL.DOWN P4, R19, R18, R15, R14 ;  /* 0x0800000f12137389 */ /* 0x000064000008000e */
[----:B01----:R-:W-:Y:S05]  /*29f0*/  ENDCOLLECTIVE ;  /* 0x000000000000791b */ /* 0x003fea0003800000 */
.L_x_1065:
[----:B------:R-:W-:Y:S01]  /*2a00*/  MOV R18, R22 ;  /* 0x0000001600127202 */ /* 0x000fe20000000f00 */
[----:B------:R-:W-:-:S07]  /*2a10*/  IMAD.MOV.U32 R25, RZ, RZ, R19 ;  /* 0x000000ffff197224 */ /* 0x000fce00078e0013 */
[----:B------:R-:W-:Y:S05]  /*2a20*/  WARPSYNC.COLLECTIVE R7, `(.L_x_1066) ;  /* 0x0000000007087348 */ /* 0x000fea0003c00000 */
[----:B------:R0:W1:Y:S02]  /*2a30*/  SHFL.DOWN P4, R19, R18, R15, R14 ;  /* 0x0800000f12137389 */ /* 0x000064000008000e */
[----:B01----:R-:W-:Y:S05]  /*2a40*/  ENDCOLLECTIVE ;  /* 0x000000000000791b */ /* 0x003fea0003800000 */
.L_x_1066:
[----:B------:R-:W-:Y:S02]  /*2a50*/  IMAD.MOV.U32 R15, RZ, RZ, 0x2 ;  /* 0x00000002ff0f7424 */ /* 0x000fe400078e00ff */
[----:B------:R-:W-:-:S06]  /*2a60*/  IMAD.MOV.U32 R24, RZ, RZ, R19 ;  /* 0x000000ffff187224 */ /* 0x000fcc00078e0013 */
[----:B------:R-:W-:-:S10]  /*2a70*/  DADD R24, R22, R24 ;  /* 0x0000000016187229 */ /* 0x000fd40000000018 */
[----:B------:R-:W-:-:S07]  /*2a80*/  IMAD.MOV.U32 R18, RZ, RZ, R25 ;  /* 0x000000ffff127224 */ /* 0x000fce00078e0019 */
[----:B------:R-:W-:Y:S05]  /*2a90*/  WARPSYNC.COLLECTIVE R7, `(.L_x_1067) ;  /* 0x0000000007087348 */ /* 0x000fea0003c00000 */
[----:B------:R0:W1:Y:S02]  /*2aa0*/  SHFL.DOWN P4, R19, R18, R15, R14 ;  /* 0x0800000f12137389 */ /* 0x000064000008000e */
[----:B01----:R-:W-:Y:S05]  /*2ab0*/  ENDCOLLECTIVE ;  /* 0x000000000000791b */ /* 0x003fea0003800000 */
.L_x_1067:
[----:B------:R-:W-:Y:S01]  /*2ac0*/  IMAD.MOV.U32 R18, RZ, RZ, R24 ;  /* 0x000000ffff127224 */ /* 0x000fe200078e0018 */
[----:B------:R-:W-:-:S07]  /*2ad0*/  MOV R9, R19 ;  /* 0x0000001300097202 */ /* 0x000fce0000000f00 */
[----:B------:R-:W-:Y:S05]  /*2ae0*/  WARPSYNC.COLLECTIVE R7, `(.L_x_1068) ;  /* 0x0000000007087348 */ /* 0x000fea0003c00000 */
[----:B------:R0:W1:Y:S02]  /*2af0*/  SHFL.DOWN P4, R19, R18, R15, R14 ;  /* 0x0800000f12137389 */ /* 0x000064000008000e */
[----:B01----:R-:W-:Y:S05]  /*2b00*/  ENDCOLLECTIVE ;  /* 0x000000000000791b */ /* 0x003fea0003800000 */
.L_x_1068:
[----:B------:R-:W-:Y:S01]  /*2b10*/  MOV R15, 0x1 ;  /* 0x00000001000f7802 */ /* 0x000fe20000000f00 */
[----:B------:R-:W-:-:S06]  /*2b20*/  IMAD.MOV.U32 R8, RZ, RZ, R19 ;  /* 0x000000ffff087224 */ /* 0x000fcc00078e0013 */
[----:B------:R-:W-:-:S10]  /*2b30*/  DADD R8, R24, R8 ;  /* 0x0000000018087229 */ /* 0x000fd40000000008 */
[----:B------:R-:W-:-:S07]  /*2b40*/  IMAD.MOV.U32 R18, RZ, RZ, R9 ;  /* 0x000000ffff127224 */ /* 0x000fce00078e0009 */
[----:B------:R-:W-:Y:S05]  /*2b50*/  WARPSYNC.COLLECTIVE R7, `(.L_x_1069) ;  /* 0x0000000007087348 */ /* 0x000fea0003c00000 */
[----:B------:R0:W1:Y:S02]  /*2b60*/  SHFL.DOWN P4, R19, R18, R15, R14 ;  /* 0x0800000f12137389 */ /* 0x000064000008000e */
[----:B01----:R-:W-:Y:S05]  /*2b70*/  ENDCOLLECTIVE ;  /* 0x000000000000791b */ /* 0x003fea0003800000 */
.L_x_1069:
[----:B------:R-:W-:Y:S02]  /*2b80*/  IMAD.MOV.U32 R18, RZ, RZ, R8 ;  /* 0x000000ffff127224 */ /* 0x000fe400078e0008 */
[----:B------:R-:W-:-:S07]  /*2b90*/  IMAD.MOV.U32 R16, RZ, RZ, R19 ;  /* 0x000000ffff107224 */ /* 0x000fce00078e0013 */
[----:B------:R-:W-:Y:S05]  /*2ba0*/  WARPSYNC.COLLECTIVE R7, `(.L_x_1070) ;  /* 0x0000000007087348 */ /* 0x000fea0003c00000 */
[----:B------:R0:W1:Y:S02]  /*2bb0*/  SHFL.DOWN P4, R19, R18, R15, R14 ;  /* 0x0800000f12137389 */ /* 0x000064000008000e */
[----:B01----:R-:W-:Y:S05]  /*2bc0*/  ENDCOLLECTIVE ;  /* 0x000000000000791b */ /* 0x003fea0003800000 */
.L_x_1070:
[----:B------:R-:W-:Y:S05]  /*2bd0*/  BRA `(.L_x_1071) ;  /* 0xffffffdc00e47947 */ /* 0x000fea000383ffff */
.L_x_1021:
        /* <DEDUP_REMOVED lines=8> */
.L_x_1073:
[----:B------:R-:W-:Y:S05]  /*2c60*/  BSYNC B0 ;  /* 0x0000000000007941 */ /* 0x000fea0003800000 */
.L_x_1072:
        /* <DEDUP_REMOVED lines=8> */
.L_x_1074:
[----:B------:R-:W-:Y:S01]  /*2cf0*/  IMAD.MOV.U32 R15, RZ, RZ, 0x8 ;  /* 0x00000008ff0f7424 */ /* 0x000fe200078e00ff */
[----:B------:R-:W-:-:S06]  /*2d00*/  MOV R16, R19 ;  /* 0x0000001300107202 */ /* 0x000fcc0000000f00 */
[----:B------:R-:W-:-:S10]  /*2d10*/  DADD R16, R16, R12 ;  /* 0x0000000010107229 */ /* 0x000fd4000000000c */
[----:B------:R-:W-:-:S07]  /*2d20*/  IMAD.MOV.U32 R18, RZ, RZ, R17 ;  /* 0x000000ffff127224 */ /* 0x000fce00078e0011 */
[----:B------:R-:W-:Y:S05]  /*2d30*/  WARPSYNC.COLLECTIVE R7, `(.L_x_1075) ;  /* 0x0000000007087348 */ /* 0x000fea0003c00000 */
[----:B------:R0:W1:Y:S02]  /*2d40*/  SHFL.DOWN P4, R19, R18, R15, R14 ;  /* 0x0800000f12137389 */ /* 0x000064000008000e */
[----:B01----:R-:W-:Y:S05]  /*2d50*/  ENDCOLLECTIVE ;  /* 0x000000000000791b */ /* 0x003fea0003800000 */
.L_x_1075:
[----:B------:R-:W-:Y:S01]  /*2d60*/  MOV R18, R16 ;  /* 0x0000001000127202 */ /* 0x000fe20000000f00 */
[----:B------:R-:W-:-:S07]  /*2d70*/  IMAD.MOV.U32 R23, RZ, RZ, R19 ;  /* 0x000000ffff177224 */ /* 0x000fce00078e0013 */
[----:B------:R-:W-:Y:S05]  /*2d80*/  WARPSYNC.COLLECTIVE R7, `(.L_x_1076) ;  /* 0x0000000007087348 */ /* 0x000fea0003c00000 */
[----:B------:R0:W1:Y:S02]  /*2d90*/  SHFL.DOWN P4, R19, R18, R15, R14 ;  /* 0x0800000f12137389 */ /* 0x000064000008000e */
[----:B01----:R-:W-:Y:S05]  /*2da0*/  ENDCOLLECTIVE ;  /* 0x000000000000791b */ /* 0x003fea0003800000 */
.L_x_1076:
[----:B------:R-:W-:Y:S02]  /*2db0*/  IMAD.MOV.U32 R15, RZ, RZ, 0x4 ;  /* 0x00000004ff0f7424 */ /* 0x000fe400078e00ff */
[----:B------:R-:W-:-:S06]  /*2dc0*/  IMAD.MOV.U32 R22, RZ, RZ, R19 ;  /* 0x000000ffff167224 */ /* 0x000fcc00078e0013 */
[----:B------:R-:W-:-:S10]  /*2dd0*/  DADD R22, R16, R22 ;  /* 0x0000000010167229 */ /* 0x000fd40000000016 */
[----:B------:R-:W-:-:S07]  /*2de0*/  IMAD.MOV.U32 R18, RZ, RZ, R23 ;  /* 0x000000ffff127224 */ /* 0x000fce00078e0017 */
[----:B------:R-:W-:Y:S05]  /*2df0*/  WARPSYNC.COLLECTIVE R7, `(.L_x_1077) ;  /* 0x0000000007087348 */ /* 0x000fea0003c00000 */
[----:B------:R0:W1:Y:S02]  /*2e00*/  SHFL.DOWN P4, R19, R18, R15, R14 ;  /* 0x0800000f12137389 */ /* 0x000064000008000e */
[----:B01----:R-:W-:Y:S05]  /*2e10*/  ENDCOLLECTIVE ;  /* 0x000000000000791b */ /* 0x003fea0003800000 */
.L_x_1077:
[----:B------:R-:W-:Y:S01]  /*2e20*/  IMAD.MOV.U32 R18, RZ, RZ, R22 ;  /* 0x000000ffff127224 */ /* 0x000fe200078e0016 */
[----:B------:R-:W-:-:S07]  /*2e30*/  MOV R25, R19 ;  /* 0x0000001300197202 */ /* 0x000fce0000000f00 */
[----:B------:R-:W-:Y:S05]  /*2e40*/  WARPSYNC.COLLECTIVE R7, `(.L_x_1078) ;  /* 0x0000000007087348 */ /* 0x000fea0003c00000 */
[----:B------:R0:W1:Y:S02]  /*2e50*/  SHFL.DOWN P4, R19, R18, R15, R14 ;  /* 0x0800000f12137389 */ /* 0x000064000008000e */
[----:B01----:R-:W-:Y:S05]  /*2e60*/  ENDCOLLECTIVE ;  /* 0x000000000000791b */ /* 0x003fea0003800000 */
.L_x_1078:
[----:B------:R-:W-:Y:S01]  /*2e70*/  MOV R15, 0x2 ;  /* 0x00000002000f7802 */ /* 0x000fe20000000f00 */
[----:B------:R-:W-:-:S06]  /*2e80*/  IMAD.MOV.U32 R24, RZ, RZ, R19 ;  /* 0x000000ffff187224 */ /* 0x000fcc00078e0013 */
[----:B------:R-:W-:-:S10]  /*2e90*/  DADD R24, R22, R24 ;  /* 0x0000000016187229 */ /* 0x000fd40000000018 */
[----:B------:R-:W-:-:S07]  /*2ea0*/  IMAD.MOV.U32 R18, RZ, RZ, R25 ;  /* 0x000000ffff127224 */ /* 0x000fce00078e0019 */
[----:B------:R-:W-:Y:S05]  /*2eb0*/  WARPSYNC.COLLECTIVE R7, `(.L_x_1079) ;  /* 0x0000000007087348 */ /* 0x000fea0003c00000 */
[----:B------:R0:W1:Y:S02]  /*2ec0*/  SHFL.DOWN P4, R19, R18, R15, R14 ;  /* 0x0800000f12137389 */ /* 0x000064000008000e */
[----:B01----:R-:W-:Y:S05]  /*2ed0*/  ENDCOLLECTIVE ;  /* 0x000000000000791b */ /* 0x003fea0003800000 */
.L_x_1079:
[----:B------:R-:W-:Y:S02]  /*2ee0*/  IMAD.MOV.U32 R18, RZ, RZ, R24 ;  /* 0x000000ffff127224 */ /* 0x000fe400078e0018 */
[----:B------:R-:W-:-:S07]  /*2ef0*/  IMAD.MOV.U32 R13, RZ, RZ, R19 ;  /* 0x000000ffff0d7224 */ /* 0x000fce00078e0013 */
[----:B------:R-:W-:Y:S05]  /*2f00*/  WARPSYNC.COLLECTIVE R7, `(.L_x_1080) ;  /* 0x0000000007087348 */ /* 0x000fea0003c00000 */
[----:B------:R0:W1:Y:S02]  /*2f10*/  SHFL.DOWN P4, R19, R18, R15, R14 ;  /* 0x0800000f12137389 */ /* 0x000064000008000e */
[----:B01----:R-:W-:Y:S05]  /*2f20*/  ENDCOLLECTIVE ;  /* 0x000000000000791b */ /* 0x003fea0003800000 */
.L_x_1080:
[----:B------:R-:W-:Y:S02]  /*2f30*/  IMAD.MOV.U32 R15, RZ, RZ, 0x1 ;  /* 0x00000001ff0f7424 */ /* 0x000fe400078e00ff */
[----:B------:R-:W-:-:S06]  /*2f40*/  IMAD.MOV.U32 R12, RZ, RZ, R19 ;  /* 0x000000ffff0c7224 */ /* 0x000fcc00078e0013 */
[----:B------:R-:W-:-:S10]  /*2f50*/  DADD R12, R24, R12 ;  /* 0x00000000180c7229 */ /* 0x000fd4000000000c */
[----:B------:R-:W-:-:S07]  /*2f60*/  MOV R18, R13 ;  /* 0x0000000d00127202 */ /* 0x000fce0000000f00 */
[----:B------:R-:W-:Y:S05]  /*2f70*/  WARPSYNC.COLLECTIVE R7, `(.L_x_1081) ;  /* 0x0000000007087348 */ /* 0x000fea0003c00000 */
[----:B------:R0:W1:Y:S02]  /*2f80*/  SHFL.DOWN P4, R19, R18, R15, R14 ;  /* 0x0800000f12137389 */ /* 0x000064000008000e */
[----:B01----:R-:W-:Y:S05]  /*2f90*/  ENDCOLLECTIVE ;  /* 0x000000000000791b */ /* 0x003fea0003800000 */
.L_x_1081:
[----:B------:R-:W-:Y:S02]  /*2fa0*/  IMAD.MOV.U32 R18, RZ, RZ, R12 ;  /* 0x000000ffff127224 */ /* 0x000fe400078e000c */
[----:B------:R-:W-:-:S07]  /*2fb0*/  IMAD.MOV.U32 R16, RZ, RZ, R19 ;  /* 0x000000ffff107224 */ /* 0x000fce00078e0013 */
[----:B------:R-:W-:Y:S05]  /*2fc0*/  WARPSYNC.COLLECTIVE R7, `(.L_x_1082) ;  /* 0x0000000007087348 */ /* 0x000fea0003c00000 */
[----:B------:R0:W1:Y:S02]  /*2fd0*/  SHFL.DOWN P4, R19, R18, R15, R14 ;  /* 0x0800000f12137389 */ /* 0x000064000008000e */
[----:B01----:R-:W-:Y:S05]  /*2fe0*/  ENDCOLLECTIVE ;  /* 0x000000000000791b */ /* 0x003fea0003800000 */
.L_x_1082:
[----:B------:R-:W-:Y:S05]  /*2ff0*/  BRA `(.L_x_1083) ;  /* 0xffffffdc002c7947 */ /* 0x000fea000383ffff */
.L_x_1024:
[----:B---3--:R-:W-:Y:S01]  /*3000*/  MOV R18, R17 ;  /* 0x0000001100127202 */ /* 0x008fe20000000f00 */
[----:B0-----:R-:W-:Y:S02]  /*3010*/  IMAD.MOV.U32 R15, RZ, RZ, 0x10 ;  /* 0x00000010ff0f7424 */ /* 0x001fe400078e00ff */
[----:B------:R-:W-:Y:S02]  /*3020*/  IMAD.MOV.U32 R14, RZ, RZ, 0x1f ;  /* 0x0000001fff0e7424 */ /* 0x000fe400078e00ff */
[----:B------:R-:W-:-:S07]  /*3030*/  IMAD.MOV.U32 R7, RZ, RZ, -0x1 ;  /* 0xffffffffff077424 */ /* 0x000fce00078e00ff */
[----:B-12---:R-:W-:Y:S05]  /*3040*/  WARPSYNC.COLLECTIVE R7, `(.L_x_1084) ;  /* 0x0000000007087348 */ /* 0x006fea0003c00000 */
[----:B------:R0:W3:Y:S02]  /*3050*/  SHFL.DOWN P4, R19, R18, R15, R14 ;  /* 0x0800000f12137389 */ /* 0x0000e4000008000e */
[----:B0123--:R-:W-:Y:S05]  /*3060*/  ENDCOLLECTIVE ;  /* 0x000000000000791b */ /* 0x00ffea0003800000 */
.L_x_1084:
[----:B------:R-:W-:Y:S01]  /*3070*/  IMAD.MOV.U32 R18, RZ, RZ, R16 ;  /* 0x000000ffff127224 */ /* 0x000fe200078e0010 */
[----:B------:R-:W-:-:S07]  /*3080*/  MOV R13, R19 ;  /* 0x00000013000d7202 */ /* 0x000fce0000000f00 */
[----:B------:R-:W-:Y:S05]  /*3090*/  WARPSYNC.COLLECTIVE R7, `(.L_x_1085) ;  /* 0x0000000007087348 */ /* 0x000fea0003c00000 */
[----:B------:R0:W1:Y:S02]  /*30a0*/  SHFL.DOWN P4, R19, R18, R15, R14 ;  /* 0x0800000f12137389 */ /* 0x000064000008000e */
[----:B01----:R-:W-:Y:S05]  /*30b0*/  ENDCOLLECTIVE ;  /* 0x000000000000791b */ /* 0x003fea0003800000 */
.L_x_1085:
[----:B------:R-:W-:Y:S01]  /*30c0*/  MOV R15, 0x8 ;  /* 0x00000008000f7802 */ /* 0x000fe20000000f00 */
[----:B------:R-:W-:-:S06]  /*30d0*/  IMAD.MOV.U32 R12, RZ, RZ, R19 ;  /* 0x000000ffff0c7224 */ /* 0x000fcc00078e0013 */
[----:B------:R-:W-:-:S10]  /*30e0*/  DADD R12, R16, R12 ;  /* 0x00000000100c7229 */ /* 0x000fd4000000000c */
[----:B------:R-:W-:-:S07]  /*30f0*/  IMAD.MOV.U32 R18, RZ, RZ, R13 ;  /* 0x000000ffff127224 */ /* 0x000fce00078e000d */
[----:B------:R-:W-:Y:S05]  /*3100*/  WARPSYNC.COLLECTIVE R7, `(.L_x_1086) ;  /* 0x0000000007087348 */ /* 0x000fea0003c00000 */
[----:B------:R0:W1:Y:S02]  /*3110*/  SHFL.DOWN P4, R19, R18, R15, R14 ;  /* 0x0800000f12137389 */ /* 0x000064000008000e */
[----:B01----:R-:W-:Y:S05]  /*3120*/  ENDCOLLECTIVE ;  /* 0x000000000000791b */ /* 0x003fea0003800000 */
.L_x_1086:
[----:B------:R-:W-:Y:S02]  /*3130*/  IMAD.MOV.U32 R18, RZ, RZ, R12 ;  /* 0x000000ffff127224 */ /* 0x000fe400078e000c */
[----:B------:R-:W-:-:S07]  /*3140*/  IMAD.MOV.U32 R23, RZ, RZ, R19 ;  /* 0x000000ffff177224 */ /* 0x000fce00078e0013 */
[----:B------:R-:W-:Y:S05]  /*3150*/  WARPSYNC.COLLECTIVE R7, `(.L_x_1087) ;  /* 0x0000000007087348 */ /* 0x000fea0003c00000 */
[----:B------:R0:W1:Y:S02]  /*3160*/  SHFL.DOWN P4, R19, R18, R15, R14 ;  /* 0x0800000f12137389 */ /* 0x000064000008000e */
[----:B01----:R-:W-:Y:S05]  /*3170*/  ENDCOLLECTIVE ;  /* 0x000000000000791b */ /* 0x003fea0003800000 */
.L_x_1087:
[----:B------:R-:W-:Y:S02]  /*3180*/  IMAD.MOV.U32 R15, RZ, RZ, 0x4 ;  /* 0x00000004ff0f7424 */ /* 0x000fe400078e00ff */
[----:B------:R-:W-:-:S06]  /*3190*/  IMAD.MOV.U32 R22, RZ, RZ, R19 ;  /* 0x000000ffff167224 */ /* 0x000fcc00078e0013 */
[----:B------:R-:W-:-:S10]  /*31a0*/  DADD R22, R12, R22 ;  /* 0x000000000c167229 */ /* 0x000fd40000000016 */
[----:B------:R-:W-:-:S07]  /*31b0*/  MOV R18, R23 ;  /* 0x0000001700127202 */ /* 0x000fce0000000f00 */
[----:B------:R-:W-:Y:S05]  /*31c0*/  WARPSYNC.COLLECTIVE R7, `(.L_x_1088) ;  /* 0x0000000007087348 */ /* 0x000fea0003c00000 */
[----:B------:R0:W1:Y:S02]  /*31d0*/  SHFL.DOWN P4, R19, R18, R15, R14 ;  /* 0x0800000f12137389 */ /* 0x000064000008000e */
[----:B01----:R-:W-:Y:S05]  /*31e0*/  ENDCOLLECTIVE ;  /* 0x000000000000791b */ /* 0x003fea0003800000 */
.L_x_1088:
[----:B------:R-:W-:Y:S02]  /*31f0*/  IMAD.MOV.U32 R18, RZ, RZ, R22 ;  /* 0x000000ffff127224 */ /* 0x000fe400078e0016 */
[----:B------:R-:W-:-:S07]  /*3200*/  IMAD.MOV.U32 R25, RZ, RZ, R19 ;  /* 0x000000ffff197224 */ /* 0x000fce00078e0013 */
[----:B------:R-:W-:Y:S05]  /*3210*/  WARPSYNC.COLLECTIVE R7, `(.L_x_1089) ;  /* 0x0000000007087348 */ /* 0x000fea0003c00000 */
[----:B------:R0:W1:Y:S02]  /*3220*/  SHFL.DOWN P4, R19, R18, R15, R14 ;  /* 0x0800000f12137389 */ /* 0x000064000008000e */
[----:B01----:R-:W-:Y:S05]  /*3230*/  ENDCOLLECTIVE ;  /* 0x000000000000791b */ /* 0x003fea0003800000 */
.L_x_1089:
[----:B------:R-:W-:Y:S01]  /*3240*/  IMAD.MOV.U32 R15, RZ, RZ, 0x2 ;  /* 0x00000002ff0f7424 */ /* 0x000fe200078e00ff */
[----:B------:R-:W-:-:S06]  /*3250*/  MOV R24, R19 ;  /* 0x0000001300187202 */ /* 0x000fcc0000000f00 */
[----:B------:R-:W-:-:S10]  /*3260*/  DADD R24, R22, R24 ;  /* 0x0000000016187229 */ /* 0x000fd40000000018 */
[----:B------:R-:W-:-:S07]  /*3270*/  IMAD.MOV.U32 R18, RZ, RZ, R25 ;  /* 0x000000ffff127224 */ /* 0x000fce00078e0019 */
[----:B------:R-:W-:Y:S05]  /*3280*/  WARPSYNC.COLLECTIVE R7, `(.L_x_1090) ;  /* 0x0000000007087348 */ /* 0x000fea0003c00000 */
[----:B------:R0:W1:Y:S02]  /*3290*/  SHFL.DOWN P4, R19, R18, R15, R14 ;  /* 0x0800000f12137389 */ /* 0x000064000008000e */
[----:B01----:R-:W-:Y:S05]  /*32a0*/  ENDCOLLECTIVE ;  /* 0x000000000000791b */ /* 0x003fea0003800000 */
.L_x_1090:
[----:B------:R-:W-:Y:S01]  /*32b0*/  MOV R18, R24 ;  /* 0x0000001800127202 */ /* 0x000fe20000000f00 */
[----:B------:R-:W-:-:S07]  /*32c0*/  IMAD.MOV.U32 R17, RZ, RZ, R19 ;  /* 0x000000ffff117224 */ /* 0x000fce00078e0013 */
[----:B------:R-:W-:Y:S05]  /*32d0*/  WARPSYNC.COLLECTIVE R7, `(.L_x_1091) ;  /* 0x0000000007087348 */ /* 0x000fea0003c00000 */
[----:B------:R0:W1:Y:S02]  /*32e0*/  SHFL.DOWN P4, R19, R18, R15, R14 ;  /* 0x0800000f12137389 */ /* 0x000064000008000e */
[----:B01----:R-:W-:Y:S05]  /*32f0*/  ENDCOLLECTIVE ;  /* 0x000000000000791b */ /* 0x003fea0003800000 */
.L_x_1091:
[----:B------:R-:W-:Y:S02]  /*3300*/  IMAD.MOV.U32 R15, RZ, RZ, 0x1 ;  /* 0x00000001ff0f7424 */ /* 0x000fe400078e00ff */
[----:B------:R-:W-:-:S06]  /*3310*/  IMAD.MOV.U32 R16, RZ, RZ, R19 ;  /* 0x000000ffff107224 */ /* 0x000fcc00078e0013 */
[----:B------:R-:W-:-:S10]  /*3320*/  DADD R16, R24, R16 ;  /* 0x0000000018107229 */ /* 0x000fd40000000010 */
[----:B------:R-:W-:-:S07]  /*3330*/  IMAD.MOV.U32 R18, RZ, RZ, R17 ;  /* 0x000000ffff127224 */ /* 0x000fce00078e0011 */
[----:B------:R-:W-:Y:S05]  /*3340*/  WARPSYNC.COLLECTIVE R7, `(.L_x_1092) ;  /* 0x0000000007087348 */ /* 0x000fea0003c00000 */
[----:B------:R0:W1:Y:S02]  /*3350*/  SHFL.DOWN P4, R19, R18, R15, R14 ;  /* 0x0800000f12137389 */ /* 0x000064000008000e */
[----:B01----:R-:W-:Y:S05]  /*3360*/  ENDCOLLECTIVE ;  /* 0x000000000000791b */ /* 0x003fea0003800000 */
.L_x_1092:
[----:B------:R-:W-:Y:S01]  /*3370*/  IMAD.MOV.U32 R18, RZ, RZ, R16 ;  /* 0x000000ffff127224 */ /* 0x000fe200078e0010 */
[----:B------:R-:W-:-:S07]  /*3380*/  MOV R13, R19 ;  /* 0x00000013000d7202 */ /* 0x000fce0000000f00 */
[----:B------:R-:W-:Y:S05]  /*3390*/  WARPSYNC.COLLECTIVE R7, `(.L_x_1093) ;  /* 0x0000000007087348 */ /* 0x000fea0003c00000 */
[----:B------:R0:W1:Y:S02]  /*33a0*/  SHFL.DOWN P4, R19, R18, R15, R14 ;  /* 0x0800000f12137389 */ /* 0x000064000008000e */
[----:B01----:R-:W-:Y:S05]  /*33b0*/  ENDCOLLECTIVE ;  /* 0x000000000000791b */ /* 0x003fea0003800000 */
.L_x_1093:
[----:B------:R-:W-:Y:S01]  /*33c0*/  IMAD.MOV.U32 R12, RZ, RZ, R19 ;  /* 0x000000ffff0c7224 */ /* 0x000fe200078e0013 */
[----:B------:R-:W-:Y:S06]  /*33d0*/  BRA `(.L_x_1094) ;  /* 0xffffffd800b47947 */ /* 0x000fec000383ffff */
.L_x_1025:
        /* <DEDUP_REMOVED lines=8> */
.L_x_1096:
[----:B------:R-:W-:Y:S05]  /*3460*/  BSYNC B0 ;  /* 0x0000000000007941 */ /* 0x000fea0003800000 */
.L_x_1095:
        /* <DEDUP_REMOVED lines=8> */
.L_x_1097:
[----:B------:R-:W-:Y:S01]  /*34f0*/  IMAD.MOV.U32 R15, RZ, RZ, 0x8 ;  /* 0x00000008ff0f7424 */ /* 0x000fe200078e00ff */
[----:B------:R-:W-:-:S06]  /*3500*/  MOV R12, R19 ;  /* 0x00000013000c7202 */ /* 0x000fcc0000000f00 */
[----:B------:R-:W-:-:S10]  /*3510*/  DADD R12, R12, R10 ;  /* 0x000000000c0c7229 */ /* 0x000fd4000000000a */
[----:B------:R-:W-:-:S07]  /*3520*/  IMAD.MOV.U32 R18, RZ, RZ, R13 ;  /* 0x000000ffff127224 */ /* 0x000fce00078e000d */
[----:B------:R-:W-:Y:S05]  /*3530*/  WARPSYNC.COLLECTIVE R7, `(.L_x_1098) ;  /* 0x0000000007087348 */ /* 0x000fea0003c00000 */
[----:B------:R0:W1:Y:S02]  /*3540*/  SHFL.DOWN P4, R19, R18, R15, R14 ;  /* 0x0800000f12137389 */ /* 0x000064000008000e */
[----:B01----:R-:W-:Y:S05]  /*3550*/  ENDCOLLECTIVE ;  /* 0x000000000000791b */ /* 0x003fea0003800000 */
.L_x_1098:
[----:B------:R-:W-:Y:S01]  /*3560*/  MOV R18, R12 ;  /* 0x0000000c00127202 */ /* 0x000fe20000000f00 */
[----:B------:R-:W-:-:S07]  /*3570*/  IMAD.MOV.U32 R23, RZ, RZ, R19 ;  /* 0x000000ffff177224 */ /* 0x000fce00078e0013 */
[----:B------:R-:W-:Y:S05]  /*3580*/  WARPSYNC.COLLECTIVE R7, `(.L_x_1099) ;  /* 0x0000000007087348 */ /* 0x000fea0003c00000 */
[----:B------:R0:W1:Y:S02]  /*3590*/  SHFL.DOWN P4, R19, R18, R15, R14 ;  /* 0x0800000f12137389 */ /* 0x000064000008000e */
[----:B01----:R-:W-:Y:S05]  /*35a0*/  ENDCOLLECTIVE ;  /* 0x000000000000791b */ /* 0x003fea0003800000 */
.L_x_1099:
[----:B------:R-:W-:Y:S02]  /*35b0*/  IMAD.MOV.U32 R15, RZ, RZ, 0x4 ;  /* 0x00000004ff0f7424 */ /* 0x000fe400078e00ff */
[----:B------:R-:W-:-:S06]  /*35c0*/  IMAD.MOV.U32 R22, RZ, RZ, R19 ;  /* 0x000000ffff167224 */ /* 0x000fcc00078e0013 */
[----:B------:R-:W-:-:S10]  /*35d0*/  DADD R22, R12, R22 ;  /* 0x000000000c167229 */ /* 0x000fd40000000016 */
[----:B------:R-:W-:-:S07]  /*35e0*/  IMAD.MOV.U32 R18, RZ, RZ, R23 ;  /* 0x000000ffff127224 */ /* 0x000fce00078e0017 */
[----:B------:R-:W-:Y:S05]  /*35f0*/  WARPSYNC.COLLECTIVE R7, `(.L_x_1100) ;  /* 0x0000000007087348 */ /* 0x000fea0003c00000 */
[----:B------:R0:W1:Y:S02]  /*3600*/  SHFL.DOWN P4, R19, R18, R15, R14 ;  /* 0x0800000f12137389 */ /* 0x000064000008000e */
[----:B01----:R-:W-:Y:S05]  /*3610*/  ENDCOLLECTIVE ;  /* 0x000000000000791b */ /* 0x003fea0003800000 */
.L_x_1100:
[----:B------:R-:W-:Y:S01]  /*3620*/  IMAD.MOV.U32 R18, RZ, RZ, R22 ;  /* 0x000000ffff127224 */ /* 0x000fe200078e0016 */
[----:B------:R-:W-:-:S07]  /*3630*/  MOV R25, R19 ;  /* 0x0000001300197202 */ /* 0x000fce0000000f00 */
[----:B------:R-:W-:Y:S05]  /*3640*/  WARPSYNC.COLLECTIVE R7, `(.L_x_1101) ;  /* 0x0000000007087348 */ /* 0x000fea0003c00000 */
[----:B------:R0:W1:Y:S02]  /*3650*/  SHFL.DOWN P4, R19, R18, R15, R14 ;  /* 0x0800000f12137389 */ /* 0x000064000008000e */
[----:B01----:R-:W-:Y:S05]  /*3660*/  ENDCOLLECTIVE ;  /* 0x000000000000791b */ /* 0x003fea0003800000 */
.L_x_1101:
[----:B------:R-:W-:Y:S01]  /*3670*/  MOV R15, 0x2 ;  /* 0x00000002000f7802 */ /* 0x000fe20000000f00 */
[----:B------:R-:W-:-:S06]  /*3680*/  IMAD.MOV.U32 R24, RZ, RZ, R19 ;  /* 0x000000ffff187224 */ /* 0x000fcc00078e0013 */
[----:B------:R-:W-:-:S10]  /*3690*/  DADD R24, R22, R24 ;  /* 0x0000000016187229 */ /* 0x000fd40000000018 */
[----:B------:R-:W-:-:S07]  /*36a0*/  IMAD.MOV.U32 R18, RZ, RZ, R25 ;  /* 0x000000ffff127224 */ /* 0x000fce00078e0019 */
[----:B------:R-:W-:Y:S05]  /*36b0*/  WARPSYNC.COLLECTIVE R7, `(.L_x_1102) ;  /* 0x0000000007087348 */ /* 0x000fea0003c00000 */
[----:B------:R0:W1:Y:S02]  /*36c0*/  SHFL.DOWN P4, R19, R18, R15, R14 ;  /* 0x0800000f12137389 */ /* 0x000064000008000e */
[----:B01----:R-:W-:Y:S05]  /*36d0*/  ENDCOLLECTIVE ;  /* 0x000000000000791b */ /* 0x003fea0003800000 */
.L_x_1102:
[----:B------:R-:W-:Y:S02]  /*36e0*/  IMAD.MOV.U32 R18, RZ, RZ, R24 ;  /* 0x000000ffff127224 */ /* 0x000fe400078e0018 */
[----:B------:R-:W-:-:S07]  /*36f0*/  IMAD.MOV.U32 R11, RZ, RZ, R19 ;  /* 0x000000ffff0b7224 */ /* 0x000fce00078e0013 */
[----:B------:R-:W-:Y:S05]  /*3700*/  WARPSYNC.COLLECTIVE R7, `(.L_x_1103) ;  /* 0x0000000007087348 */ /* 0x000fea0003c00000 */
[----:B------:R0:W1:Y:S02]  /*3710*/  SHFL.DOWN P4, R19, R18, R15, R14 ;  /* 0x0800000f12137389 */ /* 0x000064000008000e */
[----:B01----:R-:W-:Y:S05]  /*3720*/  ENDCOLLECTIVE ;  /* 0x000000000000791b */ /* 0x003fea0003800000 */
.L_x_1103:
[----:B------:R-:W-:Y:S02]  /*3730*/  IMAD.MOV.U32 R15, RZ, RZ, 0x1 ;  /* 0x00000001ff0f7424 */ /* 0x000fe400078e00ff */
[----:B------:R-:W-:-:S06]  /*3740*/  IMAD.MOV.U32 R10, RZ, RZ, R19 ;  /* 0x000000ffff0a7224 */ /* 0x000fcc00078e0013 */
[----:B------:R-:W-:-:S10]  /*3750*/  DADD R10, R24, R10 ;  /* 0x00000000180a7229 */ /* 0x000fd4000000000a */
[----:B------:R-:W-:-:S07]  /*3760*/  MOV R18, R11 ;  /* 0x0000000b00127202 */ /* 0x000fce0000000f00 */
[----:B------:R-:W-:Y:S05]  /*3770*/  WARPSYNC.COLLECTIVE R7, `(.L_x_1104) ;  /* 0x0000000007087348 */ /* 0x000fea0003c00000 */
[----:B------:R0:W1:Y:S02]  /*3780*/  SHFL.DOWN P4, R19, R18, R15, R14 ;  /* 0x0800000f12137389 */ /* 0x000064000008000e */
[----:B01----:R-:W-:Y:S05]  /*3790*/  ENDCOLLECTIVE ;  /* 0x000000000000791b */ /* 0x003fea0003800000 */
.L_x_1104:
[----:B------:R-:W-:Y:S02]  /*37a0*/  IMAD.MOV.U32 R18, RZ, RZ, R10 ;  /* 0x000000ffff127224 */ /* 0x000fe400078e000a */
[----:B------:R-:W-:-:S07]  /*37b0*/  IMAD.MOV.U32 R13, RZ, RZ, R19 ;  /* 0x000000ffff0d7224 */ /* 0x000fce00078e0013 */
[----:B------:R-:W-:Y:S05]  /*37c0*/  WARPSYNC.COLLECTIVE R7, `(.L_x_1105) ;  /* 0x0000000007087348 */ /* 0x000fea0003c00000 */
[----:B------:R0:W1:Y:S02]  /*37d0*/  SHFL.DOWN P4, R19, R18, R15, R14 ;  /* 0x0800000f12137389 */ /* 0x000064000008000e */
[----:B01----:R-:W-:Y:S05]  /*37e0*/  ENDCOLLECTIVE ;  /* 0x000000000000791b */ /* 0x003fea0003800000 */
.L_x_1105:
[----:B------:R-:W-:Y:S01]  /*37f0*/  MOV R12, R19 ;  /* 0x00000013000c7202 */ /* 0x000fe20000000f00 */
[----:B------:R-:W-:Y:S06]  /*3800*/  BRA `(.L_x_1106) ;  /* 0xffffffd400f07947 */ /* 0x000fec000383ffff */
.L_x_1027:
[----:B------:R-:W-:Y:S02]  /*3810*/  HFMA2 R14, -RZ, RZ, 0, 1.847743988037109375e-06 ;  /* 0x0000001fff0e7431 */ /* 0x000fe400000001ff */
[----:B------:R-:W-:Y:S02]  /*3820*/  IMAD.MOV.U32 R18, RZ, RZ, R21 ;  /* 0x000000ffff127224 */ /* 0x000fe400078e0015 */
[----:B------:R-:W-:Y:S02]  /*3830*/  IMAD.MOV.U32 R15, RZ, RZ, 0x10 ;  /* 0x00000010ff0f7424 */ /* 0x000fe400078e00ff */
[----:B------:R-:W-:-:S07]  /*3840*/  IMAD.MOV.U32 R7, RZ, RZ, -0x1 ;  /* 0xffffffffff077424 */ /* 0x000fce00078e00ff */
[----:B--23--:R-:W-:Y:S05]  /*3850*/  WARPSYNC.COLLECTIVE R7, `(.L_x_1107) ;  /* 0x0000000007087348 */ /* 0x00cfea0003c00000 */
[----:B------:R0:W1:Y:S02]  /*3860*/  SHFL.DOWN P4, R19, R18, R15, R14 ;  /* 0x0800000f12137389 */ /* 0x000064000008000e */
[----:B0123--:R-:W-:Y:S05]  /*3870*/  ENDCOLLECTIVE ;  /* 0x000000000000791b */ /* 0x00ffea0003800000 */
.L_x_1107:
[----:B------:R-:W-:Y:S01]  /*3880*/  MOV R18, R20 ;  /* 0x0000001400127202 */ /* 0x000fe20000000f00 */
[----:B------:R-:W-:-:S07]  /*3890*/  IMAD.MOV.U32 R23, RZ, RZ, R19 ;  /* 0x000000ffff177224 */ /* 0x000fce00078e0013 */
[----:B------:R-:W-:Y:S05]  /*38a0*/  WARPSYNC.COLLECTIVE R7, `(.L_x_1108) ;  /* 0x0000000007087348 */ /* 0x000fea0003c00000 */
[----:B------:R0:W1:Y:S02]  /*38b0*/  SHFL.DOWN P4, R19, R18, R15, R14 ;  /* 0x0800000f12137389 */ /* 0x000064000008000e */
[----:B01----:R-:W-:Y:S05]  /*38c0*/  ENDCOLLECTIVE ;  /* 0x000000000000791b */ /* 0x003fea0003800000 */
.L_x_1108:
[----:B------:R-:W-:Y:S01]  /*38d0*/  MOV R15, 0x8 ;  /* 0x00000008000f7802 */ /* 0x000fe20000000f00 */
[----:B------:R-:W-:-:S06]  /*38e0*/  IMAD.MOV.U32 R22, RZ, RZ, R19 ;  /* 0x000000ffff167224 */ /* 0x000fcc00078e0013 */
[----:B------:R-:W-:-:S10]  /*38f0*/  DADD R22, R22, R20 ;  /* 0x0000000016167229 */ /* 0x000fd40000000014 */
[----:B------:R-:W-:-:S07]  /*3900*/  IMAD.MOV.U32 R18, RZ, RZ, R23 ;  /* 0x000000ffff127224 */ /* 0x000fce00078e0017 */
[----:B------:R-:W-:Y:S05]  /*3910*/  WARPSYNC.COLLECTIVE R7, `(.L_x_1109) ;  /* 0x0000000007087348 */ /* 0x000fea0003c00000 */
[----:B------:R0:W1:Y:S02]  /*3920*/  SHFL.DOWN P4, R19, R18, R15, R14 ;  /* 0x0800000f12137389 */ /* 0x000064000008000e */
[----:B01----:R-:W-:Y:S05]  /*3930*/  ENDCOLLECTIVE ;  /* 0x000000000000791b */ /* 0x003fea0003800000 */
.L_x_1109:
[----:B------:R-:W-:Y:S02]  /*3940*/  IMAD.MOV.U32 R18, RZ, RZ, R22 ;  /* 0x000000ffff127224 */ /* 0x000fe400078e0016 */
[----:B------:R-:W-:-:S07]  /*3950*/  IMAD.MOV.U32 R25, RZ, RZ, R19 ;  /* 0x000000ffff197224 */ /* 0x000fce00078e0013 */
[----:B------:R-:W-:Y:S05]  /*3960*/  WARPSYNC.COLLECTIVE R7, `(.L_x_1110) ;  /* 0x0000000007087348 */ /* 0x000fea0003c00000 */
[----:B------:R0:W1:Y:S02]  /*3970*/  SHFL.DOWN P4, R19, R18, R15, R14 ;  /* 0x0800000f12137389 */ /* 0x000064000008000e */
[----:B01----:R-:W-:Y:S05]  /*3980*/  ENDCOLLECTIVE ;  /* 0x000000000000791b */ /* 0x003fea0003800000 */
.L_x_1110:
[----:B------:R-:W-:Y:S01]  /*3990*/  IMAD.MOV.U32 R15, RZ, RZ, 0x4 ;  /* 0x00000004ff0f7424 */ /* 0x000fe200078e00ff */
[----:B------:R-:W-:-:S06]  /*39a0*/  MOV R24, R19 ;  /* 0x0000001300187202 */ /* 0x000fcc0000000f00 */
[----:B------:R-:W-:-:S10]  /*39b0*/  DADD R24, R22, R24 ;  /* 0x0000000016187229 */ /* 0x000fd40000000018 */
[----:B------:R-:W-:-:S07]  /*39c0*/  IMAD.MOV.U32 R18, RZ, RZ, R25 ;  /* 0x000000ffff127224 */ /* 0x000fce00078e0019 */
[----:B------:R-:W-:Y:S05]  /*39d0*/  WARPSYNC.COLLECTIVE R7, `(.L_x_1111) ;  /* 0x0000000007087348 */ /* 0x000fea0003c00000 */
[----:B------:R0:W1:Y:S02]  /*39e0*/  SHFL.DOWN P4, R19, R18, R15, R14 ;  /* 0x0800000f12137389 */ /* 0x000064000008000e */
[----:B01----:R-:W-:Y:S05]  /*39f0*/  ENDCOLLECTIVE ;  /* 0x000000000000791b */ /* 0x003fea0003800000 */
.L_x_1111:
[----:B------:R-:W-:Y:S01]  /*3a00*/  IMAD.MOV.U32 R18, RZ, RZ, R24 ;  /* 0x000000ffff127224 */ /* 0x000fe200078e0018 */
[----:B------:R-:W-:-:S07]  /*3a10*/  MOV R27, R19 ;  /* 0x00000013001b7202 */ /* 0x000fce0000000f00 */
[----:B------:R-:W-:Y:S05]  /*3a20*/  WARPSYNC.COLLECTIVE R7, `(.L_x_1112) ;  /* 0x0000000007087348 */ /* 0x000fea0003c00000 */
[----:B------:R0:W1:Y:S02]  /*3a30*/  SHFL.DOWN P4, R19, R18, R15, R14 ;  /* 0x0800000f12137389 */ /* 0x000064000008000e */
[----:B01----:R-:W-:Y:S05]  /*3a40*/  ENDCOLLECTIVE ;  /* 0x000000000000791b */ /* 0x003fea0003800000 */
.L_x_1112:
[----:B------:R-:W-:Y:S02]  /*3a50*/  IMAD.MOV.U32 R15, RZ, RZ, 0x2 ;  /* 0x00000002ff0f7424 */ /* 0x000fe400078e00ff */
[----:B------:R-:W-:-:S06]  /*3a60*/  IMAD.MOV.U32 R26, RZ, RZ, R19 ;  /* 0x000000ffff1a7224 */ /* 0x000fcc00078e0013 */
[----:B------:R-:W-:-:S10]  /*3a70*/  DADD R26, R24, R26 ;  /* 0x00000000181a7229 */ /* 0x000fd4000000001a */
[----:B------:R-:W-:-:S07]  /*3a80*/  MOV R18, R27 ;  /* 0x0000001b00127202 */ /* 0x000fce0000000f00 */
[----:B------:R-:W-:Y:S05]  /*3a90*/  WARPSYNC.COLLECTIVE R7, `(.L_x_1113) ;  /* 0x0000000007087348 */ /* 0x000fea0003c00000 */
[----:B------:R0:W1:Y:S02]  /*3aa0*/  SHFL.DOWN P4, R19, R18, R15, R14 ;  /* 0x0800000f12137389 */ /* 0x000064000008000e */
[----:B01----:R-:W-:Y:S05]  /*3ab0*/  ENDCOLLECTIVE ;  /* 0x000000000000791b */ /* 0x003fea0003800000 */
.L_x_1113:
[----:B------:R-:W-:Y:S01]  /*3ac0*/  MOV R18, R26 ;  /* 0x0000001a00127202 */ /* 0x000fe20000000f00 */
[----:B------:R-:W-:-:S07]  /*3ad0*/  IMAD.MOV.U32 R21, RZ, RZ, R19 ;  /* 0x000000ffff157224 */ /* 0x000fce00078e0013 */
[----:B------:R-:W-:Y:S05]  /*3ae0*/  WARPSYNC.COLLECTIVE R7, `(.L_x_1114) ;  /* 0x0000000007087348 */ /* 0x000fea0003c00000 */
[----:B------:R0:W1:Y:S02]  /*3af0*/  SHFL.DOWN P4, R19, R18, R15, R14 ;  /* 0x0800000f12137389 */ /* 0x000064000008000e */
[----:B01----:R-:W-:Y:S05]  /*3b00*/  ENDCOLLECTIVE ;  /* 0x000000000000791b */ /* 0x003fea0003800000 */
.L_x_1114:
[----:B------:R-:W-:Y:S01]  /*3b10*/  MOV R15, 0x1 ;  /* 0x00000001000f7802 */ /* 0x000fe20000000f00 */
[----:B------:R-:W-:-:S06]  /*3b20*/  IMAD.MOV.U32 R20, RZ, RZ, R19 ;  /* 0x000000ffff147224 */ /* 0x000fcc00078e0013 */
[----:B------:R-:W-:-:S10]  /*3b30*/  DADD R20, R26, R20 ;  /* 0x000000001a147229 */ /* 0x000fd40000000014 */
[----:B------:R-:W-:-:S07]  /*3b40*/  IMAD.MOV.U32 R18, RZ, RZ, R21 ;  /* 0x000000ffff127224 */ /* 0x000fce00078e0015 */
[----:B------:R-:W-:Y:S05]  /*3b50*/  WARPSYNC.COLLECTIVE R7, `(.L_x_1115) ;  /* 0x0000000007087348 */ /* 0x000fea0003c00000 */
[----:B------:R0:W1:Y:S02]  /*3b60*/  SHFL.DOWN P4, R19, R18, R15, R14 ;  /* 0x0800000f12137389 */ /* 0x000064000008000e */
[----:B01----:R-:W-:Y:S05]  /*3b70*/  ENDCOLLECTIVE ;  /* 0x000000000000791b */ /* 0x003fea0003800000 */
.L_x_1115:
[----:B------:R-:W-:Y:S02]  /*3b80*/  IMAD.MOV.U32 R18, RZ, RZ, R20 ;  /* 0x000000ffff127224 */ /* 0x000fe400078e0014 */
[----:B------:R-:W-:-:S07]  /*3b90*/  IMAD.MOV.U32 R22, RZ, RZ, R19 ;  /* 0x000000ffff167224 */ /* 0x000fce00078e0013 */
[----:B------:R-:W-:Y:S05]  /*3ba0*/  WARPSYNC.COLLECTIVE R7, `(.L_x_1116) ;  /* 0x0000000007087348 */ /* 0x000fea0003c00000 */
[----:B------:R0:W1:Y:S02]  /*3bb0*/  SHFL.DOWN P4, R19, R18, R15, R14 ;  /* 0x0800000f12137389 */ /* 0x000064000008000e */
[----:B01----:R-:W-:Y:S05]  /*3bc0*/  ENDCOLLECTIVE ;  /* 0x000000000000791b */ /* 0x003fea0003800000 */
.L_x_1116:
[----:B------:R-:W-:Y:S05]  /*3bd0*/  BRA `(.L_x_1117) ;  /* 0xffffffd400807947 */ /* 0x000fea000383ffff */
        .weak           $__internal_7_$__cuda_sm20_div_rn_f64_full
        .type           $__internal_7_$__cuda_sm20_div_rn_f64_full,@function
        .size           $__internal_7_$__cuda_sm20_div_rn_f64_full,(.L_x_1713 - $__internal_7_$__cuda_sm20_div_rn_f64_full)
$__internal_7_$__cuda_sm20_div_rn_f64_full:
        /* <DEDUP_REMOVED lines=66> */
.L_x_1119:
        /* <DEDUP_REMOVED lines=16> */
.L_x_1122:
[----:B------:R-:W-:Y:S01]  /*4100*/  LOP3.LUT R25, R19, 0x80000, RZ, 0xfc, !PT ;  /* 0x0008000013197812 */ /* 0x000fe200078efcff */
[----:B------:R-:W-:Y:S01]  /*4110*/  IMAD.MOV.U32 R24, RZ, RZ, R18 ;  /* 0x000000ffff187224 */ /* 0x000fe200078e0012 */
[----:B------:R-:W-:Y:S06]  /*4120*/  BRA `(.L_x_1120) ;  /* 0x0000000000087947 */ /* 0x000fec0003800000 */
.L_x_1121:
[----:B------:R-:W-:Y:S01]  /*4130*/  LOP3.LUT R25, R21, 0x80000, RZ, 0xfc, !PT ;  /* 0x0008000015197812 */ /* 0x000fe200078efcff */
[----:B------:R-:W-:-:S07]  /*4140*/  IMAD.MOV.U32 R24, RZ, RZ, R20 ;  /* 0x000000ffff187224 */ /* 0x000fce00078e0014 */
.L_x_1120:
[----:B------:R-:W-:Y:S05]  /*4150*/  BSYNC.RECONVERGENT B2 ;  /* 0x0000000000027941 */ /* 0x000fea0003800200 */
.L_x_1118:
[----:B------:R-:W-:Y:S01]  /*4160*/  MOV R16, R0 ;  /* 0x0000000000107202 */ /* 0x000fe20000000f00 */
[----:B------:R-:W-:-:S04]  /*4170*/  IMAD.MOV.U32 R17, RZ, RZ, 0x0 ;  /* 0x00000000ff117424 */ /* 0x000fc800078e00ff */
[----:B------:R-:W-:Y:S05]  /*4180*/  RET.REL.NODEC R16 `(_Z30fitPartitionsBatched_OptimizedIxEvPKT_PKiS4_PiPdS6_S5_PxS6_i) ;  /* 0xffffffbc109c7950 */ /* 0x000fea0003c3ffff */
.L_x_1123:
        /* <DEDUP_REMOVED lines=15> */
.L_x_1713:


//--------------------- .text._Z20createPartitionsFastIxEviiPKfiPiS2_S2_S1_PKiii --------------------------
	.section	.text._Z20createPartitionsFastIxEviiPKfiPiS2_S2_S1_PKiii,"ax",@progbits
	.align	128
        .global         _Z20createPartitionsFastIxEviiPKfiPiS2_S2_S1_PKiii
        .type           _Z20createPartitionsFastIxEviiPKfiPiS2_S2_S1_PKiii,@function
        .size           _Z20createPartitionsFastIxEviiPKfiPiS2_S2_S1_PKiii,(.L_x_1750 - _Z20createPartitionsFastIxEviiPKfiPiS2_S2_S1_PKiii)
        .other          _Z20createPartitionsFastIxEviiPKfiPiS2_S2_S1_PKiii,@"STO_CUDA_ENTRY STV_DEFAULT"
_Z20createPartitionsFastIxEviiPKfiPiS2_S2_S1_PKiii:
.text._Z20createPartitionsFastIxEviiPKfiPiS2_S2_S1_PKiii:
        /* <DEDUP_REMOVED lines=26> */
.L_x_1134:
        /* <DEDUP_REMOVED lines=17> */
.L_x_1130:
        /* <DEDUP_REMOVED lines=14> */
.L_x_1128:
[----:B------:R-:W-:-:S07]  /*0390*/  IMAD.MOV.U32 R12, RZ, RZ, R6 ;  /* 0x000000ffff0c7224 */ /* 0x000fce00078e0006 */
.L_x_1127:
[----:B------:R-:W-:Y:S05]  /*03a0*/  BSYNC.RELIABLE B0 ;  /* 0x0000000000007941 */ /* 0x000fea0003800100 */
.L_x_1126:
[----:B------:R-:W0:Y:S02]  /*03b0*/  LDCU.64 UR10, c[0x0][0x3b8] ;  /* 0x00007700ff0a77ac */ /* 0x000e240008000a00 */
[----:B0-----:R-:W-:-:S04]  /*03c0*/  IADD3 R12, P0, PT, R12, UR10, RZ ;  /* 0x0000000a0c0c7c10 */ /* 0x001fc8000ff1e0ff */
[----:B------:R-:W-:-:S05]  /*03d0*/  IADD3.X R13, PT, PT, R7, UR11, RZ, P0, !PT ;  /* 0x0000000b070d7c10 */ /* 0x000fca00087fe4ff */
[----:B------:R0:W5:Y:S04]  /*03e0*/  LDG.E.CONSTANT R12, desc[UR8][R12.64] ;  /* 0x000000080c0c7981 */ /* 0x000168000c1e9900 */
.L_x_1129:
[----:B------:R-:W-:Y:S05]  /*03f0*/  BSYNC.RECONVERGENT B1 ;  /* 0x0000000000017941 */ /* 0x000fea0003800200 */
.L_x_1125:
[----:B------:R-:W-:Y:S01]  /*0400*/  ISETP.GE.AND P0, PT, R9, R8, PT ;  /* 0x000000080900720c */ /* 0x000fe20003f06270 */
[----:B------:R-:W-:Y:S03]  /*0410*/  BSSY.RECONVERGENT B1, `(.L_x_1131) ;  /* 0x000001b000017945 */ /* 0x000fe60003800200 */
[----:B-----5:R-:W-:-:S13]  /*0420*/  ISETP.LT.OR P0, PT, R12, 0x1, P0 ;  /* 0x000000010c00780c */ /* 0x020fda0000701670 */
[----:B------:R-:W-:Y:S05]  /*0430*/  @P0 BRA `(.L_x_1132) ;  /* 0x0000000000600947 */ /* 0x000fea0003800000 */
[----:B------:R-:W1:Y:S01]  /*0440*/  S2R R19, SR_LANEID ;  /* 0x0000000000137919 */ /* 0x000e620000000000 */
[----:B------:R-:W2:Y:S01]  /*0450*/  LDC.64 R6, c[0x0][0x3a8] ;  /* 0x0000ea00ff067b82 */ /* 0x000ea20000000a00 */
[----:B------:R-:W3:Y:S02]  /*0460*/  S2R R21, SR_LTMASK ;  /* 0x0000000000157919 */ /* 0x000ee40000003900 */
.L_x_1133:
        /* <DEDUP_REMOVED lines=21> */
.L_x_1132:
[----:B------:R-:W-:Y:S05]  /*05c0*/  BSYNC.RECONVERGENT B1 ;  /* 0x0000000000017941 */ /* 0x000fea0003800200 */
.L_x_1131:
[----:B------:R-:W-:Y:S05]  /*05d0*/  @!P1 BRA `(.L_x_1134) ;  /* 0xfffffff800f09947 */ /* 0x000fea000383ffff */
[----:B------:R-:W-:Y:S05]  /*05e0*/  EXIT ;  /* 0x000000000000794d */ /* 0x000fea0003800000 */
.L_x_1124:
        /* <DEDUP_REMOVED lines=13> */
.L_x_1137:
        /* <DEDUP_REMOVED lines=21> */
.L_x_1136:
[----:B------:R-:W-:Y:S05]  /*0810*/  BSYNC.RECONVERGENT B0 ;  /* 0x0000000000007941 */ /* 0x000fea0003800200 */
.L_x_1135:
[----:B------:R-:W-:Y:S05]  /*0820*/  @!P1 BRA `(.L_x_1124) ;  /* 0xfffffffc00709947 */ /* 0x000fea000383ffff */
[----:B------:R-:W-:Y:S05]  /*0830*/  EXIT ;  /* 0x000000000000794d */ /* 0x000fea0003800000 */
.L_x_1138:
        /* <DEDUP_REMOVED lines=12> */
.L_x_1750:


//--------------------- .text._Z23analyzeDataVarianceFastIxEvPKT_iiPfi --------------------------
	.section	.text._Z23analyzeDataVarianceFastIxEvPKT_iiPfi,"ax",@progbits
	.align	128
        .global         _Z23analyzeDataVarianceFastIxEvPKT_iiPfi
        .type           _Z23analyzeDataVarianceFastIxEvPKT_iiPfi,@function
        .size           _Z23analyzeDataVarianceFastIxEvPKT_iiPfi,(.L_x_1714 - _Z23analyzeDataVarianceFastIxEvPKT_iiPfi)
        .other          _Z23analyzeDataVarianceFastIxEvPKT_iiPfi,@"STO_CUDA_ENTRY STV_DEFAULT"
_Z23analyzeDataVarianceFastIxEvPKT_iiPfi:
.text._Z23analyzeDataVarianceFastIxEvPKT_iiPfi:
        /* <DEDUP_REMOVED lines=10> */
.L_x_1148:
        /* <DEDUP_REMOVED lines=19> */
.L_x_1142:
[----:B-1----:R-:W-:-:S06]  /*01d0*/  IMAD.WIDE R20, R15, 0x8, R8 ;  /* 0x000000080f147825 */ /* 0x002fcc00078e0208 */
[----:B---3--:R-:W3:Y:S01]  /*01e0*/  LDG.E.64.CONSTANT R20, desc[UR6][R20.64] ;  /* 0x0000000614147981 */ /* 0x008ee2000c1e9b00 */
[----:B0-----:R-:W-:-:S05]  /*01f0*/  VIADD R15, R15, UR5 ;  /* 0x000000050f0f7c36 */ /* 0x001fca0008000000 */
[----:B------:R-:W-:Y:S01]  /*0200*/  ISETP.GE.AND P0, PT, R15, R14, PT ;  /* 0x0000000e0f00720c */ /* 0x000fe20003f06270 */
[----:B---3--:R-:W0:Y:S02]  /*0210*/  I2F.F64.S64 R2, R20 ;  /* 0x0000001400027312 */ /* 0x008e240000301c00 */
        /* <DEDUP_REMOVED lines=14> */
.L_x_1141:
[----:B0--3--:R-:W-:Y:S05]  /*0300*/  BSYNC.RECONVERGENT B0 ;  /* 0x0000000000007941 */ /* 0x009fea0003800200 */
.L_x_1140:
        /* <DEDUP_REMOVED lines=56> */
[----:B--2---:R-:W-:Y:S05]  /*0690*/  CALL.REL.NOINC `($__internal_8_$__cuda_sm20_div_rn_f64_full) ;  /* 0x0000000000907944 */ /* 0x004fea0003c00000 */
[----:B------:R-:W-:Y:S02]  /*06a0*/  IMAD.MOV.U32 R2, RZ, RZ, R20 ;  /* 0x000000ffff027224 */ /* 0x000fe400078e0014 */
[----:B------:R-:W-:-:S07]  /*06b0*/  IMAD.MOV.U32 R3, RZ, RZ, R21 ;  /* 0x000000ffff037224 */ /* 0x000fce00078e0015 */
.L_x_1145:
[----:B------:R-:W-:Y:S05]  /*06c0*/  BSYNC.RECONVERGENT B1 ;  /* 0x0000000000017941 */ /* 0x000fea0003800200 */
.L_x_1144:
        /* <DEDUP_REMOVED lines=23> */
.L_x_1147:
[----:B------:R-:W-:Y:S05]  /*0840*/  BSYNC.RECONVERGENT B1 ;  /* 0x0000000000017941 */ /* 0x000fea0003800200 */
.L_x_1146:
[----:B------:R-:W-:-:S10]  /*0850*/  DFMA R2, -R12, R12, R2 ;  /* 0x0000000c0c02722b */ /* 0x000fd40000000102 */
[----:B------:R-:W0:Y:S02]  /*0860*/  F2F.F32.F64 R3, R2 ;  /* 0x0000000200037310 */ /* 0x000e240000301000 */
[----:B0-----:R0:W-:Y:S02]  /*0870*/  REDG.E.ADD.F32.FTZ.RN.STRONG.GPU desc[UR6][R10.64], R3 ;  /* 0x000000030a0079a6 */ /* 0x0011e4000c12f306 */
.L_x_1143:
[----:B------:R-:W-:Y:S05]  /*0880*/  BSYNC.RECONVERGENT B0 ;  /* 0x0000000000007941 */ /* 0x000fea0003800200 */
.L_x_1139:
[----:B------:R-:W4:Y:S01]  /*0890*/  LDCU UR4, c[0x0][0x398] ;  /* 0x00007300ff0477ac */ /* 0x000f220008000800 */
[----:B--2---:R-:W-:-:S05]  /*08a0*/  IMAD.IADD R26, R5, 0x1, R26 ;  /* 0x00000001051a7824 */ /* 0x004fca00078e021a */
[----:B----4-:R-:W-:-:S13]  /*08b0*/  ISETP.GE.AND P0, PT, R26, UR4, PT ;  /* 0x000000041a007c0c */ /* 0x010fda000bf06270 */
[----:B------:R-:W-:Y:S05]  /*08c0*/  @!P0 BRA `(.L_x_1148) ;  /* 0xfffffff400f48947 */ /* 0x000fea000383ffff */
[----:B0--3--:R-:W-:Y:S05]  /*08d0*/  EXIT ;  /* 0x000000000000794d */ /* 0x009fea0003800000 */
        .weak           $__internal_8_$__cuda_sm20_div_rn_f64_full
        .type           $__internal_8_$__cuda_sm20_div_rn_f64_full,@function
        .size           $__internal_8_$__cuda_sm20_div_rn_f64_full,(.L_x_1714 - $__internal_8_$__cuda_sm20_div_rn_f64_full)
$__internal_8_$__cuda_sm20_div_rn_f64_full:
        /* <DEDUP_REMOVED lines=66> */
.L_x_1150:
        /* <DEDUP_REMOVED lines=16> */
.L_x_1153:
[----:B------:R-:W-:Y:S01]  /*0e00*/  LOP3.LUT R21, R15, 0x80000, RZ, 0xfc, !PT ;  /* 0x000800000f157812 */ /* 0x000fe200078efcff */
[----:B------:R-:W-:Y:S01]  /*0e10*/  IMAD.MOV.U32 R20, RZ, RZ, R14 ;  /* 0x000000ffff147224 */ /* 0x000fe200078e000e */
[----:B------:R-:W-:Y:S06]  /*0e20*/  BRA `(.L_x_1151) ;  /* 0x0000000000087947 */ /* 0x000fec0003800000 */
.L_x_1152:
[----:B------:R-:W-:Y:S01]  /*0e30*/  LOP3.LUT R21, R17, 0x80000, RZ, 0xfc, !PT ;  /* 0x0008000011157812 */ /* 0x000fe200078efcff */
[----:B------:R-:W-:-:S07]  /*0e40*/  IMAD.MOV.U32 R20, RZ, RZ, R16 ;  /* 0x000000ffff147224 */ /* 0x000fce00078e0010 */
.L_x_1151:
[----:B------:R-:W-:Y:S05]  /*0e50*/  BSYNC.RECONVERGENT B2 ;  /* 0x0000000000027941 */ /* 0x000fea0003800200 */
.L_x_1149:
[----:B------:R-:W-:Y:S02]  /*0e60*/  IMAD.MOV.U32 R12, RZ, RZ, R0 ;  /* 0x000000ffff0c7224 */ /* 0x000fe400078e0000 */
[----:B------:R-:W-:-:S04]  /*0e70*/  IMAD.MOV.U32 R13, RZ, RZ, 0x0 ;  /* 0x00000000ff0d7424 */ /* 0x000fc800078e00ff */
[----:B------:R-:W-:Y:S05]  /*0e80*/  RET.REL.NODEC R12 `(_Z23analyzeDataVarianceFastIxEvPKT_iiPfi) ;  /* 0xfffffff00c5c7950 */ /* 0x000fea0003c3ffff */
.L_x_1154:
        /* <DEDUP_REMOVED lines=15> */
.L_x_1714:


//--------------------- .text._Z21unpackAllDeltasKernelIlEvPKiS1_S1_S1_PKlPKjPxii --------------------------
	.section	.text._Z21unpackAllDeltasKernelIlEvPKiS1_S1_S1_PKlPKjPxii,"ax",@progbits
	.align	128
        .global         _Z21unpackAllDeltasKernelIlEvPKiS1_S1_S1_PKlPKjPxii
        .type           _Z21unpackAllDeltasKernelIlEvPKiS1_S1_S1_PKlPKjPxii,@function
        .size           _Z21unpackAllDeltasKernelIlEvPKiS1_S1_S1_PKlPKjPxii,(.L_x_1752 - _Z21unpackAllDeltasKernelIlEvPKiS1_S1_S1_PKlPKjPxii)
        .other          _Z21unpackAllDeltasKernelIlEvPKiS1_S1_S1_PKlPKjPxii,@"STO_CUDA_ENTRY STV_DEFAULT"
_Z21unpackAllDeltasKernelIlEvPKiS1_S1_S1_PKlPKjPxii:
.text._Z21unpackAllDeltasKernelIlEvPKiS1_S1_S1_PKlPKjPxii:
        /* <DEDUP_REMOVED lines=14> */
.L_x_1174:
        /* <DEDUP_REMOVED lines=31> */
.L_x_1160:
        /* <DEDUP_REMOVED lines=21> */
.L_x_1159:
[----:B------:R-:W-:Y:S02]  /*0420*/  IMAD.MOV.U32 R8, RZ, RZ, R4 ;  /* 0x000000ffff087224 */ /* 0x000fe400078e0004 */
[----:B------:R-:W-:-:S07]  /*0430*/  IMAD.MOV.U32 R9, RZ, RZ, R5 ;  /* 0x000000ffff097224 */ /* 0x000fce00078e0005 */
.L_x_1158:
[----:B---3--:R-:W-:Y:S05]  /*0440*/  BSYNC.RELIABLE B1 ;  /* 0x0000000000017941 */ /* 0x008fea0003800100 */
.L_x_1157:
[----:B------:R-:W-:-:S13]  /*0450*/  ISETP.NE.AND P0, PT, R13, -0x1, PT ;  /* 0xffffffff0d00780c */ /* 0x000fda0003f05270 */
[----:B------:R-:W-:Y:S05]  /*0460*/  @P0 BRA `(.L_x_1161) ;  /* 0x0000000000100947 */ /* 0x000fea0003800000 */
.L_x_1156:
[----:B------:R-:W0:Y:S02]  /*0470*/  LDC.64 R4, c[0x0][0x3b0] ;  /* 0x0000ec00ff047b82 */ /* 0x000e240000000a00 */
[----:B0-----:R-:W-:-:S05]  /*0480*/  IMAD.WIDE R4, R0, 0x8, R4 ;  /* 0x0000000800047825 */ /* 0x001fca00078e0204 */
[----:B--2---:R0:W-:Y:S01]  /*0490*/  STG.E.64 desc[UR14][R4.64], RZ ;  /* 0x000000ff04007986 */ /* 0x0041e2000c101b0e */
[----:B------:R-:W-:Y:S05]  /*04a0*/  BRA `(.L_x_1162) ;  /* 0x0000000800c87947 */ /* 0x000fea0003800000 */
.L_x_1161:
        /* <DEDUP_REMOVED lines=50> */
.L_x_1167:
        /* <DEDUP_REMOVED lines=8> */
.L_x_1168:
        /* <DEDUP_REMOVED lines=22> */
.L_x_1166:
[----:B------:R-:W-:Y:S05]  /*09b0*/  BSYNC.RECONVERGENT B2 ;  /* 0x0000000000027941 */ /* 0x000fea0003800200 */
.L_x_1165:
[----:B------:R-:W-:Y:S05]  /*09c0*/  BRA `(.L_x_1169) ;  /* 0x0000000400707947 */ /* 0x000fea0003800000 */
.L_x_1164:
        /* <DEDUP_REMOVED lines=34> */
.L_x_1170:
        /* <DEDUP_REMOVED lines=39> */
.L_x_1172:
[----:B------:R-:W-:-:S05]  /*0e60*/  IMAD.MOV.U32 R5, RZ, RZ, -0x1 ;  /* 0xffffffffff057424 */ /* 0x000fca00078e00ff */
[----:B------:R-:W-:-:S04]  /*0e70*/  SHF.L.U32 R4, R5, R14, RZ ;  /* 0x0000000e05047219 */ /* 0x000fc800000006ff */
[----:B-----5:R-:W-:-:S04]  /*0e80*/  LOP3.LUT R4, R12, R4, RZ, 0x30, !PT ;  /* 0x000000040c047212 */ /* 0x020fc800078e30ff */
[CC--:B------:R-:W-:Y:S02]  /*0e90*/  SHF.L.U32 R6, R4.reuse, R9.reuse, RZ ;  /* 0x0000000904067219 */ /* 0x0c0fe400000006ff */
[----:B------:R-:W-:Y:S02]  /*0ea0*/  SHF.L.U64.HI R7, R4, R9, RZ ;  /* 0x0000000904077219 */ /* 0x000fe400000102ff */
[----:B------:R-:W-:-:S07]  /*0eb0*/  LOP3.LUT R6, R6, R11, RZ, 0xfc, !PT ;  /* 0x0000000b06067212 */ /* 0x000fce00078efcff */
.L_x_1173:
[----:B------:R-:W-:Y:S05]  /*0ec0*/  BSYNC.RECONVERGENT B2 ;  /* 0x0000000000027941 */ /* 0x000fea0003800200 */
.L_x_1171:
        /* <DEDUP_REMOVED lines=12> */
.L_x_1169:
[----:B------:R-:W-:Y:S05]  /*0f90*/  BSYNC.RECONVERGENT B1 ;  /* 0x0000000000017941 */ /* 0x000fea0003800200 */
.L_x_1163:
[----:B------:R-:W0:Y:S02]  /*0fa0*/  LDC.64 R4, c[0x0][0x3b0] ;  /* 0x0000ec00ff047b82 */ /* 0x000e240000000a00 */
[----:B0-----:R-:W-:-:S05]  /*0fb0*/  IMAD.WIDE R4, R0, 0x8, R4 ;  /* 0x0000000800047825 */ /* 0x001fca00078e0204 */
[----:B------:R1:W-:Y:S02]  /*0fc0*/  STG.E.64 desc[UR14][R4.64], R6 ;  /* 0x0000000604007986 */ /* 0x0003e4000c101b0e */
.L_x_1162:
[----:B---3--:R-:W-:Y:S05]  /*0fd0*/  BSYNC.RECONVERGENT B0 ;  /* 0x0000000000007941 */ /* 0x008fea0003800200 */
.L_x_1155:
[----:B------:R-:W2:Y:S01]  /*0fe0*/  LDCU UR5, c[0x0][0x3bc] ;  /* 0x00007780ff0577ac */ /* 0x000ea20008000800 */
[----:B------:R-:W-:-:S05]  /*0ff0*/  IMAD.IADD R0, R3, 0x1, R0 ;  /* 0x0000000103007824 */ /* 0x000fca00078e0200 */
[----:B--2---:R-:W-:-:S13]  /*1000*/  ISETP.GE.AND P0, PT, R0, UR5, PT ;  /* 0x0000000500007c0c */ /* 0x004fda000bf06270 */
[----:B------:R-:W-:Y:S05]  /*1010*/  @!P0 BRA `(.L_x_1174) ;  /* 0xfffffff000308947 */ /* 0x000fea000383ffff */
[----:B------:R-:W-:Y:S05]  /*1020*/  EXIT ;  /* 0x000000000000794d */ /* 0x000fea0003800000 */
.L_x_1175:
        /* <DEDUP_REMOVED lines=13> */
.L_x_1752:


//--------------------- .text._Z40decompressFullFile_OnTheFly_Optimized_V2IlEvPK14CompressedDataIT_EPS1_i --------------------------
	.section	.text._Z40decompressFullFile_OnTheFly_Optimized_V2IlEvPK14CompressedDataIT_EPS1_i,"ax",@progbits
	.align	128
        .global         _Z40decompressFullFile_OnTheFly_Optimized_V2IlEvPK14CompressedDataIT_EPS1_i
        .type           _Z40decompressFullFile_OnTheFly_Optimized_V2IlEvPK14CompressedDataIT_EPS1_i,@function
        .size           _Z40decompressFullFile_OnTheFly_Optimized_V2IlEvPK14CompressedDataIT_EPS1_i,(.L_x_1753 - _Z40decompressFullFile_OnTheFly_Optimized_V2IlEvPK14CompressedDataIT_EPS1_i)
        .other          _Z40decompressFullFile_OnTheFly_Optimized_V2IlEvPK14CompressedDataIT_EPS1_i,@"STO_CUDA_ENTRY STV_DEFAULT"
_Z40decompressFullFile_OnTheFly_Optimized_V2IlEvPK14CompressedDataIT_EPS1_i:
.text._Z40decompressFullFile_OnTheFly_Optimized_V2IlEvPK14CompressedDataIT_EPS1_i:
        /* <DEDUP_REMOVED lines=42> */
.L_x_1177:
[----:B------:R-:W-:Y:S05]  /*02a0*/  BSYNC.RECONVERGENT B0 ;  /* 0x0000000000007941 */ /* 0x000fea0003800200 */
.L_x_1176:
        /* <DEDUP_REMOVED lines=8> */
.L_x_1193:
        /* <DEDUP_REMOVED lines=20> */
.L_x_1182:
        /* <DEDUP_REMOVED lines=37> */
.L_x_1184:
[----:B------:R-:W-:Y:S02]  /*06c0*/  SHF.R.S32.HI R5, RZ, 0x1f, R7 ;  /* 0x0000001fff057819 */ /* 0x000fe40000011407 */
[----:B------:R-:W-:Y:S02]  /*06d0*/  CS2R R8, SRZ ;  /* 0x0000000000087805 */ /* 0x000fe4000001ff00 */
[----:B------:R-:W-:-:S05]  /*06e0*/  LEA.HI R5, P0, R5, R12, RZ, 0x5 ;  /* 0x0000000c05057211 */ /* 0x000fca00078128ff */
[----:B------:R-:W-:Y:S02]  /*06f0*/  IMAD.X R0, RZ, RZ, R7, P0 ;  /* 0x000000ffff007224 */ /* 0x000fe400000e0607 */
[----:B------:R-:W-:-:S03]  /*0700*/  IMAD.MOV.U32 R7, RZ, RZ, RZ ;  /* 0x000000ffff077224 */ /* 0x000fc600078e00ff */
[----:B------:R-:W-:-:S05]  /*0710*/  SHF.R.S64 R5, R5, 0x5, R0 ;  /* 0x0000000505057819 */ /* 0x000fca0000001000 */
[----:B------:R-:W-:-:S07]  /*0720*/  IMAD R0, R5, -0x20, R12 ;  /* 0xffffffe005007824 */ /* 0x000fce00078e020c */
.L_x_1185:
        /* <DEDUP_REMOVED lines=22> */
.L_x_1183:
[----:B0-----:R-:W-:Y:S05]  /*0890*/  BSYNC.RECONVERGENT B1 ;  /* 0x0000000000017941 */ /* 0x001fea0003800200 */
.L_x_1181:
[----:B------:R-:W-:Y:S05]  /*08a0*/  BRA `(.L_x_1186) ;  /* 0x0000000400d87947 */ /* 0x000fea0003800000 */
.L_x_1180:
        /* <DEDUP_REMOVED lines=11> */
.L_x_1187:
        /* <DEDUP_REMOVED lines=41> */
.L_x_1189:
        /* <DEDUP_REMOVED lines=39> */
.L_x_1191:
[----:B------:R-:W-:-:S05]  /*0e60*/  IMAD.MOV.U32 R5, RZ, RZ, -0x1 ;  /* 0xffffffffff057424 */ /* 0x000fca00078e00ff */
[----:B------:R-:W-:-:S04]  /*0e70*/  SHF.L.U32 R5, R5, R16, RZ ;  /* 0x0000001005057219 */ /* 0x000fc800000006ff */
[----:B-----5:R-:W-:-:S04]  /*0e80*/  LOP3.LUT R5, R15, R5, RZ, 0x30, !PT ;  /* 0x000000050f057212 */ /* 0x020fc800078e30ff */
[CC--:B------:R-:W-:Y:S02]  /*0e90*/  SHF.L.U32 R8, R5.reuse, R12.reuse, RZ ;  /* 0x0000000c05087219 */ /* 0x0c0fe400000006ff */
[----:B------:R-:W-:Y:S02]  /*0ea0*/  SHF.L.U64.HI R9, R5, R12, RZ ;  /* 0x0000000c05097219 */ /* 0x000fe400000102ff */
[----:B------:R-:W-:-:S07]  /*0eb0*/  LOP3.LUT R8, R8, R17, RZ, 0xfc, !PT ;  /* 0x0000001108087212 */ /* 0x000fce00078efcff */
.L_x_1192:
[----:B0-----:R-:W-:Y:S05]  /*0ec0*/  BSYNC.RECONVERGENT B1 ;  /* 0x0000000000017941 */ /* 0x001fea0003800200 */
.L_x_1190:
        /* <DEDUP_REMOVED lines=12> */
.L_x_1188:
        /* <DEDUP_REMOVED lines=8> */
.L_x_1186:
[----:B------:R-:W1:Y:S02]  /*1010*/  LDC.64 R6, c[0x0][0x388] ;  /* 0x0000e200ff067b82 */ /* 0x000e640000000a00 */
[----:B-1----:R-:W-:-:S05]  /*1020*/  IMAD.WIDE R4, R4, 0x8, R6 ;  /* 0x0000000804047825 */ /* 0x002fca00078e0206 */
[----:B-----5:R1:W-:Y:S02]  /*1030*/  STG.E.64 desc[UR6][R4.64], R8 ;  /* 0x0000000804007986 */ /* 0x0203e4000c101b06 */
.L_x_1179:
[----:B0-----:R-:W-:Y:S05]  /*1040*/  BSYNC.RECONVERGENT B0 ;  /* 0x0000000000007941 */ /* 0x001fea0003800200 */
.L_x_1178:
[----:B------:R-:W-:-:S05]  /*1050*/  VIADD R3, R3, UR4 ;  /* 0x0000000403037c36 */ /* 0x000fca0008000000 */
[----:B------:R-:W-:-:S13]  /*1060*/  ISETP.GE.AND P0, PT, R3, R2, PT ;  /* 0x000000020300720c */ /* 0x000fda0003f06270 */
[----:B------:R-:W-:Y:S05]  /*1070*/  @!P0 BRA `(.L_x_1193) ;  /* 0xfffffff000ac8947 */ /* 0x000fea000383ffff */
[----:B------:R-:W-:Y:S05]  /*1080*/  EXIT ;  /* 0x000000000000794d */ /* 0x000fea0003800000 */
.L_x_1194:
        /* <DEDUP_REMOVED lines=15> */
.L_x_1753:


//--------------------- .text._Z25packDeltasKernelOptimizedIlEvPKT_PKiS4_S4_PKdS4_PKliPj --------------------------
	.section	.text._Z25packDeltasKernelOptimizedIlEvPKT_PKiS4_S4_PKdS4_PKliPj,"ax",@progbits
	.align	128
        .global         _Z25packDeltasKernelOptimizedIlEvPKT_PKiS4_S4_PKdS4_PKliPj
        .type           _Z25packDeltasKernelOptimizedIlEvPKT_PKiS4_S4_PKdS4_PKliPj,@function
        .size           _Z25packDeltasKernelOptimizedIlEvPKT_PKiS4_S4_PKdS4_PKliPj,(.L_x_1754 - _Z25packDeltasKernelOptimizedIlEvPKT_PKiS4_S4_PKdS4_PKliPj)
        .other          _Z25packDeltasKernelOptimizedIlEvPKT_PKiS4_S4_PKdS4_PKliPj,@"STO_CUDA_ENTRY STV_DEFAULT"
_Z25packDeltasKernelOptimizedIlEvPKT_PKiS4_S4_PKdS4_PKliPj:
.text._Z25packDeltasKernelOptimizedIlEvPKT_PKiS4_S4_PKdS4_PKliPj:
        /* <DEDUP_REMOVED lines=20> */
.L_x_1208:
        /* <DEDUP_REMOVED lines=21> */
.L_x_1200:
        /* <DEDUP_REMOVED lines=21> */
.L_x_1198:
[----:B------:R-:W-:Y:S02]  /*03e0*/  IMAD.MOV.U32 R13, RZ, RZ, R2 ;  /* 0x000000ffff0d7224 */ /* 0x000fe400078e0002 */
[----:B------:R-:W-:-:S07]  /*03f0*/  IMAD.MOV.U32 R9, RZ, RZ, R3 ;  /* 0x000000ffff097224 */ /* 0x000fce00078e0003 */
.L_x_1197:
[----:B-12---:R-:W-:Y:S05]  /*0400*/  BSYNC.RELIABLE B0 ;  /* 0x0000000000007941 */ /* 0x006fea0003800100 */
.L_x_1196:
        /* <DEDUP_REMOVED lines=30> */
.L_x_1204:
        /* <DEDUP_REMOVED lines=18> */
.L_x_1203:
[----:B------:R-:W-:Y:S05]  /*0710*/  BSYNC.RECONVERGENT B2 ;  /* 0x0000000000027941 */ /* 0x000fea0003800200 */
.L_x_1202:
[----:B------:R-:W-:Y:S05]  /*0720*/  BRA `(.L_x_1199) ;  /* 0x0000000400807947 */ /* 0x000fea0003800000 */
.L_x_1201:
        /* <DEDUP_REMOVED lines=48> */
.L_x_1206:
        /* <DEDUP_REMOVED lines=15> */
.L_x_1205:
        /* <DEDUP_REMOVED lines=16> */
.L_x_1207:
        /* <DEDUP_REMOVED lines=17> */
.L_x_1199:
[----:B-12---:R-:W-:Y:S05]  /*0d30*/  BSYNC.RECONVERGENT B1 ;  /* 0x0000000000017941 */ /* 0x006fea0003800200 */
.L_x_1195:
[----:B------:R-:W-:-:S05]  /*0d40*/  IMAD.IADD R7, R0, 0x1, R7 ;  /* 0x0000000100077824 */ /* 0x000fca00078e0207 */
[----:B------:R-:W-:-:S13]  /*0d50*/  ISETP.GE.AND P0, PT, R7, R6, PT ;  /* 0x000000060700720c */ /* 0x000fda0003f06270 */
[----:B------:R-:W-:Y:S05]  /*0d60*/  @!P0 BRA `(.L_x_1208) ;  /* 0xfffffff000f48947 */ /* 0x000fea000383ffff */
[----:B------:R-:W-:Y:S05]  /*0d70*/  EXIT ;  /* 0x000000000000794d */ /* 0x000fea0003800000 */
.L_x_1209:
        /* <DEDUP_REMOVED lines=16> */
.L_x_1754:


//--------------------- .text._Z24wprocessPartitionsKernelIlEvPKT_PiS3_S3_PdS3_PxiPl --------------------------
	.section	.text._Z24wprocessPartitionsKernelIlEvPKT_PiS3_S3_PdS3_PxiPl,"ax",@progbits
	.align	128
        .global         _Z24wprocessPartitionsKernelIlEvPKT_PiS3_S3_PdS3_PxiPl
        .type           _Z24wprocessPartitionsKernelIlEvPKT_PiS3_S3_PdS3_PxiPl,@function
        .size           _Z24wprocessPartitionsKernelIlEvPKT_PiS3_S3_PdS3_PxiPl,(.L_x_1715 - _Z24wprocessPartitionsKernelIlEvPKT_PiS3_S3_PdS3_PxiPl)
        .other          _Z24wprocessPartitionsKernelIlEvPKT_PiS3_S3_PdS3_PxiPl,@"STO_CUDA_ENTRY STV_DEFAULT"
_Z24wprocessPartitionsKernelIlEvPKT_PiS3_S3_PdS3_PxiPl:
.text._Z24wprocessPartitionsKernelIlEvPKT_PiS3_S3_PdS3_PxiPl:
        /* <DEDUP_REMOVED lines=37> */
.L_x_1213:
        /* <DEDUP_REMOVED lines=10> */
.L_x_1212:
[----:B------:R-:W-:Y:S05]  /*02f0*/  BSYNC.RECONVERGENT B0 ;  /* 0x0000000000007941 */ /* 0x000fea0003800200 */
.L_x_1211:
[----:B------:R-:W-:Y:S01]  /*0300*/  BAR.SYNC.DEFER_BLOCKING 0x0 ;  /* 0x0000000000007b1d */ /* 0x000fe20000010000 */
[----:B------:R-:W-:-:S05]  /*0310*/  UISETP.GT.U32.AND UP0, UPT, UR4, 0x3, UPT ;  /* 0x000000030400788c */ /* 0x000fca000bf04070 */
[----:B------:R-:W-:-:S04]  /*0320*/  UMOV UR4, UR5 ;  /* 0x0000000500047c82 */ /* 0x000fc80008000000 */
[----:B------:R-:W-:Y:S05]  /*0330*/  BRA.U UP0, `(.L_x_1213) ;  /* 0xfffffffd00c47547 */ /* 0x000fea000b83ffff */
.L_x_1210:
        /* <DEDUP_REMOVED lines=31> */
.L_x_1215:
[----:B------:R-:W-:Y:S05]  /*0530*/  BSYNC.RECONVERGENT B0 ;  /* 0x0000000000007941 */ /* 0x000fea0003800200 */
.L_x_1214:
        /* <DEDUP_REMOVED lines=20> */
.L_x_1219:
        /* <DEDUP_REMOVED lines=12> */
.L_x_1218:
[----:B------:R-:W-:Y:S05]  /*0740*/  BSYNC.RECONVERGENT B0 ;  /* 0x0000000000007941 */ /* 0x000fea0003800200 */
.L_x_1217:
        /* <DEDUP_REMOVED lines=8> */
.L_x_1223:
        /* <DEDUP_REMOVED lines=24> */
.L_x_1222:
[----:B------:R-:W-:Y:S05]  /*0950*/  BSYNC.RECONVERGENT B0 ;  /* 0x0000000000007941 */ /* 0x000fea0003800200 */
.L_x_1221:
[----:B------:R-:W-:Y:S01]  /*0960*/  BAR.SYNC.DEFER_BLOCKING 0x0 ;  /* 0x0000000000007b1d */ /* 0x000fe20000010000 */
[----:B------:R-:W-:Y:S01]  /*0970*/  ISETP.GT.U32.AND P0, PT, R4, 0x3, PT ;  /* 0x000000030400780c */ /* 0x000fe20003f04070 */
[----:B------:R-:W-:-:S12]  /*0980*/  IMAD.MOV.U32 R4, RZ, RZ, R5 ;  /* 0x000000ffff047224 */ /* 0x000fd800078e0005 */
[----:B------:R-:W-:Y:S05]  /*0990*/  @P0 BRA `(.L_x_1223) ;  /* 0xfffffffc008c0947 */ /* 0x000fea000383ffff */
.L_x_1220:
        /* <DEDUP_REMOVED lines=39> */
[----:B------:R-:W-:Y:S05]  /*0c10*/  CALL.REL.NOINC `($__internal_9_$__cuda_sm20_div_rn_f64_full) ;  /* 0x0000000800647944 */ /* 0x000fea0003c00000 */
[----:B------:R-:W-:Y:S02]  /*0c20*/  IMAD.MOV.U32 R4, RZ, RZ, R20 ;  /* 0x000000ffff047224 */ /* 0x000fe400078e0014 */
[----:B------:R-:W-:-:S07]  /*0c30*/  IMAD.MOV.U32 R5, RZ, RZ, R21 ;  /* 0x000000ffff057224 */ /* 0x000fce00078e0015 */
.L_x_1227:
        /* <DEDUP_REMOVED lines=8> */
.L_x_1226:
[----:B------:R-:W-:Y:S01]  /*0cc0*/  IMAD R16, R28, -0x8, R21 ;  /* 0xfffffff81c107824 */ /* 0x000fe200078e0215 */
[----:B------:R-:W-:Y:S01]  /*0cd0*/  STS.64 [UR4+0x8], RZ ;  /* 0x000008ffff007988 */ /* 0x000fe20008000a04 */
[----:B------:R-:W-:-:S04]  /*0ce0*/  CS2R R12, SRZ ;  /* 0x00000000000c7805 */ /* 0x000fc8000001ff00 */
[----:B------:R-:W1:Y:S03]  /*0cf0*/  LDS.64 R16, [R16] ;  /* 0x0000000010107984 */ /* 0x000e660000000a00 */
.L_x_1228:
        /* <DEDUP_REMOVED lines=20> */
[----:B------:R-:W-:Y:S05]  /*0e40*/  CALL.REL.NOINC `($__internal_9_$__cuda_sm20_div_rn_f64_full) ;  /* 0x0000000400d87944 */ /* 0x000fea0003c00000 */
[----:B------:R-:W-:Y:S02]  /*0e50*/  IMAD.MOV.U32 R4, RZ, RZ, R20 ;  /* 0x000000ffff047224 */ /* 0x000fe400078e0014 */
[----:B------:R-:W-:-:S07]  /*0e60*/  IMAD.MOV.U32 R5, RZ, RZ, R21 ;  /* 0x000000ffff057224 */ /* 0x000fce00078e0015 */
.L_x_1230:
[----:B------:R-:W-:Y:S05]  /*0e70*/  BSYNC.RECONVERGENT B1 ;  /* 0x0000000000017941 */ /* 0x000fea0003800200 */
.L_x_1229:
        /* <DEDUP_REMOVED lines=19> */
.L_x_1225:
[----:B------:R-:W-:Y:S05]  /*0fb0*/  BSYNC.RECONVERGENT B0 ;  /* 0x0000000000007941 */ /* 0x000fea0003800200 */
.L_x_1224:
        /* <DEDUP_REMOVED lines=20> */
.L_x_1233:
        /* <DEDUP_REMOVED lines=24> */
.L_x_1232:
[----:B------:R-:W-:Y:S05]  /*1280*/  BSYNC.RECONVERGENT B0 ;  /* 0x0000000000007941 */ /* 0x000fea0003800200 */
.L_x_1231:
[----:B------:R-:W-:Y:S01]  /*1290*/  ISETP.GE.U32.AND P0, PT, R28, 0x2, PT ;  /* 0x000000021c00780c */ /* 0x000fe20003f06070 */
[----:B------:R1:W-:Y:S01]  /*12a0*/  STS.64 [R3], R14 ;  /* 0x0000000e03007388 */ /* 0x0003e20000000a00 */
[----:B------:R-:W-:Y:S11]  /*12b0*/  BAR.SYNC.DEFER_BLOCKING 0x0 ;  /* 0x0000000000007b1d */ /* 0x000ff60000010000 */
[----:B-1----:R-:W-:Y:S05]  /*12c0*/  @!P0 BRA `(.L_x_1234) ;  /* 0x00000000003c8947 */ /* 0x002fea0003800000 */
.L_x_1237:
        /* <DEDUP_REMOVED lines=11> */
.L_x_1236:
[----:B------:R-:W-:Y:S05]  /*1380*/  BSYNC.RECONVERGENT B0 ;  /* 0x0000000000007941 */ /* 0x000fea0003800200 */
.L_x_1235:
[----:B------:R-:W-:Y:S01]  /*1390*/  BAR.SYNC.DEFER_BLOCKING 0x0 ;  /* 0x0000000000007b1d */ /* 0x000fe20000010000 */
[----:B------:R-:W-:-:S13]  /*13a0*/  ISETP.GT.U32.AND P0, PT, R8, 0x3, PT ;  /* 0x000000030800780c */ /* 0x000fda0003f04070 */
[----:B------:R-:W-:Y:S05]  /*13b0*/  @P0 BRA `(.L_x_1237) ;  /* 0xfffffffc00c40947 */ /* 0x000fea000383ffff */
.L_x_1234:
        /* <DEDUP_REMOVED lines=19> */
.L_x_1216:
        /* <DEDUP_REMOVED lines=12> */
        .weak           $__internal_9_$__cuda_sm20_div_rn_f64_full
        .type           $__internal_9_$__cuda_sm20_div_rn_f64_full,@function
        .size           $__internal_9_$__cuda_sm20_div_rn_f64_full,(.L_x_1715 - $__internal_9_$__cuda_sm20_div_rn_f64_full)
$__internal_9_$__cuda_sm20_div_rn_f64_full:
        /* <DEDUP_REMOVED lines=68> */
.L_x_1239:
        /* <DEDUP_REMOVED lines=16> */
.L_x_1242:
[----:B------:R-:W-:Y:S01]  /*1af0*/  LOP3.LUT R21, R7, 0x80000, RZ, 0xfc, !PT ;  /* 0x0008000007157812 */ /* 0x000fe200078efcff */
[----:B------:R-:W-:Y:S01]  /*1b00*/  IMAD.MOV.U32 R20, RZ, RZ, R6 ;  /* 0x000000ffff147224 */ /* 0x000fe200078e0006 */
[----:B------:R-:W-:Y:S06]  /*1b10*/  BRA `(.L_x_1240) ;  /* 0x0000000000087947 */ /* 0x000fec0003800000 */
.L_x_1241:
[----:B------:R-:W-:Y:S01]  /*1b20*/  LOP3.LUT R21, R11, 0x80000, RZ, 0xfc, !PT ;  /* 0x000800000b157812 */ /* 0x000fe200078efcff */
[----:B------:R-:W-:-:S07]  /*1b30*/  IMAD.MOV.U32 R20, RZ, RZ, R10 ;  /* 0x000000ffff147224 */ /* 0x000fce00078e000a */
.L_x_1240:
[----:B------:R-:W-:Y:S05]  /*1b40*/  BSYNC.RECONVERGENT B2 ;  /* 0x0000000000027941 */ /* 0x000fea0003800200 */
.L_x_1238:
[----:B------:R-:W-:-:S04]  /*1b50*/  IMAD.MOV.U32 R5, RZ, RZ, 0x0 ;  /* 0x00000000ff057424 */ /* 0x000fc800078e00ff */
[----:B------:R-:W-:Y:S05]  /*1b60*/  RET.REL.NODEC R4 `(_Z24wprocessPartitionsKernelIlEvPKT_PiS3_S3_PdS3_PxiPl) ;  /* 0xffffffe404247950 */ /* 0x000fea0003c3ffff */
.L_x_1243:
        /* <DEDUP_REMOVED lines=9> */
.L_x_1715:


//--------------------- .text._Z30fitPartitionsBatched_OptimizedIlEvPKT_PKiS4_PiPdS6_S5_PxS6_i --------------------------
	.section	.text._Z30fitPartitionsBatched_OptimizedIlEvPKT_PKiS4_PiPdS6_S5_PxS6_i,"ax",@progbits
	.align	128
        .global         _Z30fitPartitionsBatched_OptimizedIlEvPKT_PKiS4_PiPdS6_S5_PxS6_i
        .type           _Z30fitPartitionsBatched_OptimizedIlEvPKT_PKiS4_PiPdS6_S5_PxS6_i,@function
        .size           _Z30fitPartitionsBatched_OptimizedIlEvPKT_PKiS4_PiPdS6_S5_PxS6_i,(.L_x_1716 - _Z30fitPartitionsBatched_OptimizedIlEvPKT_PKiS4_PiPdS6_S5_PxS6_i)
        .other          _Z30fitPartitionsBatched_OptimizedIlEvPKT_PKiS4_PiPdS6_S5_PxS6_i,@"STO_CUDA_ENTRY STV_DEFAULT"
_Z30fitPartitionsBatched_OptimizedIlEvPKT_PKiS4_PiPdS6_S5_PxS6_i:
.text._Z30fitPartitionsBatched_OptimizedIlEvPKT_PKiS4_PiPdS6_S5_PxS6_i:
        /* <DEDUP_REMOVED lines=55> */
.L_x_1245:
        /* <DEDUP_REMOVED lines=14> */
.L_x_1248:
        /* <DEDUP_REMOVED lines=12> */
.L_x_1247:
[----:B------:R-:W-:Y:S05]  /*0510*/  BSYNC.RECONVERGENT B0 ;  /* 0x0000000000007941 */ /* 0x000fea0003800200 */
.L_x_1246:
        /* <DEDUP_REMOVED lines=48> */
.L_x_1283:
[----:B--2---:R-:W-:Y:S01]  /*0820*/  MOV R14, R19 ;  /* 0x00000013000e7202 */ /* 0x004fe20000000f00 */
[----:B-1----:R-:W-:-:S06]  /*0830*/  IMAD.MOV.U32 R15, RZ, RZ, R16 ;  /* 0x000000ffff0f7224 */ /* 0x002fcc00078e0010 */
[----:B0-----:R-:W-:-:S11]  /*0840*/  DADD R30, R30, R14 ;  /* 0x000000001e1e7229 */ /* 0x001fd6000000000e */
.L_x_1250:
[----:B------:R-:W-:Y:S05]  /*0850*/  BSYNC B0 ;  /* 0x0000000000007941 */ /* 0x000fea0003800000 */
.L_x_1249:
        /* <DEDUP_REMOVED lines=17> */
.L_x_1295:
        /* <DEDUP_REMOVED lines=32> */
.L_x_1306:
[----:B---3--:R-:W-:Y:S01]  /*0b70*/  IMAD.MOV.U32 R14, RZ, RZ, R19 ;  /* 0x000000ffff0e7224 */ /* 0x008fe200078e0013 */
[----:B--2---:R-:W-:-:S06]  /*0b80*/  MOV R15, R16 ;  /* 0x00000010000f7202 */ /* 0x004fcc0000000f00 */
[----:B0-----:R-:W-:-:S11]  /*0b90*/  DADD R8, R8, R14 ;  /* 0x0000000008087229 */ /* 0x001fd6000000000e */
.L_x_1254:
[----:B------:R-:W-:Y:S05]  /*0ba0*/  BSYNC B0 ;  /* 0x0000000000007941 */ /* 0x000fea0003800000 */
.L_x_1253:
        /* <DEDUP_REMOVED lines=16> */
.L_x_1318:
        /* <DEDUP_REMOVED lines=32> */
.L_x_1329:
[----:B0--34-:R-:W-:-:S11]  /*0eb0*/  DADD R16, R16, R12 ;  /* 0x0000000010107229 */ /* 0x019fd6000000000c */
.L_x_1258:
[----:B------:R-:W-:Y:S05]  /*0ec0*/  BSYNC B0 ;  /* 0x0000000000007941 */ /* 0x000fea0003800000 */
.L_x_1257:
        /* <DEDUP_REMOVED lines=16> */
.L_x_1341:
        /* <DEDUP_REMOVED lines=33> */
.L_x_1352:
        /* <DEDUP_REMOVED lines=30> */
[----:B------:R-:W-:Y:S05]  /*13c0*/  CALL.REL.NOINC `($__internal_10_$__cuda_sm20_div_rn_f64_full) ;  /* 0x0000002800047944 */ /* 0x000fea0003c00000 */
[----:B------:R-:W-:Y:S01]  /*13d0*/  MOV R16, R24 ;  /* 0x0000001800107202 */ /* 0x000fe20000000f00 */
[----:B------:R-:W-:-:S07]  /*13e0*/  IMAD.MOV.U32 R17, RZ, RZ, R25 ;  /* 0x000000ffff117224 */ /* 0x000fce00078e0019 */
.L_x_1266:
[----:B------:R-:W-:Y:S05]  /*13f0*/  BSYNC.RECONVERGENT B1 ;  /* 0x0000000000017941 */ /* 0x000fea0003800200 */
.L_x_1265:
        /* <DEDUP_REMOVED lines=8> */
.L_x_1264:
[----:B------:R1:W-:Y:S01]  /*1480*/  STS.64 [R0], RZ ;  /* 0x000000ff00007388 */ /* 0x0003e20000000a00 */
[----:B------:R-:W-:-:S07]  /*1490*/  CS2R R30, SRZ ;  /* 0x00000000001e7805 */ /* 0x000fce000001ff00 */
.L_x_1267:
[----:B------:R-:W-:Y:S05]  /*14a0*/  BSYNC.RECONVERGENT B0 ;  /* 0x0000000000007941 */ /* 0x000fea0003800200 */
.L_x_1263:
        /* <DEDUP_REMOVED lines=20> */
[----:B------:R-:W-:Y:S05]  /*15f0*/  CALL.REL.NOINC `($__internal_10_$__cuda_sm20_div_rn_f64_full) ;  /* 0x0000002400787944 */ /* 0x000fea0003c00000 */
[----:B------:R-:W-:Y:S02]  /*1600*/  IMAD.MOV.U32 R16, RZ, RZ, R24 ;  /* 0x000000ffff107224 */ /* 0x000fe400078e0018 */
[----:B------:R-:W-:-:S07]  /*1610*/  IMAD.MOV.U32 R17, RZ, RZ, R25 ;  /* 0x000000ffff117224 */ /* 0x000fce00078e0019 */
.L_x_1269:
[----:B------:R-:W-:Y:S05]  /*1620*/  BSYNC.RECONVERGENT B0 ;  /* 0x0000000000007941 */ /* 0x000fea0003800200 */
.L_x_1268:
[----:B------:R-:W0:Y:S01]  /*1630*/  LDC.64 R8, c[0x0][0x398] ;  /* 0x0000e600ff087b82 */ /* 0x000e220000000a00 */
[----:B------:R-:W-:Y:S02]  /*1640*/  IMAD.MOV.U32 R7, RZ, RZ, 0x1 ;  /* 0x00000001ff077424 */ /* 0x000fe400078e00ff */
[----:B0-----:R-:W-:-:S05]  /*1650*/  IMAD.WIDE.U32 R8, R2, 0x4, R8 ;  /* 0x0000000402087825 */ /* 0x001fca00078e0008 */
[----:B------:R0:W-:Y:S04]  /*1660*/  STG.E desc[UR8][R8.64], R7 ;  /* 0x0000000708007986 */ /* 0x0001e8000c101908 */
[----:B------:R0:W-:Y:S04]  /*1670*/  STG.E.64 desc[UR8][R10.64], R16 ;  /* 0x000000100a007986 */ /* 0x0001e8000c101b08 */
[----:B------:R0:W-:Y:S02]  /*1680*/  STG.E.64 desc[UR8][R12.64], R30 ;  /* 0x0000001e0c007986 */ /* 0x0001e4000c101b08 */
.L_x_1261:
        /* <DEDUP_REMOVED lines=13> */
.L_x_1272:
        /* <DEDUP_REMOVED lines=24> */
.L_x_1271:
[----:B------:R-:W-:Y:S05]  /*18e0*/  BSYNC.RECONVERGENT B0 ;  /* 0x0000000000007941 */ /* 0x000fea0003800200 */
.L_x_1270:
        /* <DEDUP_REMOVED lines=106> */
.L_x_1244:
        /* <DEDUP_REMOVED lines=9> */
.L_x_1251:
[----:B-1----:R-:W-:Y:S01]  /*2020*/  IMAD.MOV.U32 R18, RZ, RZ, R31 ;  /* 0x000000ffff127224 */ /* 0x002fe200078e001f */
[----:B------:R-:W-:Y:S01]  /*2030*/  MOV R14, 0x1f ;  /* 0x0000001f000e7802 */ /* 0x000fe20000000f00 */
[----:B------:R-:W-:Y:S02]  /*2040*/  IMAD.MOV.U32 R15, RZ, RZ, 0x10 ;  /* 0x00000010ff0f7424 */ /* 0x000fe400078e00ff */
[----:B------:R-:W-:-:S07]  /*2050*/  IMAD.MOV.U32 R7, RZ, RZ, -0x1 ;  /* 0xffffffffff077424 */ /* 0x000fce00078e00ff */
[----:B------:R-:W-:Y:S05]  /*2060*/  WARPSYNC.COLLECTIVE R7, `(.L_x_1273) ;  /* 0x0000000007087348 */ /* 0x000fea0003c00000 */
[----:B------:R0:W1:Y:S02]  /*2070*/  SHFL.DOWN P4, R19, R18, R15, R14 ;  /* 0x0800000f12137389 */ /* 0x000064000008000e */
[----:B01----:R-:W-:Y:S05]  /*2080*/  ENDCOLLECTIVE ;  /* 0x000000000000791b */ /* 0x003fea0003800000 */
.L_x_1273:
[----:B------:R-:W-:Y:S02]  /*2090*/  IMAD.MOV.U32 R18, RZ, RZ, R30 ;  /* 0x000000ffff127224 */ /* 0x000fe400078e001e */
[----:B------:R-:W-:-:S07]  /*20a0*/  IMAD.MOV.U32 R17, RZ, RZ, R19 ;  /* 0x000000ffff117224 */ /* 0x000fce00078e0013 */
[----:B------:R-:W-:Y:S05]  /*20b0*/  WARPSYNC.COLLECTIVE R7, `(.L_x_1274) ;  /* 0x0000000007087348 */ /* 0x000fea0003c00000 */
[----:B------:R0:W1:Y:S02]  /*20c0*/  SHFL.DOWN P4, R19, R18, R15, R14 ;  /* 0x0800000f12137389 */ /* 0x000064000008000e */
[----:B01----:R-:W-:Y:S05]  /*20d0*/  ENDCOLLECTIVE ;  /* 0x000000000000791b */ /* 0x003fea0003800000 */
.L_x_1274:
[----:B------:R-:W-:Y:S01]  /*20e0*/  IMAD.MOV.U32 R15, RZ, RZ, 0x8 ;  /* 0x00000008ff0f7424 */ /* 0x000fe200078e00ff */
[----:B------:R-:W-:-:S06]  /*20f0*/  MOV R16, R19 ;  /* 0x0000001300107202 */ /* 0x000fcc0000000f00 */
[----:B------:R-:W-:-:S10]  /*2100*/  DADD R16, R30, R16 ;  /* 0x000000001e107229 */ /* 0x000fd40000000010 */
[----:B------:R-:W-:-:S07]  /*2110*/  IMAD.MOV.U32 R18, RZ, RZ, R17 ;  /* 0x000000ffff127224 */ /* 0x000fce00078e0011 */
[----:B------:R-:W-:Y:S05]  /*2120*/  WARPSYNC.COLLECTIVE R7, `(.L_x_1275) ;  /* 0x0000000007087348 */ /* 0x000fea0003c00000 */
[----:B------:R0:W1:Y:S02]  /*2130*/  SHFL.DOWN P4, R19, R18, R15, R14 ;  /* 0x0800000f12137389 */ /* 0x000064000008000e */
[----:B01----:R-:W-:Y:S05]  /*2140*/  ENDCOLLECTIVE ;  /* 0x000000000000791b */ /* 0x003fea0003800000 */
.L_x_1275:
[----:B------:R-:W-:Y:S01]  /*2150*/  MOV R18, R16 ;  /* 0x0000001000127202 */ /* 0x000fe20000000f00 */
[----:B------:R-:W-:-:S07]  /*2160*/  IMAD.MOV.U32 R23, RZ, RZ, R19 ;  /* 0x000000ffff177224 */ /* 0x000fce00078e0013 */
[----:B------:R-:W-:Y:S05]  /*2170*/  WARPSYNC.COLLECTIVE R7, `(.L_x_1276) ;  /* 0x0000000007087348 */ /* 0x000fea0003c00000 */
[----:B------:R0:W1:Y:S02]  /*2180*/  SHFL.DOWN P4, R19, R18, R15, R14 ;  /* 0x0800000f12137389 */ /* 0x000064000008000e */
[----:B01----:R-:W-:Y:S05]  /*2190*/  ENDCOLLECTIVE ;  /* 0x000000000000791b */ /* 0x003fea0003800000 */
.L_x_1276:
[----:B------:R-:W-:Y:S02]  /*21a0*/  IMAD.MOV.U32 R15, RZ, RZ, 0x4 ;  /* 0x00000004ff0f7424 */ /* 0x000fe400078e00ff */
[----:B------:R-:W-:-:S06]  /*21b0*/  IMAD.MOV.U32 R22, RZ, RZ, R19 ;  /* 0x000000ffff167224 */ /* 0x000fcc00078e0013 */
[----:B------:R-:W-:-:S10]  /*21c0*/  DADD R22, R16, R22 ;  /* 0x0000000010167229 */ /* 0x000fd40000000016 */
[----:B------:R-:W-:-:S07]  /*21d0*/  IMAD.MOV.U32 R18, RZ, RZ, R23 ;  /* 0x000000ffff127224 */ /* 0x000fce00078e0017 */
[----:B------:R-:W-:Y:S05]  /*21e0*/  WARPSYNC.COLLECTIVE R7, `(.L_x_1277) ;  /* 0x0000000007087348 */ /* 0x000fea0003c00000 */
[----:B------:R0:W1:Y:S02]  /*21f0*/  SHFL.DOWN P4, R19, R18, R15, R14 ;  /* 0x0800000f12137389 */ /* 0x000064000008000e */
[----:B01----:R-:W-:Y:S05]  /*2200*/  ENDCOLLECTIVE ;  /* 0x000000000000791b */ /* 0x003fea0003800000 */
.L_x_1277:
[----:B------:R-:W-:Y:S01]  /*2210*/  IMAD.MOV.U32 R18, RZ, RZ, R22 ;  /* 0x000000ffff127224 */ /* 0x000fe200078e0016 */
[----:B------:R-:W-:-:S07]  /*2220*/  MOV R25, R19 ;  /* 0x0000001300197202 */ /* 0x000fce0000000f00 */
[----:B------:R-:W-:Y:S05]  /*2230*/  WARPSYNC.COLLECTIVE R7, `(.L_x_1278) ;  /* 0x0000000007087348 */ /* 0x000fea0003c00000 */
[----:B------:R0:W1:Y:S02]  /*2240*/  SHFL.DOWN P4, R19, R18, R15, R14 ;  /* 0x0800000f12137389 */ /* 0x000064000008000e */
[----:B01----:R-:W-:Y:S05]  /*2250*/  ENDCOLLECTIVE ;  /* 0x000000000000791b */ /* 0x003fea0003800000 */
.L_x_1278:
[----:B------:R-:W-:Y:S01]  /*2260*/  MOV R15, 0x2 ;  /* 0x00000002000f7802 */ /* 0x000fe20000000f00 */
[----:B------:R-:W-:-:S06]  /*2270*/  IMAD.MOV.U32 R24, RZ, RZ, R19 ;  /* 0x000000ffff187224 */ /* 0x000fcc00078e0013 */
[----:B------:R-:W-:-:S10]  /*2280*/  DADD R24, R22, R24 ;  /* 0x0000000016187229 */ /* 0x000fd40000000018 */
[----:B------:R-:W-:-:S07]  /*2290*/  IMAD.MOV.U32 R18, RZ, RZ, R25 ;  /* 0x000000ffff127224 */ /* 0x000fce00078e0019 */
[----:B------:R-:W-:Y:S05]  /*22a0*/  WARPSYNC.COLLECTIVE R7, `(.L_x_1279) ;  /* 0x0000000007087348 */ /* 0x000fea0003c00000 */
[----:B------:R0:W1:Y:S02]  /*22b0*/  SHFL.DOWN P4, R19, R18, R15, R14 ;  /* 0x0800000f12137389 */ /* 0x000064000008000e */
[----:B01----:R-:W-:Y:S05]  /*22c0*/  ENDCOLLECTIVE ;  /* 0x000000000000791b */ /* 0x003fea0003800000 */
.L_x_1279:
[----:B------:R-:W-:Y:S02]  /*22d0*/  IMAD.MOV.U32 R18, RZ, RZ, R24 ;  /* 0x000000ffff127224 */ /* 0x000fe400078e0018 */
[----:B------:R-:W-:-:S07]  /*22e0*/  IMAD.MOV.U32 R31, RZ, RZ, R19 ;  /* 0x000000ffff1f7224 */ /* 0x000fce00078e0013 */
[----:B------:R-:W-:Y:S05]  /*22f0*/  WARPSYNC.COLLECTIVE R7, `(.L_x_1280) ;  /* 0x0000000007087348 */ /* 0x000fea0003c00000 */
[----:B------:R0:W1:Y:S02]  /*2300*/  SHFL.DOWN P4, R19, R18, R15, R14 ;  /* 0x0800000f12137389 */ /* 0x000064000008000e */
[----:B01----:R-:W-:Y:S05]  /*2310*/  ENDCOLLECTIVE ;  /* 0x000000000000791b */ /* 0x003fea0003800000 */
.L_x_1280:
[----:B------:R-:W-:Y:S02]  /*2320*/  IMAD.MOV.U32 R15, RZ, RZ, 0x1 ;  /* 0x00000001ff0f7424 */ /* 0x000fe400078e00ff */
[----:B------:R-:W-:-:S06]  /*2330*/  IMAD.MOV.U32 R30, RZ, RZ, R19 ;  /* 0x000000ffff1e7224 */ /* 0x000fcc00078e0013 */
[----:B------:R-:W-:-:S10]  /*2340*/  DADD R30, R24, R30 ;  /* 0x00000000181e7229 */ /* 0x000fd4000000001e */
[----:B------:R-:W-:-:S07]  /*2350*/  MOV R18, R31 ;  /* 0x0000001f00127202 */ /* 0x000fce0000000f00 */
[----:B------:R-:W-:Y:S05]  /*2360*/  WARPSYNC.COLLECTIVE R7, `(.L_x_1281) ;  /* 0x0000000007087348 */ /* 0x000fea0003c00000 */
[----:B------:R0:W1:Y:S02]  /*2370*/  SHFL.DOWN P4, R19, R18, R15, R14 ;  /* 0x0800000f12137389 */ /* 0x000064000008000e */
[----:B01----:R-:W-:Y:S05]  /*2380*/  ENDCOLLECTIVE ;  /* 0x000000000000791b */ /* 0x003fea0003800000 */
.L_x_1281:
[----:B------:R-:W-:Y:S02]  /*2390*/  IMAD.MOV.U32 R18, RZ, RZ, R30 ;  /* 0x000000ffff127224 */ /* 0x000fe400078e001e */
[----:B------:R-:W-:-:S07]  /*23a0*/  IMAD.MOV.U32 R16, RZ, RZ, R19 ;  /* 0x000000ffff107224 */ /* 0x000fce00078e0013 */
[----:B------:R-:W-:Y:S05]  /*23b0*/  WARPSYNC.COLLECTIVE R7, `(.L_x_1282) ;  /* 0x0000000007087348 */ /* 0x000fea0003c00000 */
[----:B------:R0:W1:Y:S02]  /*23c0*/  SHFL.DOWN P4, R19, R18, R15, R14 ;  /* 0x0800000f12137389 */ /* 0x000064000008000e */
[----:B01----:R-:W-:Y:S05]  /*23d0*/  ENDCOLLECTIVE ;  /* 0x000000000000791b */ /* 0x003fea0003800000 */
.L_x_1282:
[----:B------:R-:W-:Y:S05]  /*23e0*/  BRA `(.L_x_1283) ;  /* 0xffffffe4000c7947 */ /* 0x000fea000383ffff */
.L_x_1252:
        /* <DEDUP_REMOVED lines=8> */
.L_x_1285:
[----:B------:R-:W-:Y:S05]  /*2470*/  BSYNC B0 ;  /* 0x0000000000007941 */ /* 0x000fea0003800000 */
.L_x_1284:
        /* <DEDUP_REMOVED lines=8> */
.L_x_1286:
[----:B------:R-:W-:Y:S02]  /*2500*/  IMAD.MOV.U32 R15, RZ, RZ, 0x8 ;  /* 0x00000008ff0f7424 */ /* 0x000fe400078e00ff */
[----:B------:R-:W-:-:S06]  /*2510*/  IMAD.MOV.U32 R16, RZ, RZ, R19 ;  /* 0x000000ffff107224 */ /* 0x000fcc00078e0013 */
[----:B------:R-:W-:-:S10]  /*2520*/  DADD R16, R16, R8 ;  /* 0x0000000010107229 */ /* 0x000fd40000000008 */
[----:B------:R-:W-:-:S07]  /*2530*/  IMAD.MOV.U32 R18, RZ, RZ, R17 ;  /* 0x000000ffff127224 */ /* 0x000fce00078e0011 */
[----:B------:R-:W-:Y:S05]  /*2540*/  WARPSYNC.COLLECTIVE R7, `(.L_x_1287) ;  /* 0x0000000007087348 */ /* 0x000fea0003c00000 */
[----:B------:R0:W1:Y:S02]  /*2550*/  SHFL.DOWN P4, R19, R18, R15, R14 ;  /* 0x0800000f12137389 */ /* 0x000064000008000e */
[----:B01----:R-:W-:Y:S05]  /*2560*/  ENDCOLLECTIVE ;  /* 0x000000000000791b */ /* 0x003fea0003800000 */
.L_x_1287:
[----:B------:R-:W-:Y:S01]  /*2570*/  IMAD.MOV.U32 R18, RZ, RZ, R16 ;  /* 0x000000ffff127224 */ /* 0x000fe200078e0010 */
[----:B------:R-:W-:-:S07]  /*2580*/  MOV R23, R19 ;  /* 0x0000001300177202 */ /* 0x000fce0000000f00 */
[----:B------:R-:W-:Y:S05]  /*2590*/  WARPSYNC.COLLECTIVE R7, `(.L_x_1288) ;  /* 0x0000000007087348 */ /* 0x000fea0003c00000 */
[----:B------:R0:W1:Y:S02]  /*25a0*/  SHFL.DOWN P4, R19, R18, R15, R14 ;  /* 0x0800000f12137389 */ /* 0x000064000008000e */
[----:B01----:R-:W-:Y:S05]  /*25b0*/  ENDCOLLECTIVE ;  /* 0x000000000000791b */ /* 0x003fea0003800000 */
.L_x_1288:
[----:B------:R-:W-:Y:S01]  /*25c0*/  MOV R15, 0x4 ;  /* 0x00000004000f7802 */ /* 0x000fe20000000f00 */
[----:B------:R-:W-:-:S06]  /*25d0*/  IMAD.MOV.U32 R22, RZ, RZ, R19 ;  /* 0x000000ffff167224 */ /* 0x000fcc00078e0013 */
[----:B------:R-:W-:-:S10]  /*25e0*/  DADD R22, R16, R22 ;  /* 0x0000000010167229 */ /* 0x000fd40000000016 */
[----:B------:R-:W-:-:S07]  /*25f0*/  IMAD.MOV.U32 R18, RZ, RZ, R23 ;  /* 0x000000ffff127224 */ /* 0x000fce00078e0017 */
[----:B------:R-:W-:Y:S05]  /*2600*/  WARPSYNC.COLLECTIVE R7, `(.L_x_1289) ;  /* 0x0000000007087348 */ /* 0x000fea0003c00000 */
[----:B------:R0:W1:Y:S02]  /*2610*/  SHFL.DOWN P4, R19, R18, R15, R14 ;  /* 0x0800000f12137389 */ /* 0x000064000008000e */
[----:B01----:R-:W-:Y:S05]  /*2620*/  ENDCOLLECTIVE ;  /* 0x000000000000791b */ /* 0x003fea0003800000 */
.L_x_1289:
[----:B------:R-:W-:Y:S02]  /*2630*/  IMAD.MOV.U32 R18, RZ, RZ, R22 ;  /* 0x000000ffff127224 */ /* 0x000fe400078e0016 */
[----:B------:R-:W-:-:S07]  /*2640*/  IMAD.MOV.U32 R25, RZ, RZ, R19 ;  /* 0x000000ffff197224 */ /* 0x000fce00078e0013 */
[----:B------:R-:W-:Y:S05]  /*2650*/  WARPSYNC.COLLECTIVE R7, `(.L_x_1290) ;  /* 0x0000000007087348 */ /* 0x000fea0003c00000 */
[----:B------:R0:W1:Y:S02]  /*2660*/  SHFL.DOWN P4, R19, R18, R15, R14 ;  /* 0x0800000f12137389 */ /* 0x000064000008000e */
[----:B01----:R-:W-:Y:S05]  /*2670*/  ENDCOLLECTIVE ;  /* 0x000000000000791b */ /* 0x003fea0003800000 */
.L_x_1290:
[----:B------:R-:W-:Y:S02]  /*2680*/  IMAD.MOV.U32 R15, RZ, RZ, 0x2 ;  /* 0x00000002ff0f7424 */ /* 0x000fe400078e00ff */
[----:B------:R-:W-:-:S06]  /*2690*/  IMAD.MOV.U32 R24, RZ, RZ, R19 ;  /* 0x000000ffff187224 */ /* 0x000fcc00078e0013 */
[----:B------:R-:W-:-:S10]  /*26a0*/  DADD R24, R22, R24 ;  /* 0x0000000016187229 */ /* 0x000fd40000000018 */
[----:B------:R-:W-:-:S07]  /*26b0*/  MOV R18, R25 ;  /* 0x0000001900127202 */ /* 0x000fce0000000f00 */
[----:B------:R-:W-:Y:S05]  /*26c0*/  WARPSYNC.COLLECTIVE R7, `(.L_x_1291) ;  /* 0x0000000007087348 */ /* 0x000fea0003c00000 */
[----:B------:R0:W1:Y:S02]  /*26d0*/  SHFL.DOWN P4, R19, R18, R15, R14 ;  /* 0x0800000f12137389 */ /* 0x000064000008000e */
[----:B01----:R-:W-:Y:S05]  /*26e0*/  ENDCOLLECTIVE ;  /* 0x000000000000791b */ /* 0x003fea0003800000 */
.L_x_1291:
[----:B------:R-:W-:Y:S02]  /*26f0*/  IMAD.MOV.U32 R18, RZ, RZ, R24 ;  /* 0x000000ffff127224 */ /* 0x000fe400078e0018 */
[----:B------:R-:W-:-:S07]  /*2700*/  IMAD.MOV.U32 R9, RZ, RZ, R19 ;  /* 0x000000ffff097224 */ /* 0x000fce00078e0013 */
[----:B------:R-:W-:Y:S05]  /*2710*/  WARPSYNC.COLLECTIVE R7, `(.L_x_1292) ;  /* 0x0000000007087348 */ /* 0x000fea0003c00000 */
[----:B------:R0:W1:Y:S02]  /*2720*/  SHFL.DOWN P4, R19, R18, R15, R14 ;  /* 0x0800000f12137389 */ /* 0x000064000008000e */
[----:B01----:R-:W-:Y:S05]  /*2730*/  ENDCOLLECTIVE ;  /* 0x000000000000791b */ /* 0x003fea0003800000 */
.L_x_1292:
[----:B------:R-:W-:Y:S01]  /*2740*/  IMAD.MOV.U32 R15, RZ, RZ, 0x1 ;  /* 0x00000001ff0f7424 */ /* 0x000fe200078e00ff */
[----:B------:R-:W-:-:S06]  /*2750*/  MOV R8, R19 ;  /* 0x0000001300087202 */ /* 0x000fcc0000000f00 */
[----:B------:R-:W-:-:S10]  /*2760*/  DADD R8, R24, R8 ;  /* 0x0000000018087229 */ /* 0x000fd40000000008 */
[----:B------:R-:W-:-:S07]  /*2770*/  IMAD.MOV.U32 R18, RZ, RZ, R9 ;  /* 0x000000ffff127224 */ /* 0x000fce00078e0009 */
[----:B------:R-:W-:Y:S05]  /*2780*/  WARPSYNC.COLLECTIVE R7, `(.L_x_1293) ;  /* 0x0000000007087348 */ /* 0x000fea0003c00000 */
[----:B------:R0:W1:Y:S02]  /*2790*/  SHFL.DOWN P4, R19, R18, R15, R14 ;  /* 0x0800000f12137389 */ /* 0x000064000008000e */
[----:B01----:R-:W-:Y:S05]  /*27a0*/  ENDCOLLECTIVE ;  /* 0x000000000000791b */ /* 0x003fea0003800000 */
.L_x_1293:
[----:B------:R-:W-:Y:S01]  /*27b0*/  MOV R18, R8 ;  /* 0x0000000800127202 */ /* 0x000fe20000000f00 */
[----:B------:R-:W-:-:S07]  /*27c0*/  IMAD.MOV.U32 R16, RZ, RZ, R19 ;  /* 0x000000ffff107224 */ /* 0x000fce00078e0013 */
[----:B------:R-:W-:Y:S05]  /*27d0*/  WARPSYNC.COLLECTIVE R7, `(.L_x_1294) ;  /* 0x0000000007087348 */ /* 0x000fea0003c00000 */
[----:B------:R0:W1:Y:S02]  /*27e0*/  SHFL.DOWN P4, R19, R18, R15, R14 ;  /* 0x0800000f12137389 */ /* 0x000064000008000e */
[----:B01----:R-:W-:Y:S05]  /*27f0*/  ENDCOLLECTIVE ;  /* 0x000000000000791b */ /* 0x003fea0003800000 */
.L_x_1294:
[----:B------:R-:W-:Y:S05]  /*2800*/  BRA `(.L_x_1295) ;  /* 0xffffffe000587947 */ /* 0x000fea000383ffff */
.L_x_1255:
[----:B--2---:R-:W-:Y:S01]  /*2810*/  IMAD.MOV.U32 R18, RZ, RZ, R9 ;  /* 0x000000ffff127224 */ /* 0x004fe200078e0009 */
[----:B0-----:R-:W-:Y:S01]  /*2820*/  MOV R7, 0xffffffff ;  /* 0xffffffff00077802 */ /* 0x001fe20000000f00 */
[----:B------:R-:W-:Y:S02]  /*2830*/  IMAD.MOV.U32 R15, RZ, RZ, 0x10 ;  /* 0x00000010ff0f7424 */ /* 0x000fe400078e00ff */
[----:B------:R-:W-:-:S07]  /*2840*/  IMAD.MOV.U32 R14, RZ, RZ, 0x1f ;  /* 0x0000001fff0e7424 */ /* 0x000fce00078e00ff */
[----:B-1----:R-:W-:Y:S05]  /*2850*/  WARPSYNC.COLLECTIVE R7, `(.L_x_1296) ;  /* 0x0000000007087348 */ /* 0x002fea0003c00000 */
[----:B------:R0:W2:Y:S02]  /*2860*/  SHFL.DOWN P4, R19, R18, R15, R14 ;  /* 0x0800000f12137389 */ /* 0x0000a4000008000e */
[----:B012---:R-:W-:Y:S05]  /*2870*/  ENDCOLLECTIVE ;  /* 0x000000000000791b */ /* 0x007fea0003800000 */
.L_x_1296:
[----:B------:R-:W-:Y:S02]  /*2880*/  IMAD.MOV.U32 R18, RZ, RZ, R8 ;  /* 0x000000ffff127224 */ /* 0x000fe400078e0008 */
[----:B------:R-:W-:-:S07]  /*2890*/  IMAD.MOV.U32 R17, RZ, RZ, R19 ;  /* 0x000000ffff117224 */ /* 0x000fce00078e0013 */
[----:B------:R-:W-:Y:S05]  /*28a0*/  WARPSYNC.COLLECTIVE R7, `(.L_x_1297) ;  /* 0x0000000007087348 */ /* 0x000fea0003c00000 */
[----:B------:R0:W1:Y:S02]  /*28b0*/  SHFL.DOWN P4, R19, R18, R15, R14 ;  /* 0x0800000f12137389 */ /* 0x000064000008000e */
[----:B01----:R-:W-:Y:S05]  /*28c0*/  ENDCOLLECTIVE ;  /* 0x000000000000791b */ /* 0x003fea0003800000 */
.L_x_1297:
[----:B------:R-:W-:Y:S02]  /*28d0*/  IMAD.MOV.U32 R15, RZ, RZ, 0x8 ;  /* 0x00000008ff0f7424 */ /* 0x000fe400078e00ff */
[----:B------:R-:W-:-:S06]  /*28e0*/  IMAD.MOV.U32 R16, RZ, RZ, R19 ;  /* 0x000000ffff107224 */ /* 0x000fcc00078e0013 */
[----:B------:R-:W-:-:S10]  /*28f0*/  DADD R16, R8, R16 ;  /* 0x0000000008107229 */ /* 0x000fd40000000010 */
[----:B------:R-:W-:-:S07]  /*2900*/  MOV R18, R17 ;  /* 0x0000001100127202 */ /* 0x000fce0000000f00 */
[----:B------:R-:W-:Y:S05]  /*2910*/  WARPSYNC.COLLECTIVE R7, `(.L_x_1298) ;  /* 0x0000000007087348 */ /* 0x000fea0003c00000 */
[----:B------:R0:W1:Y:S02]  /*2920*/  SHFL.DOWN P4, R19, R18, R15, R14 ;  /* 0x0800000f12137389 */ /* 0x000064000008000e */
[----:B01----:R-:W-:Y:S05]  /*2930*/  ENDCOLLECTIVE ;  /* 0x000000000000791b */ /* 0x003fea0003800000 */
.L_x_1298:
[----:B------:R-:W-:Y:S02]  /*2940*/  IMAD.MOV.U32 R18, RZ, RZ, R16 ;  /* 0x000000ffff127224 */ /* 0x000fe400078e0010 */
[----:B------:R-:W-:-:S07]  /*2950*/  IMAD.MOV.U32 R23, RZ, RZ, R19 ;  /* 0x000000ffff177224 */ /* 0x000fce00078e0013 */
[----:B------:R-:W-:Y:S05]  /*2960*/  WARPSYNC.COLLECTIVE R7, `(.L_x_1299) ;  /* 0x0000000007087348 */ /* 0x000fea0003c00000 */
[----:B------:R0:W1:Y:S02]  /*2970*/  SHFL.DOWN P4, R19, R18, R15, R14 ;  /* 0x0800000f12137389 */ /* 0x000064000008000e */
[----:B01----:R-:W-:Y:S05]  /*2980*/  ENDCOLLECTIVE ;  /* 0x000000000000791b */ /* 0x003fea0003800000 */
.L_x_1299:
[----:B------:R-:W-:Y:S01]  /*2990*/  IMAD.MOV.U32 R15, RZ, RZ, 0x4 ;  /* 0x00000004ff0f7424 */ /* 0x000fe200078e00ff */
[----:B------:R-:W-:-:S06]  /*29a0*/  MOV R22, R19 ;  /* 0x0000001300167202 */ /* 0x000fcc0000000f00 */
[----:B------:R-:W-:-:S10]  /*29b0*/  DADD R22, R16, R22 ;  /* 0x0000000010167229 */ /* 0x000fd40000000016 */
[----:B------:R-:W-:-:S07]  /*29c0*/  IMAD.MOV.U32 R18, RZ, RZ, R23 ;  /* 0x000000ffff127224 */ /* 0x000fce00078e0017 */
[----:B------:R-:W-:Y:S05]  /*29d0*/  WARPSYNC.COLLECTIVE R7, `(.L_x_1300) ;  /* 0x0000000007087348 */ /* 0x000fea0003c00000 */
[----:B------:R0:W1:Y:S02]  /*29e0*/  SHFL.DOWN P4, R19, R18, R15, R14 ;  /* 0x0800000f12137389 */ /* 0x000064000008000e */
[----:B01----:R-:W-:Y:S05]  /*29f0*/  ENDCOLLECTIVE ;  /* 0x000000000000791b */ /* 0x003fea0003800000 */
.L_x_1300:
[----:B------:R-:W-:Y:S01]  /*2a00*/  MOV R18, R22 ;  /* 0x0000001600127202 */ /* 0x000fe20000000f00 */
[----:B------:R-:W-:-:S07]  /*2a10*/  IMAD.MOV.U32 R25, RZ, RZ, R19 ;  /* 0x000000ffff197224 */ /* 0x000fce00078e0013 */
[----:B------:R-:W-:Y:S05]  /*2a20*/  WARPSYNC.COLLECTIVE R7, `(.L_x_1301) ;  /* 0x0000000007087348 */ /* 0x000fea0003c00000 */
[----:B------:R0:W1:Y:S02]  /*2a30*/  SHFL.DOWN P4, R19, R18, R15, R14 ;  /* 0x0800000f12137389 */ /* 0x000064000008000e */
[----:B01----:R-:W-:Y:S05]  /*2a40*/  ENDCOLLECTIVE ;  /* 0x000000000000791b */ /* 0x003fea0003800000 */
.L_x_1301:
[----:B------:R-:W-:Y:S02]  /*2a50*/  IMAD.MOV.U32 R15, RZ, RZ, 0x2 ;  /* 0x00000002ff0f7424 */ /* 0x000fe400078e00ff */
[----:B------:R-:W-:-:S06]  /*2a60*/  IMAD.MOV.U32 R24, RZ, RZ, R19 ;  /* 0x000000ffff187224 */ /* 0x000fcc00078e0013 */
[----:B------:R-:W-:-:S10]  /*2a70*/  DADD R24, R22, R24 ;  /* 0x0000000016187229 */ /* 0x000fd40000000018 */
[----:B------:R-:W-:-:S07]  /*2a80*/  IMAD.MOV.U32 R18, RZ, RZ, R25 ;  /* 0x000000ffff127224 */ /* 0x000fce00078e0019 */
[----:B------:R-:W-:Y:S05]  /*2a90*/  WARPSYNC.COLLECTIVE R7, `(.L_x_1302) ;  /* 0x0000000007087348 */ /* 0x000fea0003c00000 */
[----:B------:R0:W1:Y:S02]  /*2aa0*/  SHFL.DOWN P4, R19, R18, R15, R14 ;  /* 0x0800000f12137389 */ /* 0x000064000008000e */
[----:B01----:R-:W-:Y:S05]  /*2ab0*/  ENDCOLLECTIVE ;  /* 0x000000000000791b */ /* 0x003fea0003800000 */
.L_x_1302:
[----:B------:R-:W-:Y:S01]  /*2ac0*/  IMAD.MOV.U32 R18, RZ, RZ, R24 ;  /* 0x000000ffff127224 */ /* 0x000fe200078e0018 */
[----:B------:R-:W-:-:S07]  /*2ad0*/  MOV R9, R19 ;  /* 0x0000001300097202 */ /* 0x000fce0000000f00 */
[----:B------:R-:W-:Y:S05]  /*2ae0*/  WARPSYNC.COLLECTIVE R7, `(.L_x_1303) ;  /* 0x0000000007087348 */ /* 0x000fea0003c00000 */
[----:B------:R0:W1:Y:S02]  /*2af0*/  SHFL.DOWN P4, R19, R18, R15, R14 ;  /* 0x0800000f12137389 */ /* 0x000064000008000e */
[----:B01----:R-:W-:Y:S05]  /*2b00*/  ENDCOLLECTIVE ;  /* 0x000000000000791b */ /* 0x003fea0003800000 */
.L_x_1303:
[----:B------:R-:W-:Y:S01]  /*2b10*/  MOV R15, 0x1 ;  /* 0x00000001000f7802 */ /* 0x000fe20000000f00 */
[----:B------:R-:W-:-:S06]  /*2b20*/  IMAD.MOV.U32 R8, RZ, RZ, R19 ;  /* 0x000000ffff087224 */ /* 0x000fcc00078e0013 */
[----:B------:R-:W-:-:S10]  /*2b30*/  DADD R8, R24, R8 ;  /* 0x0000000018087229 */ /* 0x000fd40000000008 */
[----:B------:R-:W-:-:S07]  /*2b40*/  IMAD.MOV.U32 R18, RZ, RZ, R9 ;  /* 0x000000ffff127224 */ /* 0x000fce00078e0009 */
[----:B------:R-:W-:Y:S05]  /*2b50*/  WARPSYNC.COLLECTIVE R7, `(.L_x_1304) ;  /* 0x0000000007087348 */ /* 0x000fea0003c00000 */
[----:B------:R0:W1:Y:S02]  /*2b60*/  SHFL.DOWN P4, R19, R18, R15, R14 ;  /* 0x0800000f12137389 */ /* 0x000064000008000e */
[----:B01----:R-:W-:Y:S05]  /*2b70*/  ENDCOLLECTIVE ;  /* 0x000000000000791b */ /* 0x003fea0003800000 */
.L_x_1304:
[----:B------:R-:W-:Y:S02]  /*2b80*/  IMAD.MOV.U32 R18, RZ, RZ, R8 ;  /* 0x000000ffff127224 */ /* 0x000fe400078e0008 */
[----:B------:R-:W-:-:S07]  /*2b90*/  IMAD.MOV.U32 R16, RZ, RZ, R19 ;  /* 0x000000ffff107224 */ /* 0x000fce00078e0013 */
[----:B------:R-:W-:Y:S05]  /*2ba0*/  WARPSYNC.COLLECTIVE R7, `(.L_x_1305) ;  /* 0x0000000007087348 */ /* 0x000fea0003c00000 */
[----:B------:R0:W1:Y:S02]  /*2bb0*/  SHFL.DOWN P4, R19, R18, R15, R14 ;  /* 0x0800000f12137389 */ /* 0x000064000008000e */
[----:B01----:R-:W-:Y:S05]  /*2bc0*/  ENDCOLLECTIVE ;  /* 0x000000000000791b */ /* 0x003fea0003800000 */
.L_x_1305:
[----:B------:R-:W-:Y:S05]  /*2bd0*/  BRA `(.L_x_1306) ;  /* 0xffffffdc00e47947 */ /* 0x000fea000383ffff */
.L_x_1256:
        /* <DEDUP_REMOVED lines=8> */
.L_x_1308:
[----:B------:R-:W-:Y:S05]  /*2c60*/  BSYNC B0 ;  /* 0x0000000000007941 */ /* 0x000fea0003800000 */
.L_x_1307:
        /* <DEDUP_REMOVED lines=8> */
.L_x_1309:
[----:B------:R-:W-:Y:S01]  /*2cf0*/  IMAD.MOV.U32 R15, RZ, RZ, 0x8 ;  /* 0x00000008ff0f7424 */ /* 0x000fe200078e00ff */
[----:B------:R-:W-:-:S06]  /*2d00*/  MOV R16, R19 ;  /* 0x0000001300107202 */ /* 0x000fcc0000000f00 */
[----:B------:R-:W-:-:S10]  /*2d10*/  DADD R16, R16, R12 ;  /* 0x0000000010107229 */ /* 0x000fd4000000000c */
[----:B------:R-:W-:-:S07]  /*2d20*/  IMAD.MOV.U32 R18, RZ, RZ, R17 ;  /* 0x000000ffff127224 */ /* 0x000fce00078e0011 */
[----:B------:R-:W-:Y:S05]  /*2d30*/  WARPSYNC.COLLECTIVE R7, `(.L_x_1310) ;  /* 0x0000000007087348 */ /* 0x000fea0003c00000 */
[----:B------:R0:W1:Y:S02]  /*2d40*/  SHFL.DOWN P4, R19, R18, R15, R14 ;  /* 0x0800000f12137389 */ /* 0x000064000008000e */
[----:B01----:R-:W-:Y:S05]  /*2d50*/  ENDCOLLECTIVE ;  /* 0x000000000000791b */ /* 0x003fea0003800000 */
.L_x_1310:
[----:B------:R-:W-:Y:S01]  /*2d60*/  MOV R18, R16 ;  /* 0x0000001000127202 */ /* 0x000fe20000000f00 */
[----:B------:R-:W-:-:S07]  /*2d70*/  IMAD.MOV.U32 R23, RZ, RZ, R19 ;  /* 0x000000ffff177224 */ /* 0x000fce00078e0013 */
[----:B------:R-:W-:Y:S05]  /*2d80*/  WARPSYNC.COLLECTIVE R7, `(.L_x_1311) ;  /* 0x0000000007087348 */ /* 0x000fea0003c00000 */
[----:B------:R0:W1:Y:S02]  /*2d90*/  SHFL.DOWN P4, R19, R18, R15, R14 ;  /* 0x0800000f12137389 */ /* 0x000064000008000e */
[----:B01----:R-:W-:Y:S05]  /*2da0*/  ENDCOLLECTIVE ;  /* 0x000000000000791b */ /* 0x003fea0003800000 */
.L_x_1311:
[----:B------:R-:W-:Y:S02]  /*2db0*/  IMAD.MOV.U32 R15, RZ, RZ, 0x4 ;  /* 0x00000004ff0f7424 */ /* 0x000fe400078e00ff */
[----:B------:R-:W-:-:S06]  /*2dc0*/  IMAD.MOV.U32 R22, RZ, RZ, R19 ;  /* 0x000000ffff167224 */ /* 0x000fcc00078e0013 */
[----:B------:R-:W-:-:S10]  /*2dd0*/  DADD R22, R16, R22 ;  /* 0x0000000010167229 */ /* 0x000fd40000000016 */
[----:B------:R-:W-:-:S07]  /*2de0*/  IMAD.MOV.U32 R18, RZ, RZ, R23 ;  /* 0x000000ffff127224 */ /* 0x000fce00078e0017 */
[----:B------:R-:W-:Y:S05]  /*2df0*/  WARPSYNC.COLLECTIVE R7, `(.L_x_1312) ;  /* 0x0000000007087348 */ /* 0x000fea0003c00000 */
[----:B------:R0:W1:Y:S02]  /*2e00*/  SHFL.DOWN P4, R19, R18, R15, R14 ;  /* 0x0800000f12137389 */ /* 0x000064000008000e */
[----:B01----:R-:W-:Y:S05]  /*2e10*/  ENDCOLLECTIVE ;  /* 0x000000000000791b */ /* 0x003fea0003800000 */
.L_x_1312:
[----:B------:R-:W-:Y:S01]  /*2e20*/  IMAD.MOV.U32 R18, RZ, RZ, R22 ;  /* 0x000000ffff127224 */ /* 0x000fe200078e0016 */
[----:B------:R-:W-:-:S07]  /*2e30*/  MOV R25, R19 ;  /* 0x0000001300197202 */ /* 0x000fce0000000f00 */
[----:B------:R-:W-:Y:S05]  /*2e40*/  WARPSYNC.COLLECTIVE R7, `(.L_x_1313) ;  /* 0x0000000007087348 */ /* 0x000fea0003c00000 */
[----:B------:R0:W1:Y:S02]  /*2e50*/  SHFL.DOWN P4, R19, R18, R15, R14 ;  /* 0x0800000f12137389 */ /* 0x000064000008000e */
[----:B01----:R-:W-:Y:S05]  /*2e60*/  ENDCOLLECTIVE ;  /* 0x000000000000791b */ /* 0x003fea0003800000 */
.L_x_1313:
[----:B------:R-:W-:Y:S01]  /*2e70*/  MOV R15, 0x2 ;  /* 0x00000002000f7802 */ /* 0x000fe20000000f00 */
[----:B------:R-:W-:-:S06]  /*2e80*/  IMAD.MOV.U32 R24, RZ, RZ, R19 ;  /* 0x000000ffff187224 */ /* 0x000fcc00078e0013 */
[----:B------:R-:W-:-:S10]  /*2e90*/  DADD R24, R22, R24 ;  /* 0x0000000016187229 */ /* 0x000fd40000000018 */
[----:B------:R-:W-:-:S07]  /*2ea0*/  IMAD.MOV.U32 R18, RZ, RZ, R25 ;  /* 0x000000ffff127224 */ /* 0x000fce00078e0019 */
[----:B------:R-:W-:Y:S05]  /*2eb0*/  WARPSYNC.COLLECTIVE R7, `(.L_x_1314) ;  /* 0x0000000007087348 */ /* 0x000fea0003c00000 */
[----:B------:R0:W1:Y:S02]  /*2ec0*/  SHFL.DOWN P4, R19, R18, R15, R14 ;  /* 0x0800000f12137389 */ /* 0x000064000008000e */
[----:B01----:R-:W-:Y:S05]  /*2ed0*/  ENDCOLLECTIVE ;  /* 0x000000000000791b */ /* 0x003fea0003800000 */
.L_x_1314:
[----:B------:R-:W-:Y:S02]  /*2ee0*/  IMAD.MOV.U32 R18, RZ, RZ, R24 ;  /* 0x000000ffff127224 */ /* 0x000fe400078e0018 */
[----:B------:R-:W-:-:S07]  /*2ef0*/  IMAD.MOV.U32 R13, RZ, RZ, R19 ;  /* 0x000000ffff0d7224 */ /* 0x000fce00078e0013 */
[----:B------:R-:W-:Y:S05]  /*2f00*/  WARPSYNC.COLLECTIVE R7, `(.L_x_1315) ;  /* 0x0000000007087348 */ /* 0x000fea0003c00000 */
[----:B------:R0:W1:Y:S02]  /*2f10*/  SHFL.DOWN P4, R19, R18, R15, R14 ;  /* 0x0800000f12137389 */ /* 0x000064000008000e */
[----:B01----:R-:W-:Y:S05]  /*2f20*/  ENDCOLLECTIVE ;  /* 0x000000000000791b */ /* 0x003fea0003800000 */
.L_x_1315:
[----:B------:R-:W-:Y:S02]  /*2f30*/  IMAD.MOV.U32 R15, RZ, RZ, 0x1 ;  /* 0x00000001ff0f7424 */ /* 0x000fe400078e00ff */
[----:B------:R-:W-:-:S06]  /*2f40*/  IMAD.MOV.U32 R12, RZ, RZ, R19 ;  /* 0x000000ffff0c7224 */ /* 0x000fcc00078e0013 */
[----:B------:R-:W-:-:S10]  /*2f50*/  DADD R12, R24, R12 ;  /* 0x00000000180c7229 */ /* 0x000fd4000000000c */
[----:B------:R-:W-:-:S07]  /*2f60*/  MOV R18, R13 ;  /* 0x0000000d00127202 */ /* 0x000fce0000000f00 */
[----:B------:R-:W-:Y:S05]  /*2f70*/  WARPSYNC.COLLECTIVE R7, `(.L_x_1316) ;  /* 0x0000000007087348 */ /* 0x000fea0003c00000 */
[----:B------:R0:W1:Y:S02]  /*2f80*/  SHFL.DOWN P4, R19, R18, R15, R14 ;  /* 0x0800000f12137389 */ /* 0x000064000008000e */
[----:B01----:R-:W-:Y:S05]  /*2f90*/  ENDCOLLECTIVE ;  /* 0x000000000000791b */ /* 0x003fea0003800000 */
.L_x_1316:
[----:B------:R-:W-:Y:S02]  /*2fa0*/  IMAD.MOV.U32 R18, RZ, RZ, R12 ;  /* 0x000000ffff127224 */ /* 0x000fe400078e000c */
[----:B------:R-:W-:-:S07]  /*2fb0*/  IMAD.MOV.U32 R16, RZ, RZ, R19 ;  /* 0x000000ffff107224 */ /* 0x000fce00078e0013 */
[----:B------:R-:W-:Y:S05]  /*2fc0*/  WARPSYNC.COLLECTIVE R7, `(.L_x_1317) ;  /* 0x0000000007087348 */ /* 0x000fea0003c00000 */
[----:B------:R0:W1:Y:S02]  /*2fd0*/  SHFL.DOWN P4, R19, R18, R15, R14 ;  /* 0x0800000f12137389 */ /* 0x000064000008000e */
[----:B01----:R-:W-:Y:S05]  /*2fe0*/  ENDCOLLECTIVE ;  /* 0x000000000000791b */ /* 0x003fea0003800000 */
.L_x_1317:
[----:B------:R-:W-:Y:S05]  /*2ff0*/  BRA `(.L_x_1318) ;  /* 0xffffffdc002c7947 */ /* 0x000fea000383ffff */
.L_x_1259:
[----:B---3--:R-:W-:Y:S01]  /*3000*/  MOV R18, R17 ;  /* 0x0000001100127202 */ /* 0x008fe20000000f00 */
[----:B0-----:R-:W-:Y:S02]  /*3010*/  IMAD.MOV.U32 R15, RZ, RZ, 0x10 ;  /* 0x00000010ff0f7424 */ /* 0x001fe400078e00ff */
[----:B------:R-:W-:Y:S02]  /*3020*/  IMAD.MOV.U32 R14, RZ, RZ, 0x1f ;  /* 0x0000001fff0e7424 */ /* 0x000fe400078e00ff */
[----:B------:R-:W-:-:S07]  /*3030*/  IMAD.MOV.U32 R7, RZ, RZ, -0x1 ;  /* 0xffffffffff077424 */ /* 0x000fce00078e00ff */
[----:B-12---:R-:W-:Y:S05]  /*3040*/  WARPSYNC.COLLECTIVE R7, `(.L_x_1319) ;  /* 0x0000000007087348 */ /* 0x006fea0003c00000 */
[----:B------:R0:W3:Y:S02]  /*3050*/  SHFL.DOWN P4, R19, R18, R15, R14 ;  /* 0x0800000f12137389 */ /* 0x0000e4000008000e */
[----:B0123--:R-:W-:Y:S05]  /*3060*/  ENDCOLLECTIVE ;  /* 0x000000000000791b */ /* 0x00ffea0003800000 */
.L_x_1319:
[----:B------:R-:W-:Y:S01]  /*3070*/  IMAD.MOV.U32 R18, RZ, RZ, R16 ;  /* 0x000000ffff127224 */ /* 0x000fe200078e0010 */
[----:B------:R-:W-:-:S07]  /*3080*/  MOV R13, R19 ;  /* 0x00000013000d7202 */ /* 0x000fce0000000f00 */
[----:B------:R-:W-:Y:S05]  /*3090*/  WARPSYNC.COLLECTIVE R7, `(.L_x_1320) ;  /* 0x0000000007087348 */ /* 0x000fea0003c00000 */
[----:B------:R0:W1:Y:S02]  /*30a0*/  SHFL.DOWN P4, R19, R18, R15, R14 ;  /* 0x0800000f12137389 */ /* 0x000064000008000e */
[----:B01----:R-:W-:Y:S05]  /*30b0*/  ENDCOLLECTIVE ;  /* 0x000000000000791b */ /* 0x003fea0003800000 */
.L_x_1320:
[----:B------:R-:W-:Y:S01]  /*30c0*/  MOV R15, 0x8 ;  /* 0x00000008000f7802 */ /* 0x000fe20000000f00 */
[----:B------:R-:W-:-:S06]  /*30d0*/  IMAD.MOV.U32 R12, RZ, RZ, R19 ;  /* 0x000000ffff0c7224 */ /* 0x000fcc00078e0013 */
[----:B------:R-:W-:-:S10]  /*30e0*/  DADD R12, R16, R12 ;  /* 0x00000000100c7229 */ /* 0x000fd4000000000c */
[----:B------:R-:W-:-:S07]  /*30f0*/  IMAD.MOV.U32 R18, RZ, RZ, R13 ;  /* 0x000000ffff127224 */ /* 0x000fce00078e000d */
[----:B------:R-:W-:Y:S05]  /*3100*/  WARPSYNC.COLLECTIVE R7, `(.L_x_1321) ;  /* 0x0000000007087348 */ /* 0x000fea0003c00000 */
[----:B------:R0:W1:Y:S02]  /*3110*/  SHFL.DOWN P4, R19, R18, R15, R14 ;  /* 0x0800000f12137389 */ /* 0x000064000008000e */
[----:B01----:R-:W-:Y:S05]  /*3120*/  ENDCOLLECTIVE ;  /* 0x000000000000791b */ /* 0x003fea0003800000 */
.L_x_1321:
[----:B------:R-:W-:Y:S02]  /*3130*/  IMAD.MOV.U32 R18, RZ, RZ, R12 ;  /* 0x000000ffff127224 */ /* 0x000fe400078e000c */
[----:B------:R-:W-:-:S07]  /*3140*/  IMAD.MOV.U32 R23, RZ, RZ, R19 ;  /* 0x000000ffff177224 */ /* 0x000fce00078e0013 */
[----:B------:R-:W-:Y:S05]  /*3150*/  WARPSYNC.COLLECTIVE R7, `(.L_x_1322) ;  /* 0x0000000007087348 */ /* 0x000fea0003c00000 */
[----:B------:R0:W1:Y:S02]  /*3160*/  SHFL.DOWN P4, R19, R18, R15, R14 ;  /* 0x0800000f12137389 */ /* 0x000064000008000e */
[----:B01----:R-:W-:Y:S05]  /*3170*/  ENDCOLLECTIVE ;  /* 0x000000000000791b */ /* 0x003fea0003800000 */
.L_x_1322:
[----:B------:R-:W-:Y:S02]  /*3180*/  IMAD.MOV.U32 R15, RZ, RZ, 0x4 ;  /* 0x00000004ff0f7424 */ /* 0x000fe400078e00ff */
[----:B------:R-:W-:-:S06]  /*3190*/  IMAD.MOV.U32 R22, RZ, RZ, R19 ;  /* 0x000000ffff167224 */ /* 0x000fcc00078e0013 */
[----:B------:R-:W-:-:S10]  /*31a0*/  DADD R22, R12, R22 ;  /* 0x000000000c167229 */ /* 0x000fd40000000016 */
[----:B------:R-:W-:-:S07]  /*31b0*/  MOV R18, R23 ;  /* 0x0000001700127202 */ /* 0x000fce0000000f00 */
[----:B------:R-:W-:Y:S05]  /*31c0*/  WARPSYNC.COLLECTIVE R7, `(.L_x_1323) ;  /* 0x0000000007087348 */ /* 0x000fea0003c00000 */
[----:B------:R0:W1:Y:S02]  /*31d0*/  SHFL.DOWN P4, R19, R18, R15, R14 ;  /* 0x0800000f12137389 */ /* 0x000064000008000e */
[----:B01----:R-:W-:Y:S05]  /*31e0*/  ENDCOLLECTIVE ;  /* 0x000000000000791b */ /* 0x003fea0003800000 */
.L_x_1323:
[----:B------:R-:W-:Y:S02]  /*31f0*/  IMAD.MOV.U32 R18, RZ, RZ, R22 ;  /* 0x000000ffff127224 */ /* 0x000fe400078e0016 */
[----:B------:R-:W-:-:S07]  /*3200*/  IMAD.MOV.U32 R25, RZ, RZ, R19 ;  /* 0x000000ffff197224 */ /* 0x000fce00078e0013 */
[----:B------:R-:W-:Y:S05]  /*3210*/  WARPSYNC.COLLECTIVE R7, `(.L_x_1324) ;  /* 0x0000000007087348 */ /* 0x000fea0003c00000 */
[----:B------:R0:W1:Y:S02]  /*3220*/  SHFL.DOWN P4, R19, R18, R15, R14 ;  /* 0x0800000f12137389 */ /* 0x000064000008000e */
[----:B01----:R-:W-:Y:S05]  /*3230*/  ENDCOLLECTIVE ;  /* 0x000000000000791b */ /* 0x003fea0003800000 */
.L_x_1324:
[----:B------:R-:W-:Y:S01]  /*3240*/  IMAD.MOV.U32 R15, RZ, RZ, 0x2 ;  /* 0x00000002ff0f7424 */ /* 0x000fe200078e00ff */
[----:B------:R-:W-:-:S06]  /*3250*/  MOV R24, R19 ;  /* 0x0000001300187202 */ /* 0x000fcc0000000f00 */
[----:B------:R-:W-:-:S10]  /*3260*/  DADD R24, R22, R24 ;  /* 0x0000000016187229 */ /* 0x000fd40000000018 */
[----:B------:R-:W-:-:S07]  /*3270*/  IMAD.MOV.U32 R18, RZ, RZ, R25 ;  /* 0x000000ffff127224 */ /* 0x000fce00078e0019 */
[----:B------:R-:W-:Y:S05]  /*3280*/  WARPSYNC.COLLECTIVE R7, `(.L_x_1325) ;  /* 0x0000000007087348 */ /* 0x000fea0003c00000 */
[----:B------:R0:W1:Y:S02]  /*3290*/  SHFL.DOWN P4, R19, R18, R15, R14 ;  /* 0x0800000f12137389 */ /* 0x000064000008000e */
[----:B01----:R-:W-:Y:S05]  /*32a0*/  ENDCOLLECTIVE ;  /* 0x000000000000791b */ /* 0x003fea0003800000 */
.L_x_1325:
[----:B------:R-:W-:Y:S01]  /*32b0*/  MOV R18, R24 ;  /* 0x0000001800127202 */ /* 0x000fe20000000f00 */
[----:B------:R-:W-:-:S07]  /*32c0*/  IMAD.MOV.U32 R17, RZ, RZ, R19 ;  /* 0x000000ffff117224 */ /* 0x000fce00078e0013 */
[----:B------:R-:W-:Y:S05]  /*32d0*/  WARPSYNC.COLLECTIVE R7, `(.L_x_1326) ;  /* 0x0000000007087348 */ /* 0x000fea0003c00000 */
[----:B------:R0:W1:Y:S02]  /*32e0*/  SHFL.DOWN P4, R19, R18, R15, R14 ;  /* 0x0800000f12137389 */ /* 0x000064000008000e */
[----:B01----:R-:W-:Y:S05]  /*32f0*/  ENDCOLLECTIVE ;  /* 0x000000000000791b */ /* 0x003fea0003800000 */
.L_x_1326:
[----:B------:R-:W-:Y:S02]  /*3300*/  IMAD.MOV.U32 R15, RZ, RZ, 0x1 ;  /* 0x00000001ff0f7424 */ /* 0x000fe400078e00ff */
[----:B------:R-:W-:-:S06]  /*3310*/  IMAD.MOV.U32 R16, RZ, RZ, R19 ;  /* 0x000000ffff107224 */ /* 0x000fcc00078e0013 */
[----:B------:R-:W-:-:S10]  /*3320*/  DADD R16, R24, R16 ;  /* 0x0000000018107229 */ /* 0x000fd40000000010 */
[----:B------:R-:W-:-:S07]  /*3330*/  IMAD.MOV.U32 R18, RZ, RZ, R17 ;  /* 0x000000ffff127224 */ /* 0x000fce00078e0011 */
[----:B------:R-:W-:Y:S05]  /*3340*/  WARPSYNC.COLLECTIVE R7, `(.L_x_1327) ;  /* 0x0000000007087348 */ /* 0x000fea0003c00000 */
[----:B------:R0:W1:Y:S02]  /*3350*/  SHFL.DOWN P4, R19, R18, R15, R14 ;  /* 0x0800000f12137389 */ /* 0x000064000008000e */
[----:B01----:R-:W-:Y:S05]  /*3360*/  ENDCOLLECTIVE ;  /* 0x000000000000791b */ /* 0x003fea0003800000 */
.L_x_1327:
[----:B------:R-:W-:Y:S01]  /*3370*/  IMAD.MOV.U32 R18, RZ, RZ, R16 ;  /* 0x000000ffff127224 */ /* 0x000fe200078e0010 */
[----:B------:R-:W-:-:S07]  /*3380*/  MOV R13, R19 ;  /* 0x00000013000d7202 */ /* 0x000fce0000000f00 */
[----:B------:R-:W-:Y:S05]  /*3390*/  WARPSYNC.COLLECTIVE R7, `(.L_x_1328) ;  /* 0x0000000007087348 */ /* 0x000fea0003c00000 */
[----:B------:R0:W1:Y:S02]  /*33a0*/  SHFL.DOWN P4, R19, R18, R15, R14 ;  /* 0x0800000f12137389 */ /* 0x000064000008000e */
[----:B01----:R-:W-:Y:S05]  /*33b0*/  ENDCOLLECTIVE ;  /* 0x000000000000791b */ /* 0x003fea0003800000 */
.L_x_1328:
[----:B------:R-:W-:Y:S01]  /*33c0*/  IMAD.MOV.U32 R12, RZ, RZ, R19 ;  /* 0x000000ffff0c7224 */ /* 0x000fe200078e0013 */
[----:B------:R-:W-:Y:S06]  /*33d0*/  BRA `(.L_x_1329) ;  /* 0xffffffd800b47947 */ /* 0x000fec000383ffff */
.L_x_1260:
        /* <DEDUP_REMOVED lines=8> */
.L_x_1331:
[----:B------:R-:W-:Y:S05]  /*3460*/  BSYNC B0 ;  /* 0x0000000000007941 */ /* 0x000fea0003800000 */
.L_x_1330:
        /* <DEDUP_REMOVED lines=8> */
.L_x_1332:
[----:B------:R-:W-:Y:S01]  /*34f0*/  IMAD.MOV.U32 R15, RZ, RZ, 0x8 ;  /* 0x00000008ff0f7424 */ /* 0x000fe200078e00ff */
[----:B------:R-:W-:-:S06]  /*3500*/  MOV R12, R19 ;  /* 0x00000013000c7202 */ /* 0x000fcc0000000f00 */
[----:B------:R-:W-:-:S10]  /*3510*/  DADD R12, R12, R10 ;  /* 0x000000000c0c7229 */ /* 0x000fd4000000000a */
[----:B------:R-:W-:-:S07]  /*3520*/  IMAD.MOV.U32 R18, RZ, RZ, R13 ;  /* 0x000000ffff127224 */ /* 0x000fce00078e000d */
[----:B------:R-:W-:Y:S05]  /*3530*/  WARPSYNC.COLLECTIVE R7, `(.L_x_1333) ;  /* 0x0000000007087348 */ /* 0x000fea0003c00000 */
[----:B------:R0:W1:Y:S02]  /*3540*/  SHFL.DOWN P4, R19, R18, R15, R14 ;  /* 0x0800000f12137389 */ /* 0x000064000008000e */
[----:B01----:R-:W-:Y:S05]  /*3550*/  ENDCOLLECTIVE ;  /* 0x000000000000791b */ /* 0x003fea0003800000 */
.L_x_1333:
[----:B------:R-:W-:Y:S01]  /*3560*/  MOV R18, R12 ;  /* 0x0000000c00127202 */ /* 0x000fe20000000f00 */
[----:B------:R-:W-:-:S07]  /*3570*/  IMAD.MOV.U32 R23, RZ, RZ, R19 ;  /* 0x000000ffff177224 */ /* 0x000fce00078e0013 */
[----:B------:R-:W-:Y:S05]  /*3580*/  WARPSYNC.COLLECTIVE R7, `(.L_x_1334) ;  /* 0x0000000007087348 */ /* 0x000fea0003c00000 */
[----:B------:R0:W1:Y:S02]  /*3590*/  SHFL.DOWN P4, R19, R18, R15, R14 ;  /* 0x0800000f12137389 */ /* 0x000064000008000e */
[----:B01----:R-:W-:Y:S05]  /*35a0*/  ENDCOLLECTIVE ;  /* 0x000000000000791b */ /* 0x003fea0003800000 */
.L_x_1334:
[----:B------:R-:W-:Y:S02]  /*35b0*/  IMAD.MOV.U32 R15, RZ, RZ, 0x4 ;  /* 0x00000004ff0f7424 */ /* 0x000fe400078e00ff */
[----:B------:R-:W-:-:S06]  /*35c0*/  IMAD.MOV.U32 R22, RZ, RZ, R19 ;  /* 0x000000ffff167224 */ /* 0x000fcc00078e0013 */
[----:B------:R-:W-:-:S10]  /*35d0*/  DADD R22, R12, R22 ;  /* 0x000000000c167229 */ /* 0x000fd40000000016 */
[----:B------:R-:W-:-:S07]  /*35e0*/  IMAD.MOV.U32 R18, RZ, RZ, R23 ;  /* 0x000000ffff127224 */ /* 0x000fce00078e0017 */
[----:B------:R-:W-:Y:S05]  /*35f0*/  WARPSYNC.COLLECTIVE R7, `(.L_x_1335) ;  /* 0x0000000007087348 */ /* 0x000fea0003c00000 */
[----:B------:R0:W1:Y:S02]  /*3600*/  SHFL.DOWN P4, R19, R18, R15, R14 ;  /* 0x0800000f12137389 */ /* 0x000064000008000e */
[----:B01----:R-:W-:Y:S05]  /*3610*/  ENDCOLLECTIVE ;  /* 0x000000000000791b */ /* 0x003fea0003800000 */
.L_x_1335:
[----:B------:R-:W-:Y:S01]  /*3620*/  IMAD.MOV.U32 R18, RZ, RZ, R22 ;  /* 0x000000ffff127224 */ /* 0x000fe200078e0016 */
[----:B------:R-:W-:-:S07]  /*3630*/  MOV R25, R19 ;  /* 0x0000001300197202 */ /* 0x000fce0000000f00 */
[----:B------:R-:W-:Y:S05]  /*3640*/  WARPSYNC.COLLECTIVE R7, `(.L_x_1336) ;  /* 0x0000000007087348 */ /* 0x000fea0003c00000 */
[----:B------:R0:W1:Y:S02]  /*3650*/  SHFL.DOWN P4, R19, R18, R15, R14 ;  /* 0x0800000f12137389 */ /* 0x000064000008000e */
[----:B01----:R-:W-:Y:S05]  /*3660*/  ENDCOLLECTIVE ;  /* 0x000000000000791b */ /* 0x003fea0003800000 */
.L_x_1336:
[----:B------:R-:W-:Y:S01]  /*3670*/  MOV R15, 0x2 ;  /* 0x00000002000f7802 */ /* 0x000fe20000000f00 */
[----:B------:R-:W-:-:S06]  /*3680*/  IMAD.MOV.U32 R24, RZ, RZ, R19 ;  /* 0x000000ffff187224 */ /* 0x000fcc00078e0013 */
[----:B------:R-:W-:-:S10]  /*3690*/  DADD R24, R22, R24 ;  /* 0x0000000016187229 */ /* 0x000fd40000000018 */
[----:B------:R-:W-:-:S07]  /*36a0*/  IMAD.MOV.U32 R18, RZ, RZ, R25 ;  /* 0x000000ffff127224 */ /* 0x000fce00078e0019 */
[----:B------:R-:W-:Y:S05]  /*36b0*/  WARPSYNC.COLLECTIVE R7, `(.L_x_1337) ;  /* 0x0000000007087348 */ /* 0x000fea0003c00000 */
[----:B------:R0:W1:Y:S02]  /*36c0*/  SHFL.DOWN P4, R19, R18, R15, R14 ;  /* 0x0800000f12137389 */ /* 0x000064000008000e */
[----:B01----:R-:W-:Y:S05]  /*36d0*/  ENDCOLLECTIVE ;  /* 0x000000000000791b */ /* 0x003fea0003800000 */
.L_x_1337:
[----:B------:R-:W-:Y:S02]  /*36e0*/  IMAD.MOV.U32 R18, RZ, RZ, R24 ;  /* 0x000000ffff127224 */ /* 0x000fe400078e0018 */
[----:B------:R-:W-:-:S07]  /*36f0*/  IMAD.MOV.U32 R11, RZ, RZ, R19 ;  /* 0x000000ffff0b7224 */ /* 0x000fce00078e0013 */
[----:B------:R-:W-:Y:S05]  /*3700*/  WARPSYNC.COLLECTIVE R7, `(.L_x_1338) ;  /* 0x0000000007087348 */ /* 0x000fea0003c00000 */
[----:B------:R0:W1:Y:S02]  /*3710*/  SHFL.DOWN P4, R19, R18, R15, R14 ;  /* 0x0800000f12137389 */ /* 0x000064000008000e */
[----:B01----:R-:W-:Y:S05]  /*3720*/  ENDCOLLECTIVE ;  /* 0x000000000000791b */ /* 0x003fea0003800000 */
.L_x_1338:
[----:B------:R-:W-:Y:S02]  /*3730*/  IMAD.MOV.U32 R15, RZ, RZ, 0x1 ;  /* 0x00000001ff0f7424 */ /* 0x000fe400078e00ff */
[----:B------:R-:W-:-:S06]  /*3740*/  IMAD.MOV.U32 R10, RZ, RZ, R19 ;  /* 0x000000ffff0a7224 */ /* 0x000fcc00078e0013 */
[----:B------:R-:W-:-:S10]  /*3750*/  DADD R10, R24, R10 ;  /* 0x00000000180a7229 */ /* 0x000fd4000000000a */
[----:B------:R-:W-:-:S07]  /*3760*/  MOV R18, R11 ;  /* 0x0000000b00127202 */ /* 0x000fce0000000f00 */
[----:B------:R-:W-:Y:S05]  /*3770*/  WARPSYNC.COLLECTIVE R7, `(.L_x_1339) ;  /* 0x0000000007087348 */ /* 0x000fea0003c00000 */
[----:B------:R0:W1:Y:S02]  /*3780*/  SHFL.DOWN P4, R19, R18, R15, R14 ;  /* 0x0800000f12137389 */ /* 0x000064000008000e */
[----:B01----:R-:W-:Y:S05]  /*3790*/  ENDCOLLECTIVE ;  /* 0x000000000000791b */ /* 0x003fea0003800000 */
.L_x_1339:
[----:B------:R-:W-:Y:S02]  /*37a0*/  IMAD.MOV.U32 R18, RZ, RZ, R10 ;  /* 0x000000ffff127224 */ /* 0x000fe400078e000a */
[----:B------:R-:W-:-:S07]  /*37b0*/  IMAD.MOV.U32 R13, RZ, RZ, R19 ;  /* 0x000000ffff0d7224 */ /* 0x000fce00078e0013 */
[----:B------:R-:W-:Y:S05]  /*37c0*/  WARPSYNC.COLLECTIVE R7, `(.L_x_1340) ;  /* 0x0000000007087348 */ /* 0x000fea0003c00000 */
[----:B------:R0:W1:Y:S02]  /*37d0*/  SHFL.DOWN P4, R19, R18, R15, R14 ;  /* 0x0800000f12137389 */ /* 0x000064000008000e */
[----:B01----:R-:W-:Y:S05]  /*37e0*/  ENDCOLLECTIVE ;  /* 0x000000000000791b */ /* 0x003fea0003800000 */
.L_x_1340:
[----:B------:R-:W-:Y:S01]  /*37f0*/  MOV R12, R19 ;  /* 0x00000013000c7202 */ /* 0x000fe20000000f00 */
[----:B------:R-:W-:Y:S06]  /*3800*/  BRA `(.L_x_1341) ;  /* 0xffffffd400f07947 */ /* 0x000fec000383ffff */
.L_x_1262:
[----:B------:R-:W-:Y:S02]  /*3810*/  HFMA2 R14, -RZ, RZ, 0, 1.847743988037109375e-06 ;  /* 0x0000001fff0e7431 */ /* 0x000fe400000001ff */
[----:B------:R-:W-:Y:S02]  /*3820*/  IMAD.MOV.U32 R18, RZ, RZ, R21 ;  /* 0x000000ffff127224 */ /* 0x000fe400078e0015 */
[----:B------:R-:W-:Y:S02]  /*3830*/  IMAD.MOV.U32 R15, RZ, RZ, 0x10 ;  /* 0x00000010ff0f7424 */ /* 0x000fe400078e00ff */
[----:B------:R-:W-:-:S07]  /*3840*/  IMAD.MOV.U32 R7, RZ, RZ, -0x1 ;  /* 0xffffffffff077424 */ /* 0x000fce00078e00ff */
[----:B--23--:R-:W-:Y:S05]  /*3850*/  WARPSYNC.COLLECTIVE R7, `(.L_x_1342) ;  /* 0x0000000007087348 */ /* 0x00cfea0003c00000 */
[----:B------:R0:W1:Y:S02]  /*3860*/  SHFL.DOWN P4, R19, R18, R15, R14 ;  /* 0x0800000f12137389 */ /* 0x000064000008000e */
[----:B0123--:R-:W-:Y:S05]  /*3870*/  ENDCOLLECTIVE ;  /* 0x000000000000791b */ /* 0x00ffea0003800000 */
.L_x_1342:
[----:B------:R-:W-:Y:S01]  /*3880*/  MOV R18, R20 ;  /* 0x0000001400127202 */ /* 0x000fe20000000f00 */
[----:B------:R-:W-:-:S07]  /*3890*/  IMAD.MOV.U32 R23, RZ, RZ, R19 ;  /* 0x000000ffff177224 */ /* 0x000fce00078e0013 */
[----:B------:R-:W-:Y:S05]  /*38a0*/  WARPSYNC.COLLECTIVE R7, `(.L_x_1343) ;  /* 0x0000000007087348 */ /* 0x000fea0003c00000 */
[----:B------:R0:W1:Y:S02]  /*38b0*/  SHFL.DOWN P4, R19, R18, R15, R14 ;  /* 0x0800000f12137389 */ /* 0x000064000008000e */
[----:B01----:R-:W-:Y:S05]  /*38c0*/  ENDCOLLECTIVE ;  /* 0x000000000000791b */ /* 0x003fea0003800000 */
.L_x_1343:
[----:B------:R-:W-:Y:S01]  /*38d0*/  MOV R15, 0x8 ;  /* 0x00000008000f7802 */ /* 0x000fe20000000f00 */
[----:B------:R-:W-:-:S06]  /*38e0*/  IMAD.MOV.U32 R22, RZ, RZ, R19 ;  /* 0x000000ffff167224 */ /* 0x000fcc00078e0013 */
[----:B------:R-:W-:-:S10]  /*38f0*/  DADD R22, R22, R20 ;  /* 0x0000000016167229 */ /* 0x000fd40000000014 */
[----:B------:R-:W-:-:S07]  /*3900*/  IMAD.MOV.U32 R18, RZ, RZ, R23 ;  /* 0x000000ffff127224 */ /* 0x000fce00078e0017 */
[----:B------:R-:W-:Y:S05]  /*3910*/  WARPSYNC.COLLECTIVE R7, `(.L_x_1344) ;  /* 0x0000000007087348 */ /* 0x000fea0003c00000 */
[----:B------:R0:W1:Y:S02]  /*3920*/  SHFL.DOWN P4, R19, R18, R15, R14 ;  /* 0x0800000f12137389 */ /* 0x000064000008000e */
[----:B01----:R-:W-:Y:S05]  /*3930*/  ENDCOLLECTIVE ;  /* 0x000000000000791b */ /* 0x003fea0003800000 */
.L_x_1344:
[----:B------:R-:W-:Y:S02]  /*3940*/  IMAD.MOV.U32 R18, RZ, RZ, R22 ;  /* 0x000000ffff127224 */ /* 0x000fe400078e0016 */
[----:B------:R-:W-:-:S07]  /*3950*/  IMAD.MOV.U32 R25, RZ, RZ, R19 ;  /* 0x000000ffff197224 */ /* 0x000fce00078e0013 */
[----:B------:R-:W-:Y:S05]  /*3960*/  WARPSYNC.COLLECTIVE R7, `(.L_x_1345) ;  /* 0x0000000007087348 */ /* 0x000fea0003c00000 */
[----:B------:R0:W1:Y:S02]  /*3970*/  SHFL.DOWN P4, R19, R18, R15, R14 ;  /* 0x0800000f12137389 */ /* 0x000064000008000e */
[----:B01----:R-:W-:Y:S05]  /*3980*/  ENDCOLLECTIVE ;  /* 0x000000000000791b */ /* 0x003fea0003800000 */
.L_x_1345:
[----:B------:R-:W-:Y:S01]  /*3990*/  IMAD.MOV.U32 R15, RZ, RZ, 0x4 ;  /* 0x00000004ff0f7424 */ /* 0x000fe200078e00ff */
[----:B------:R-:W-:-:S06]  /*39a0*/  MOV R24, R19 ;  /* 0x0000001300187202 */ /* 0x000fcc0000000f00 */
[----:B------:R-:W-:-:S10]  /*39b0*/  DADD R24, R22, R24 ;  /* 0x0000000016187229 */ /* 0x000fd40000000018 */
[----:B------:R-:W-:-:S07]  /*39c0*/  IMAD.MOV.U32 R18, RZ, RZ, R25 ;  /* 0x000000ffff127224 */ /* 0x000fce00078e0019 */
[----:B------:R-:W-:Y:S05]  /*39d0*/  WARPSYNC.COLLECTIVE R7, `(.L_x_1346) ;  /* 0x0000000007087348 */ /* 0x000fea0003c00000 */
[----:B------:R0:W1:Y:S02]  /*39e0*/  SHFL.DOWN P4, R19, R18, R15, R14 ;  /* 0x0800000f12137389 */ /* 0x000064000008000e */
[----:B01----:R-:W-:Y:S05]  /*39f0*/  ENDCOLLECTIVE ;  /* 0x000000000000791b */ /* 0x003fea0003800000 */
.L_x_1346:
[----:B------:R-:W-:Y:S01]  /*3a00*/  IMAD.MOV.U32 R18, RZ, RZ, R24 ;  /* 0x000000ffff127224 */ /* 0x000fe200078e0018 */
[----:B------:R-:W-:-:S07]  /*3a10*/  MOV R27, R19 ;  /* 0x00000013001b7202 */ /* 0x000fce0000000f00 */
[----:B------:R-:W-:Y:S05]  /*3a20*/  WARPSYNC.COLLECTIVE R7, `(.L_x_1347) ;  /* 0x0000000007087348 */ /* 0x000fea0003c00000 */
[----:B------:R0:W1:Y:S02]  /*3a30*/  SHFL.DOWN P4, R19, R18, R15, R14 ;  /* 0x0800000f12137389 */ /* 0x000064000008000e */
[----:B01----:R-:W-:Y:S05]  /*3a40*/  ENDCOLLECTIVE ;  /* 0x000000000000791b */ /* 0x003fea0003800000 */
.L_x_1347:
[----:B------:R-:W-:Y:S02]  /*3a50*/  IMAD.MOV.U32 R15, RZ, RZ, 0x2 ;  /* 0x00000002ff0f7424 */ /* 0x000fe400078e00ff */
[----:B------:R-:W-:-:S06]  /*3a60*/  IMAD.MOV.U32 R26, RZ, RZ, R19 ;  /* 0x000000ffff1a7224 */ /* 0x000fcc00078e0013 */
[----:B------:R-:W-:-:S10]  /*3a70*/  DADD R26, R24, R26 ;  /* 0x00000000181a7229 */ /* 0x000fd4000000001a */
[----:B------:R-:W-:-:S07]  /*3a80*/  MOV R18, R27 ;  /* 0x0000001b00127202 */ /* 0x000fce0000000f00 */
[----:B------:R-:W-:Y:S05]  /*3a90*/  WARPSYNC.COLLECTIVE R7, `(.L_x_1348) ;  /* 0x0000000007087348 */ /* 0x000fea0003c00000 */
[----:B------:R0:W1:Y:S02]  /*3aa0*/  SHFL.DOWN P4, R19, R18, R15, R14 ;  /* 0x0800000f12137389 */ /* 0x000064000008000e */
[----:B01----:R-:W-:Y:S05]  /*3ab0*/  ENDCOLLECTIVE ;  /* 0x000000000000791b */ /* 0x003fea0003800000 */
.L_x_1348:
[----:B------:R-:W-:Y:S01]  /*3ac0*/  MOV R18, R26 ;  /* 0x0000001a00127202 */ /* 0x000fe20000000f00 */
[----:B------:R-:W-:-:S07]  /*3ad0*/  IMAD.MOV.U32 R21, RZ, RZ, R19 ;  /* 0x000000ffff157224 */ /* 0x000fce00078e0013 */
[----:B------:R-:W-:Y:S05]  /*3ae0*/  WARPSYNC.COLLECTIVE R7, `(.L_x_1349) ;  /* 0x0000000007087348 */ /* 0x000fea0003c00000 */
[----:B------:R0:W1:Y:S02]  /*3af0*/  SHFL.DOWN P4, R19, R18, R15, R14 ;  /* 0x0800000f12137389 */ /* 0x000064000008000e */
[----:B01----:R-:W-:Y:S05]  /*3b00*/  ENDCOLLECTIVE ;  /* 0x000000000000791b */ /* 0x003fea0003800000 */
.L_x_1349:
[----:B------:R-:W-:Y:S01]  /*3b10*/  MOV R15, 0x1 ;  /* 0x00000001000f7802 */ /* 0x000fe20000000f00 */
[----:B------:R-:W-:-:S06]  /*3b20*/  IMAD.MOV.U32 R20, RZ, RZ, R19 ;  /* 0x000000ffff147224 */ /* 0x000fcc00078e0013 */
[----:B------:R-:W-:-:S10]  /*3b30*/  DADD R20, R26, R20 ;  /* 0x000000001a147229 */ /* 0x000fd40000000014 */
[----:B------:R-:W-:-:S07]  /*3b40*/  IMAD.MOV.U32 R18, RZ, RZ, R21 ;  /* 0x000000ffff127224 */ /* 0x000fce00078e0015 */
[----:B------:R-:W-:Y:S05]  /*3b50*/  WARPSYNC.COLLECTIVE R7, `(.L_x_1350) ;  /* 0x0000000007087348 */ /* 0x000fea0003c00000 */
[----:B------:R0:W1:Y:S02]  /*3b60*/  SHFL.DOWN P4, R19, R18, R15, R14 ;  /* 0x0800000f12137389 */ /* 0x000064000008000e */
[----:B01----:R-:W-:Y:S05]  /*3b70*/  ENDCOLLECTIVE ;  /* 0x000000000000791b */ /* 0x003fea0003800000 */
.L_x_1350:
[----:B------:R-:W-:Y:S02]  /*3b80*/  IMAD.MOV.U32 R18, RZ, RZ, R20 ;  /* 0x000000ffff127224 */ /* 0x000fe400078e0014 */
[----:B------:R-:W-:-:S07]  /*3b90*/  IMAD.MOV.U32 R22, RZ, RZ, R19 ;  /* 0x000000ffff167224 */ /* 0x000fce00078e0013 */
[----:B------:R-:W-:Y:S05]  /*3ba0*/  WARPSYNC.COLLECTIVE R7, `(.L_x_1351) ;  /* 0x0000000007087348 */ /* 0x000fea0003c00000 */
[----:B------:R0:W1:Y:S02]  /*3bb0*/  SHFL.DOWN P4, R19, R18, R15, R14 ;  /* 0x0800000f12137389 */ /* 0x000064000008000e */
[----:B01----:R-:W-:Y:S05]  /*3bc0*/  ENDCOLLECTIVE ;  /* 0x000000000000791b */ /* 0x003fea0003800000 */
.L_x_1351:
[----:B------:R-:W-:Y:S05]  /*3bd0*/  BRA `(.L_x_1352) ;  /* 0xffffffd400807947 */ /* 0x000fea000383ffff */
        .weak           $__internal_10_$__cuda_sm20_div_rn_f64_full
        .type           $__internal_10_$__cuda_sm20_div_rn_f64_full,@function
        .size           $__internal_10_$__cuda_sm20_div_rn_f64_full,(.L_x_1716 - $__internal_10_$__cuda_sm20_div_rn_f64_full)
$__internal_10_$__cuda_sm20_div_rn_f64_full:
        /* <DEDUP_REMOVED lines=66> */
.L_x_1354:
        /* <DEDUP_REMOVED lines=16> */
.L_x_1357:
[----:B------:R-:W-:Y:S01]  /*4100*/  LOP3.LUT R25, R19, 0x80000, RZ, 0xfc, !PT ;  /* 0x0008000013197812 */ /* 0x000fe200078efcff */
[----:B------:R-:W-:Y:S01]  /*4110*/  IMAD.MOV.U32 R24, RZ, RZ, R18 ;  /* 0x000000ffff187224 */ /* 0x000fe200078e0012 */
[----:B------:R-:W-:Y:S06]  /*4120*/  BRA `(.L_x_1355) ;  /* 0x0000000000087947 */ /* 0x000fec0003800000 */
.L_x_1356:
[----:B------:R-:W-:Y:S01]  /*4130*/  LOP3.LUT R25, R21, 0x80000, RZ, 0xfc, !PT ;  /* 0x0008000015197812 */ /* 0x000fe200078efcff */
[----:B------:R-:W-:-:S07]  /*4140*/  IMAD.MOV.U32 R24, RZ, RZ, R20 ;  /* 0x000000ffff187224 */ /* 0x000fce00078e0014 */
.L_x_1355:
[----:B------:R-:W-:Y:S05]  /*4150*/  BSYNC.RECONVERGENT B2 ;  /* 0x0000000000027941 */ /* 0x000fea0003800200 */
.L_x_1353:
[----:B------:R-:W-:Y:S01]  /*4160*/  MOV R16, R0 ;  /* 0x0000000000107202 */ /* 0x000fe20000000f00 */
[----:B------:R-:W-:-:S04]  /*4170*/  IMAD.MOV.U32 R17, RZ, RZ, 0x0 ;  /* 0x00000000ff117424 */ /* 0x000fc800078e00ff */
[----:B------:R-:W-:Y:S05]  /*4180*/  RET.REL.NODEC R16 `(_Z30fitPartitionsBatched_OptimizedIlEvPKT_PKiS4_PiPdS6_S5_PxS6_i) ;  /* 0xffffffbc109c7950 */ /* 0x000fea0003c3ffff */
.L_x_1358:
        /* <DEDUP_REMOVED lines=15> */
.L_x_1716:


//--------------------- .text._Z20createPartitionsFastIlEviiPKfiPiS2_S2_S1_PKiii --------------------------
	.section	.text._Z20createPartitionsFastIlEviiPKfiPiS2_S2_S1_PKiii,"ax",@progbits
	.align	128
        .global         _Z20createPartitionsFastIlEviiPKfiPiS2_S2_S1_PKiii
        .type           _Z20createPartitionsFastIlEviiPKfiPiS2_S2_S1_PKiii,@function
        .size           _Z20createPartitionsFastIlEviiPKfiPiS2_S2_S1_PKiii,(.L_x_1757 - _Z20createPartitionsFastIlEviiPKfiPiS2_S2_S1_PKiii)
        .other          _Z20createPartitionsFastIlEviiPKfiPiS2_S2_S1_PKiii,@"STO_CUDA_ENTRY STV_DEFAULT"
_Z20createPartitionsFastIlEviiPKfiPiS2_S2_S1_PKiii:
.text._Z20createPartitionsFastIlEviiPKfiPiS2_S2_S1_PKiii:
        /* <DEDUP_REMOVED lines=26> */
.L_x_1369:
        /* <DEDUP_REMOVED lines=17> */
.L_x_1365:
        /* <DEDUP_REMOVED lines=14> */
.L_x_1363:
[----:B------:R-:W-:-:S07]  /*0390*/  IMAD.MOV.U32 R12, RZ, RZ, R6 ;  /* 0x000000ffff0c7224 */ /* 0x000fce00078e0006 */
.L_x_1362:
[----:B------:R-:W-:Y:S05]  /*03a0*/  BSYNC.RELIABLE B0 ;  /* 0x0000000000007941 */ /* 0x000fea0003800100 */
.L_x_1361:
[----:B------:R-:W0:Y:S02]  /*03b0*/  LDCU.64 UR10, c[0x0][0x3b8] ;  /* 0x00007700ff0a77ac */ /* 0x000e240008000a00 */
[----:B0-----:R-:W-:-:S04]  /*03c0*/  IADD3 R12, P0, PT, R12, UR10, RZ ;  /* 0x0000000a0c0c7c10 */ /* 0x001fc8000ff1e0ff */
[----:B------:R-:W-:-:S05]  /*03d0*/  IADD3.X R13, PT, PT, R7, UR11, RZ, P0, !PT ;  /* 0x0000000b070d7c10 */ /* 0x000fca00087fe4ff */
[----:B------:R0:W5:Y:S04]  /*03e0*/  LDG.E.CONSTANT R12, desc[UR8][R12.64] ;  /* 0x000000080c0c7981 */ /* 0x000168000c1e9900 */
.L_x_1364:
[----:B------:R-:W-:Y:S05]  /*03f0*/  BSYNC.RECONVERGENT B1 ;  /* 0x0000000000017941 */ /* 0x000fea0003800200 */
.L_x_1360:
[----:B------:R-:W-:Y:S01]  /*0400*/  ISETP.GE.AND P0, PT, R9, R8, PT ;  /* 0x000000080900720c */ /* 0x000fe20003f06270 */
[----:B------:R-:W-:Y:S03]  /*0410*/  BSSY.RECONVERGENT B1, `(.L_x_1366) ;  /* 0x000001b000017945 */ /* 0x000fe60003800200 */
[----:B-----5:R-:W-:-:S13]  /*0420*/  ISETP.LT.OR P0, PT, R12, 0x1, P0 ;  /* 0x000000010c00780c */ /* 0x020fda0000701670 */
[----:B------:R-:W-:Y:S05]  /*0430*/  @P0 BRA `(.L_x_1367) ;  /* 0x0000000000600947 */ /* 0x000fea0003800000 */
[----:B------:R-:W1:Y:S01]  /*0440*/  S2R R19, SR_LANEID ;  /* 0x0000000000137919 */ /* 0x000e620000000000 */
[----:B------:R-:W2:Y:S01]  /*0450*/  LDC.64 R6, c[0x0][0x3a8] ;  /* 0x0000ea00ff067b82 */ /* 0x000ea20000000a00 */
[----:B------:R-:W3:Y:S02]  /*0460*/  S2R R21, SR_LTMASK ;  /* 0x0000000000157919 */ /* 0x000ee40000003900 */
.L_x_1368:
        /* <DEDUP_REMOVED lines=21> */
.L_x_1367:
[----:B------:R-:W-:Y:S05]  /*05c0*/  BSYNC.RECONVERGENT B1 ;  /* 0x0000000000017941 */ /* 0x000fea0003800200 */
.L_x_1366:
[----:B------:R-:W-:Y:S05]  /*05d0*/  @!P1 BRA `(.L_x_1369) ;  /* 0xfffffff800f09947 */ /* 0x000fea000383ffff */
[----:B------:R-:W-:Y:S05]  /*05e0*/  EXIT ;  /* 0x000000000000794d */ /* 0x000fea0003800000 */
.L_x_1359:
        /* <DEDUP_REMOVED lines=13> */
.L_x_1372:
        /* <DEDUP_REMOVED lines=21> */
.L_x_1371:
[----:B------:R-:W-:Y:S05]  /*0810*/  BSYNC.RECONVERGENT B0 ;  /* 0x0000000000007941 */ /* 0x000fea0003800200 */
.L_x_1370:
[----:B------:R-:W-:Y:S05]  /*0820*/  @!P1 BRA `(.L_x_1359) ;  /* 0xfffffffc00709947 */ /* 0x000fea000383ffff */
[----:B------:R-:W-:Y:S05]  /*0830*/  EXIT ;  /* 0x000000000000794d */ /* 0x000fea0003800000 */
.L_x_1373:
        /* <DEDUP_REMOVED lines=12> */
.L_x_1757:


//--------------------- .text._Z23analyzeDataVarianceFastIlEvPKT_iiPfi --------------------------
	.section	.text._Z23analyzeDataVarianceFastIlEvPKT_iiPfi,"ax",@progbits
	.align	128
        .global         _Z23analyzeDataVarianceFastIlEvPKT_iiPfi
        .type           _Z23analyzeDataVarianceFastIlEvPKT_iiPfi,@function
        .size           _Z23analyzeDataVarianceFastIlEvPKT_iiPfi,(.L_x_1717 - _Z23analyzeDataVarianceFastIlEvPKT_iiPfi)
        .other          _Z23analyzeDataVarianceFastIlEvPKT_iiPfi,@"STO_CUDA_ENTRY STV_DEFAULT"
_Z23analyzeDataVarianceFastIlEvPKT_iiPfi:
.text._Z23analyzeDataVarianceFastIlEvPKT_iiPfi:
        /* <DEDUP_REMOVED lines=10> */
.L_x_1383:
        /* <DEDUP_REMOVED lines=19> */
.L_x_1377:
        /* <DEDUP_REMOVED lines=19> */
.L_x_1376:
[----:B0--3--:R-:W-:Y:S05]  /*0300*/  BSYNC.RECONVERGENT B0 ;  /* 0x0000000000007941 */ /* 0x009fea0003800200 */
.L_x_1375:
        /* <DEDUP_REMOVED lines=56> */
[----:B--2---:R-:W-:Y:S05]  /*0690*/  CALL.REL.NOINC `($__internal_11_$__cuda_sm20_div_rn_f64_full) ;  /* 0x0000000000907944 */ /* 0x004fea0003c00000 */
[----:B------:R-:W-:Y:S02]  /*06a0*/  IMAD.MOV.U32 R2, RZ, RZ, R20 ;  /* 0x000000ffff027224 */ /* 0x000fe400078e0014 */
[----:B------:R-:W-:-:S07]  /*06b0*/  IMAD.MOV.U32 R3, RZ, RZ, R21 ;  /* 0x000000ffff037224 */ /* 0x000fce00078e0015 */
.L_x_1380:
[----:B------:R-:W-:Y:S05]  /*06c0*/  BSYNC.RECONVERGENT B1 ;  /* 0x0000000000017941 */ /* 0x000fea0003800200 */
.L_x_1379:
        /* <DEDUP_REMOVED lines=23> */
.L_x_1382:
[----:B------:R-:W-:Y:S05]  /*0840*/  BSYNC.RECONVERGENT B1 ;  /* 0x0000000000017941 */ /* 0x000fea0003800200 */
.L_x_1381:
[----:B------:R-:W-:-:S10]  /*0850*/  DFMA R2, -R12, R12, R2 ;  /* 0x0000000c0c02722b */ /* 0x000fd40000000102 */
[----:B------:R-:W0:Y:S02]  /*0860*/  F2F.F32.F64 R3, R2 ;  /* 0x0000000200037310 */ /* 0x000e240000301000 */
[----:B0-----:R0:W-:Y:S02]  /*0870*/  REDG.E.ADD.F32.FTZ.RN.STRONG.GPU desc[UR6][R10.64], R3 ;  /* 0x000000030a0079a6 */ /* 0x0011e4000c12f306 */
.L_x_1378:
[----:B------:R-:W-:Y:S05]  /*0880*/  BSYNC.RECONVERGENT B0 ;  /* 0x0000000000007941 */ /* 0x000fea0003800200 */
.L_x_1374:
[----:B------:R-:W4:Y:S01]  /*0890*/  LDCU UR4, c[0x0][0x398] ;  /* 0x00007300ff0477ac */ /* 0x000f220008000800 */
[----:B--2---:R-:W-:-:S05]  /*08a0*/  IMAD.IADD R26, R5, 0x1, R26 ;  /* 0x00000001051a7824 */ /* 0x004fca00078e021a */
[----:B----4-:R-:W-:-:S13]  /*08b0*/  ISETP.GE.AND P0, PT, R26, UR4, PT ;  /* 0x000000041a007c0c */ /* 0x010fda000bf06270 */
[----:B------:R-:W-:Y:S05]  /*08c0*/  @!P0 BRA `(.L_x_1383) ;  /* 0xfffffff400f48947 */ /* 0x000fea000383ffff */
[----:B0--3--:R-:W-:Y:S05]  /*08d0*/  EXIT ;  /* 0x000000000000794d */ /* 0x009fea0003800000 */
        .weak           $__internal_11_$__cuda_sm20_div_rn_f64_full
        .type           $__internal_11_$__cuda_sm20_div_rn_f64_full,@function
        .size           $__internal_11_$__cuda_sm20_div_rn_f64_full,(.L_x_1717 - $__internal_11_$__cuda_sm20_div_rn_f64_full)
$__internal_11_$__cuda_sm20_div_rn_f64_full:
        /* <DEDUP_REMOVED lines=66> */
.L_x_1385:
        /* <DEDUP_REMOVED lines=16> */
.L_x_1388:
[----:B------:R-:W-:Y:S01]  /*0e00*/  LOP3.LUT R21, R15, 0x80000, RZ, 0xfc, !PT ;  /* 0x000800000f157812 */ /* 0x000fe200078efcff */
[----:B------:R-:W-:Y:S01]  /*0e10*/  IMAD.MOV.U32 R20, RZ, RZ, R14 ;  /* 0x000000ffff147224 */ /* 0x000fe200078e000e */
[----:B------:R-:W-:Y:S06]  /*0e20*/  BRA `(.L_x_1386) ;  /* 0x0000000000087947 */ /* 0x000fec0003800000 */
.L_x_1387:
[----:B------:R-:W-:Y:S01]  /*0e30*/  LOP3.LUT R21, R17, 0x80000, RZ, 0xfc, !PT ;  /* 0x0008000011157812 */ /* 0x000fe200078efcff */
[----:B------:R-:W-:-:S07]  /*0e40*/  IMAD.MOV.U32 R20, RZ, RZ, R16 ;  /* 0x000000ffff147224 */ /* 0x000fce00078e0010 */
.L_x_1386:
[----:B------:R-:W-:Y:S05]  /*0e50*/  BSYNC.RECONVERGENT B2 ;  /* 0x0000000000027941 */ /* 0x000fea0003800200 */
.L_x_1384:
[----:B------:R-:W-:Y:S02]  /*0e60*/  IMAD.MOV.U32 R12, RZ, RZ, R0 ;  /* 0x000000ffff0c7224 */ /* 0x000fe400078e0000 */
[----:B------:R-:W-:-:S04]  /*0e70*/  IMAD.MOV.U32 R13, RZ, RZ, 0x0 ;  /* 0x00000000ff0d7424 */ /* 0x000fc800078e00ff */
[----:B------:R-:W-:Y:S05]  /*0e80*/  RET.REL.NODEC R12 `(_Z23analyzeDataVarianceFastIlEvPKT_iiPfi) ;  /* 0xfffffff00c5c7950 */ /* 0x000fea0003c3ffff */
.L_x_1389:
        /* <DEDUP_REMOVED lines=15> */
.L_x_1717:


//--------------------- .text._Z21unpackAllDeltasKernelIiEvPKiS1_S1_S1_PKlPKjPxii --------------------------
	.section	.text._Z21unpackAllDeltasKernelIiEvPKiS1_S1_S1_PKlPKjPxii,"ax",@progbits
	.align	128
        .global         _Z21unpackAllDeltasKernelIiEvPKiS1_S1_S1_PKlPKjPxii
        .type           _Z21unpackAllDeltasKernelIiEvPKiS1_S1_S1_PKlPKjPxii,@function
        .size           _Z21unpackAllDeltasKernelIiEvPKiS1_S1_S1_PKlPKjPxii,(.L_x_1759 - _Z21unpackAllDeltasKernelIiEvPKiS1_S1_S1_PKlPKjPxii)
        .other          _Z21unpackAllDeltasKernelIiEvPKiS1_S1_S1_PKlPKjPxii,@"STO_CUDA_ENTRY STV_DEFAULT"
_Z21unpackAllDeltasKernelIiEvPKiS1_S1_S1_PKlPKjPxii:
.text._Z21unpackAllDeltasKernelIiEvPKiS1_S1_S1_PKlPKjPxii:
        /* <DEDUP_REMOVED lines=14> */
.L_x_1408:
        /* <DEDUP_REMOVED lines=31> */
.L_x_1395:
        /* <DEDUP_REMOVED lines=21> */
.L_x_1394:
[----:B------:R-:W-:Y:S02]  /*0420*/  IMAD.MOV.U32 R8, RZ, RZ, R4 ;  /* 0x000000ffff087224 */ /* 0x000fe400078e0004 */
[----:B------:R-:W-:-:S07]  /*0430*/  IMAD.MOV.U32 R9, RZ, RZ, R5 ;  /* 0x000000ffff097224 */ /* 0x000fce00078e0005 */
.L_x_1393:
[----:B---3--:R-:W-:Y:S05]  /*0440*/  BSYNC.RELIABLE B1 ;  /* 0x0000000000017941 */ /* 0x008fea0003800100 */
.L_x_1392:
[----:B------:R-:W-:-:S13]  /*0450*/  ISETP.NE.AND P0, PT, R13, -0x1, PT ;  /* 0xffffffff0d00780c */ /* 0x000fda0003f05270 */
[----:B------:R-:W-:Y:S05]  /*0460*/  @P0 BRA `(.L_x_1396) ;  /* 0x0000000000100947 */ /* 0x000fea0003800000 */
.L_x_1391:
[----:B------:R-:W0:Y:S02]  /*0470*/  LDC.64 R4, c[0x0][0x3b0] ;  /* 0x0000ec00ff047b82 */ /* 0x000e240000000a00 */
[----:B0-----:R-:W-:-:S05]  /*0480*/  IMAD.WIDE R4, R0, 0x8, R4 ;  /* 0x0000000800047825 */ /* 0x001fca00078e0204 */
[----:B--2---:R0:W-:Y:S01]  /*0490*/  STG.E.64 desc[UR14][R4.64], RZ ;  /* 0x000000ff04007986 */ /* 0x0041e2000c101b0e */
[----:B------:R-:W-:Y:S05]  /*04a0*/  BRA `(.L_x_1397) ;  /* 0x0000000800d07947 */ /* 0x000fea0003800000 */
.L_x_1396:
        /* <DEDUP_REMOVED lines=43> */
[----:B------:R-:W-:Y:S02]  /*0760*/  SHF.L.U32 R11, R11, R2, RZ ;  /* 0x000000020b0b7219 */ /* 0x000fe400000006ff */
[----:B--2---:R-:W-:-:S04]  /*0770*/  @!P0 SHF.R.U32.HI R6, RZ, R13, R8 ;  /* 0x0000000dff068219 */ /* 0x004fc80000011608 */
[----:B------:R-:W-:Y:S02]  /*0780*/  @!P0 LOP3.LUT R6, R6, R11, RZ, 0x30, !PT ;  /* 0x0000000b06068212 */ /* 0x000fe400078e30ff */
[----:B---3--:R-:W-:Y:S02]  /*0790*/  @P0 SHF.R.W.U32 R2, R8, R13, R5 ;  /* 0x0000000d08020219 */ /* 0x008fe40000001e05 */
[----:B------:R-:W-:Y:S02]  /*07a0*/  @!P0 SHF.R.S32.HI R7, RZ, 0x1f, R6 ;  /* 0x0000001fff078819 */ /* 0x000fe40000011406 */
[----:B------:R-:W-:-:S04]  /*07b0*/  @P0 LOP3.LUT R6, R2, R11, RZ, 0x30, !PT ;  /* 0x0000000b02060212 */ /* 0x000fc800078e30ff */
[----:B------:R-:W-:Y:S01]  /*07c0*/  @P0 SHF.R.S32.HI R7, RZ, 0x1f, R6 ;  /* 0x0000001fff070819 */ /* 0x000fe20000011406 */
[----:B------:R-:W-:Y:S06]  /*07d0*/  BRA `(.L_x_1400) ;  /* 0x0000000400f47947 */ /* 0x000fec0003800000 */
.L_x_1401:
        /* <DEDUP_REMOVED lines=9> */
.L_x_1403:
        /* <DEDUP_REMOVED lines=21> */
.L_x_1402:
[--C-:B------:R-:W-:Y:S01]  /*09c0*/  SHF.R.S32.HI R7, RZ, 0x1f, R14.reuse ;  /* 0x0000001fff077819 */ /* 0x100fe2000001140e */
[----:B------:R-:W-:Y:S01]  /*09d0*/  IMAD.MOV.U32 R6, RZ, RZ, R14 ;  /* 0x000000ffff067224 */ /* 0x000fe200078e000e */
[----:B------:R-:W-:Y:S06]  /*09e0*/  BRA `(.L_x_1400) ;  /* 0x0000000400707947 */ /* 0x000fec0003800000 */
.L_x_1399:
        /* <DEDUP_REMOVED lines=34> */
.L_x_1404:
        /* <DEDUP_REMOVED lines=39> */
.L_x_1406:
[----:B------:R-:W-:-:S05]  /*0e80*/  IMAD.MOV.U32 R5, RZ, RZ, -0x1 ;  /* 0xffffffffff057424 */ /* 0x000fca00078e00ff */
[----:B------:R-:W-:-:S04]  /*0e90*/  SHF.L.U32 R4, R5, R14, RZ ;  /* 0x0000000e05047219 */ /* 0x000fc800000006ff */
[----:B-----5:R-:W-:-:S04]  /*0ea0*/  LOP3.LUT R4, R12, R4, RZ, 0x30, !PT ;  /* 0x000000040c047212 */ /* 0x020fc800078e30ff */
[CC--:B------:R-:W-:Y:S02]  /*0eb0*/  SHF.L.U32 R6, R4.reuse, R9.reuse, RZ ;  /* 0x0000000904067219 */ /* 0x0c0fe400000006ff */
[----:B------:R-:W-:Y:S02]  /*0ec0*/  SHF.L.U64.HI R7, R4, R9, RZ ;  /* 0x0000000904077219 */ /* 0x000fe400000102ff */
[----:B------:R-:W-:-:S07]  /*0ed0*/  LOP3.LUT R6, R6, R11, RZ, 0xfc, !PT ;  /* 0x0000000b06067212 */ /* 0x000fce00078efcff */
.L_x_1407:
[----:B------:R-:W-:Y:S05]  /*0ee0*/  BSYNC.RECONVERGENT B2 ;  /* 0x0000000000027941 */ /* 0x000fea0003800200 */
.L_x_1405:
        /* <DEDUP_REMOVED lines=12> */
.L_x_1400:
[----:B------:R-:W-:Y:S05]  /*0fb0*/  BSYNC.RECONVERGENT B1 ;  /* 0x0000000000017941 */ /* 0x000fea0003800200 */
.L_x_1398:
[----:B------:R-:W0:Y:S02]  /*0fc0*/  LDC.64 R4, c[0x0][0x3b0] ;  /* 0x0000ec00ff047b82 */ /* 0x000e240000000a00 */
[----:B0-----:R-:W-:-:S05]  /*0fd0*/  IMAD.WIDE R4, R0, 0x8, R4 ;  /* 0x0000000800047825 */ /* 0x001fca00078e0204 */
[----:B------:R1:W-:Y:S02]  /*0fe0*/  STG.E.64 desc[UR14][R4.64], R6 ;  /* 0x0000000604007986 */ /* 0x0003e4000c101b0e */
.L_x_1397:
[----:B---3--:R-:W-:Y:S05]  /*0ff0*/  BSYNC.RECONVERGENT B0 ;  /* 0x0000000000007941 */ /* 0x008fea0003800200 */
.L_x_1390:
[----:B------:R-:W2:Y:S01]  /*1000*/  LDCU UR5, c[0x0][0x3bc] ;  /* 0x00007780ff0577ac */ /* 0x000ea20008000800 */
[----:B------:R-:W-:-:S05]  /*1010*/  IMAD.IADD R0, R3, 0x1, R0 ;  /* 0x0000000103007824 */ /* 0x000fca00078e0200 */
[----:B--2---:R-:W-:-:S13]  /*1020*/  ISETP.GE.AND P0, PT, R0, UR5, PT ;  /* 0x0000000500007c0c */ /* 0x004fda000bf06270 */
[----:B------:R-:W-:Y:S05]  /*1030*/  @!P0 BRA `(.L_x_1408) ;  /* 0xfffffff000288947 */ /* 0x000fea000383ffff */
[----:B------:R-:W-:Y:S05]  /*1040*/  EXIT ;  /* 0x000000000000794d */ /* 0x000fea0003800000 */
.L_x_1409:
        /* <DEDUP_REMOVED lines=11> */
.L_x_1759:


//--------------------- .text._Z40decompressFullFile_OnTheFly_Optimized_V2IiEvPK14CompressedDataIT_EPS1_i --------------------------
	.section	.text._Z40decompressFullFile_OnTheFly_Optimized_V2IiEvPK14CompressedDataIT_EPS1_i,"ax",@progbits
	.align	128
        .global         _Z40decompressFullFile_OnTheFly_Optimized_V2IiEvPK14CompressedDataIT_EPS1_i
        .type           _Z40decompressFullFile_OnTheFly_Optimized_V2IiEvPK14CompressedDataIT_EPS1_i,@function
        .size           _Z40decompressFullFile_OnTheFly_Optimized_V2IiEvPK14CompressedDataIT_EPS1_i,(.L_x_1760 - _Z40decompressFullFile_OnTheFly_Optimized_V2IiEvPK14CompressedDataIT_EPS1_i)
        .other          _Z40decompressFullFile_OnTheFly_Optimized_V2IiEvPK14CompressedDataIT_EPS1_i,@"STO_CUDA_ENTRY STV_DEFAULT"
_Z40decompressFullFile_OnTheFly_Optimized_V2IiEvPK14CompressedDataIT_EPS1_i:
.text._Z40decompressFullFile_OnTheFly_Optimized_V2IiEvPK14CompressedDataIT_EPS1_i:
        /* <DEDUP_REMOVED lines=42> */
.L_x_1411:
[----:B------:R-:W-:Y:S05]  /*02a0*/  BSYNC.RECONVERGENT B0 ;  /* 0x0000000000007941 */ /* 0x000fea0003800200 */
.L_x_1410:
        /* <DEDUP_REMOVED lines=8> */
.L_x_1426:
        /* <DEDUP_REMOVED lines=19> */
.L_x_1415:
        /* <DEDUP_REMOVED lines=37> */
.L_x_1417:
        /* <DEDUP_REMOVED lines=8> */
.L_x_1419:
        /* <DEDUP_REMOVED lines=21> */
.L_x_1418:
[----:B------:R-:W-:Y:S01]  /*0880*/  IMAD.MOV.U32 R13, RZ, RZ, R15 ;  /* 0x000000ffff0d7224 */ /* 0x000fe200078e000f */
[----:B------:R-:W-:Y:S06]  /*0890*/  BRA `(.L_x_1416) ;  /* 0x0000000400bc7947 */ /* 0x000fec0003800000 */
.L_x_1414:
        /* <DEDUP_REMOVED lines=11> */
.L_x_1420:
        /* <DEDUP_REMOVED lines=40> */
.L_x_1422:
        /* <DEDUP_REMOVED lines=39> */
.L_x_1424:
[----:B------:R-:W-:-:S05]  /*0e40*/  IMAD.MOV.U32 R5, RZ, RZ, -0x1 ;  /* 0xffffffffff057424 */ /* 0x000fca00078e00ff */
[----:B------:R-:W-:-:S04]  /*0e50*/  SHF.L.U32 R5, R5, R18, RZ ;  /* 0x0000001205057219 */ /* 0x000fc800000006ff */
[----:B-----5:R-:W-:-:S04]  /*0e60*/  LOP3.LUT R5, R15, R5, RZ, 0x30, !PT ;  /* 0x000000050f057212 */ /* 0x020fc800078e30ff */
[CC--:B------:R-:W-:Y:S02]  /*0e70*/  SHF.L.U32 R10, R5.reuse, R16.reuse, RZ ;  /* 0x00000010050a7219 */ /* 0x0c0fe400000006ff */
[----:B------:R-:W-:Y:S02]  /*0e80*/  SHF.L.U64.HI R13, R5, R16, RZ ;  /* 0x00000010050d7219 */ /* 0x000fe400000102ff */
[----:B------:R-:W-:-:S07]  /*0e90*/  LOP3.LUT R10, R10, R17, RZ, 0xfc, !PT ;  /* 0x000000110a0a7212 */ /* 0x000fce00078efcff */
.L_x_1425:
[----:B0-----:R-:W-:Y:S05]  /*0ea0*/  BSYNC.RECONVERGENT B1 ;  /* 0x0000000000017941 */ /* 0x001fea0003800200 */
.L_x_1423:
[----:B------:R-:W-:-:S13]  /*0eb0*/  ISETP.GT.U32.AND P0, PT, R2, 0x3f, PT ;  /* 0x0000003f0200780c */ /* 0x000fda0003f04070 */
[----:B------:R-:W-:Y:S02]  /*0ec0*/  @!P0 VIADD R5, R2, 0xffffffff ;  /* 0xffffffff02058836 */ /* 0x000fe40000000000 */
[----:B------:R-:W-:-:S03]  /*0ed0*/  @!P0 IMAD.MOV.U32 R9, RZ, RZ, -0x1 ;  /* 0xffffffffff098424 */ /* 0x000fc600078e00ff */
[----:B------:R-:W-:Y:S02]  /*0ee0*/  @!P0 SHF.R.U64 R13, R10, R5, R13 ;  /* 0x000000050a0d8219 */ /* 0x000fe4000000120d */
[----:B------:R-:W-:-:S03]  /*0ef0*/  @!P0 SHF.L.U32 R9, R9, R2, RZ ;  /* 0x0000000209098219 */ /* 0x000fc600000006ff */
[----:B------:R-:W-:-:S05]  /*0f00*/  @!P0 IMAD.MOV R13, RZ, RZ, -R13 ;  /* 0x000000ffff0d8224 */ /* 0x000fca00078e0a0d */
[----:B------:R-:W-:-:S07]  /*0f10*/  @!P0 LOP3.LUT R10, R10, R9, R13, 0xf8, !PT ;  /* 0x000000090a0a8212 */ /* 0x000fce00078ef80d */
.L_x_1421:
[----:B------:R2:W3:Y:S01]  /*0f20*/  LDS R2, [R0+0xc] ;  /* 0x00000c0000027984 */ /* 0x0004e20000000800 */
[----:B------:R-:W-:Y:S02]  /*0f30*/  IMAD.MOV.U32 R9, RZ, RZ, 0x3fe00000 ;  /* 0x3fe00000ff097424 */ /* 0x000fe400078e00ff */
[----:B------:R-:W-:-:S03]  /*0f40*/  IMAD.MOV.U32 R8, RZ, RZ, RZ ;  /* 0x000000ffff087224 */ /* 0x000fc600078e00ff */
[----:B------:R-:W-:-:S06]  /*0f50*/  LOP3.LUT R9, R9, 0x80000000, R7, 0xb8, !PT ;  /* 0x8000000009097812 */ /* 0x000fcc00078eb807 */
[----:B------:R-:W-:-:S10]  /*0f60*/  DADD.RZ R6, R6, R8 ;  /* 0x0000000006067229 */ /* 0x000fd4000000c008 */
[----:B------:R-:W4:Y:S02]  /*0f70*/  F2I.F64.TRUNC R7, R6 ;  /* 0x0000000600077311 */ /* 0x000f24000030d100 */
[----:B--2-45:R-:W-:-:S07]  /*0f80*/  IMAD.IADD R13, R7, 0x1, R10 ;  /* 0x00000001070d7824 */ /* 0x034fce00078e020a */
.L_x_1416:
[----:B------:R-:W4:Y:S02]  /*0f90*/  LDC.64 R6, c[0x0][0x388] ;  /* 0x0000e200ff067b82 */ /* 0x000f240000000a00 */
[----:B----4-:R-:W-:-:S05]  /*0fa0*/  IMAD.WIDE R4, R4, 0x4, R6 ;  /* 0x0000000404047825 */ /* 0x010fca00078e0206 */
[----:B-----5:R4:W-:Y:S02]  /*0fb0*/  STG.E desc[UR6][R4.64], R13 ;  /* 0x0000000d04007986 */ /* 0x0209e4000c101906 */
.L_x_1413:
[----:B0-----:R-:W-:Y:S05]  /*0fc0*/  BSYNC.RECONVERGENT B0 ;  /* 0x0000000000007941 */ /* 0x001fea0003800200 */
.L_x_1412:
[----:B------:R-:W-:-:S05]  /*0fd0*/  VIADD R3, R3, UR4 ;  /* 0x0000000403037c36 */ /* 0x000fca0008000000 */
[----:B---3--:R-:W-:-:S13]  /*0fe0*/  ISETP.GE.AND P0, PT, R3, R2, PT ;  /* 0x000000020300720c */ /* 0x008fda0003f06270 */
[----:B------:R-:W-:Y:S05]  /*0ff0*/  @!P0 BRA `(.L_x_1426) ;  /* 0xfffffff000cc8947 */ /* 0x000fea000383ffff */
[----:B------:R-:W-:Y:S05]  /*1000*/  EXIT ;  /* 0x000000000000794d */ /* 0x000fea0003800000 */
.L_x_1427:
        /* <DEDUP_REMOVED lines=15> */
.L_x_1760:


//--------------------- .text._Z25packDeltasKernelOptimizedIiEvPKT_PKiS4_S4_PKdS4_PKliPj --------------------------
	.section	.text._Z25packDeltasKernelOptimizedIiEvPKT_PKiS4_S4_PKdS4_PKliPj,"ax",@progbits
	.align	128
        .global         _Z25packDeltasKernelOptimizedIiEvPKT_PKiS4_S4_PKdS4_PKliPj
        .type           _Z25packDeltasKernelOptimizedIiEvPKT_PKiS4_S4_PKdS4_PKliPj,@function
        .size           _Z25packDeltasKernelOptimizedIiEvPKT_PKiS4_S4_PKdS4_PKliPj,(.L_x_1761 - _Z25packDeltasKernelOptimizedIiEvPKT_PKiS4_S4_PKdS4_PKliPj)
        .other          _Z25packDeltasKernelOptimizedIiEvPKT_PKiS4_S4_PKdS4_PKliPj,@"STO_CUDA_ENTRY STV_DEFAULT"
_Z25packDeltasKernelOptimizedIiEvPKT_PKiS4_S4_PKdS4_PKliPj:
.text._Z25packDeltasKernelOptimizedIiEvPKT_PKiS4_S4_PKdS4_PKliPj:
        /* <DEDUP_REMOVED lines=10> */
[----:B0-----:R-:W-:-:S06]  /*00a0*/  IMAD.WIDE R6, R3, 0x4, R6 ;  /* 0x0000000403067825 */ /* 0x001fcc00078e0206 */
        /* <DEDUP_REMOVED lines=9> */
.L_x_1441:
        /* <DEDUP_REMOVED lines=21> */
.L_x_1433:
        /* <DEDUP_REMOVED lines=21> */
.L_x_1431:
[----:B------:R-:W-:Y:S02]  /*03e0*/  IMAD.MOV.U32 R15, RZ, RZ, R2 ;  /* 0x000000ffff0f7224 */ /* 0x000fe400078e0002 */
[----:B------:R-:W-:-:S07]  /*03f0*/  IMAD.MOV.U32 R9, RZ, RZ, R3 ;  /* 0x000000ffff097224 */ /* 0x000fce00078e0003 */
.L_x_1430:
[----:B-12---:R-:W-:Y:S05]  /*0400*/  BSYNC.RELIABLE B0 ;  /* 0x0000000000007941 */ /* 0x006fea0003800100 */
.L_x_1429:
        /* <DEDUP_REMOVED lines=23> */
[----:B------:R-:W2:Y:S01]  /*0580*/  LDG.E R15, desc[UR4][R8.64] ;  /* 0x00000004080f7981 */ /* 0x000ea2000c1e1900 */
[----:B------:R-:W-:-:S04]  /*0590*/  SHF.R.S32.HI R13, RZ, 0x1f, R11 ;  /* 0x0000001fff0d7819 */ /* 0x000fc8000001140b */
[----:B------:R-:W-:-:S04]  /*05a0*/  LEA.HI R12, P0, R13, R10, RZ, 0x5 ;  /* 0x0000000a0d0c7211 */ /* 0x000fc800078128ff */
[----:B------:R-:W-:Y:S01]  /*05b0*/  LOP3.LUT R13, R12, 0xffffffe0, RZ, 0xc0, !PT ;  /* 0xffffffe00c0d7812 */ /* 0x000fe200078ec0ff */
[----:B------:R-:W-:-:S04]  /*05c0*/  IMAD.X R11, RZ, RZ, R11, P0 ;  /* 0x000000ffff0b7224 */ /* 0x000fc800000e060b */
[----:B------:R-:W-:Y:S01]  /*05d0*/  IMAD.IADD R10, R10, 0x1, -R13 ;  /* 0x000000010a0a7824 */ /* 0x000fe200078e0a0d */
[----:B------:R-:W-:Y:S02]  /*05e0*/  SHF.R.U64 R11, R12, 0x5, R11 ;  /* 0x000000050c0b7819 */ /* 0x000fe4000000120b */
[----:B-12---:R-:W-:-:S07]  /*05f0*/  SHF.R.S32.HI R17, RZ, 0x1f, R15 ;  /* 0x0000001fff117819 */ /* 0x006fce000001140f */
.L_x_1437:
        /* <DEDUP_REMOVED lines=9> */
[----:B------:R-:W-:Y:S01]  /*0690*/  LOP3.LUT R13, R15, R8, RZ, 0xc0, !PT ;  /* 0x000000080f0d7212 */ /* 0x000fe200078ec0ff */
        /* <DEDUP_REMOVED lines=8> */
.L_x_1436:
[----:B------:R-:W-:Y:S05]  /*0720*/  BSYNC.RECONVERGENT B2 ;  /* 0x0000000000027941 */ /* 0x000fea0003800200 */
.L_x_1435:
[----:B------:R-:W-:Y:S05]  /*0730*/  BRA `(.L_x_1432) ;  /* 0x0000000400847947 */ /* 0x000fea0003800000 */
.L_x_1434:
        /* <DEDUP_REMOVED lines=8> */
[----:B-1----:R-:W-:-:S05]  /*07c0*/  IMAD.WIDE R20, R5, 0x4, R16 ;  /* 0x0000000405147825 */ /* 0x002fca00078e0210 */
        /* <DEDUP_REMOVED lines=11> */
[----:B------:R-:W4:Y:S02]  /*0880*/  F2I.F64.TRUNC R12, R12 ;  /* 0x0000000c000c7311 */ /* 0x000f24000030d100 */
[----:B----4-:R-:W-:Y:S02]  /*0890*/  IADD3 R8, P0, PT, -R12, R17, RZ ;  /* 0x000000110c087210 */ /* 0x010fe40007f1e1ff */
[----:B------:R-:W-:-:S04]  /*08a0*/  SHF.R.S32.HI R10, RZ, 0x1f, R12 ;  /* 0x0000001fff0a7819 */ /* 0x000fc8000001140c */
[----:B------:R-:W-:Y:S01]  /*08b0*/  LEA.HI.X.SX32 R9, R17, ~R10, 0x1, P0 ;  /* 0x8000000a11097211 */ /* 0x000fe200000f0eff */
        /* <DEDUP_REMOVED lines=25> */
.L_x_1439:
        /* <DEDUP_REMOVED lines=15> */
.L_x_1438:
        /* <DEDUP_REMOVED lines=16> */
.L_x_1440:
        /* <DEDUP_REMOVED lines=17> */
.L_x_1432:
[----:B-12---:R-:W-:Y:S05]  /*0d50*/  BSYNC.RECONVERGENT B1 ;  /* 0x0000000000017941 */ /* 0x006fea0003800200 */
.L_x_1428:
[----:B------:R-:W-:-:S05]  /*0d60*/  IMAD.IADD R5, R0, 0x1, R5 ;  /* 0x0000000100057824 */ /* 0x000fca00078e0205 */
[----:B------:R-:W-:-:S13]  /*0d70*/  ISETP.GE.AND P0, PT, R5, R6, PT ;  /* 0x000000060500720c */ /* 0x000fda0003f06270 */
[----:B------:R-:W-:Y:S05]  /*0d80*/  @!P0 BRA `(.L_x_1441) ;  /* 0xfffffff000ec8947 */ /* 0x000fea000383ffff */
[----:B------:R-:W-:Y:S05]  /*0d90*/  EXIT ;  /* 0x000000000000794d */ /* 0x000fea0003800000 */
.L_x_1442:
        /* <DEDUP_REMOVED lines=14> */
.L_x_1761:


//--------------------- .text._Z24wprocessPartitionsKernelIiEvPKT_PiS3_S3_PdS3_PxiPl --------------------------
	.section	.text._Z24wprocessPartitionsKernelIiEvPKT_PiS3_S3_PdS3_PxiPl,"ax",@progbits
	.align	128
        .global         _Z24wprocessPartitionsKernelIiEvPKT_PiS3_S3_PdS3_PxiPl
        .type           _Z24wprocessPartitionsKernelIiEvPKT_PiS3_S3_PdS3_PxiPl,@function
        .size           _Z24wprocessPartitionsKernelIiEvPKT_PiS3_S3_PdS3_PxiPl,(.L_x_1718 - _Z24wprocessPartitionsKernelIiEvPKT_PiS3_S3_PdS3_PxiPl)
        .other          _Z24wprocessPartitionsKernelIiEvPKT_PiS3_S3_PdS3_PxiPl,@"STO_CUDA_ENTRY STV_DEFAULT"
_Z24wprocessPartitionsKernelIiEvPKT_PiS3_S3_PdS3_PxiPl:
.text._Z24wprocessPartitionsKernelIiEvPKT_PiS3_S3_PdS3_PxiPl:
        /* <DEDUP_REMOVED lines=37> */
.L_x_1446:
        /* <DEDUP_REMOVED lines=10> */
.L_x_1445:
[----:B------:R-:W-:Y:S05]  /*02f0*/  BSYNC.RECONVERGENT B0 ;  /* 0x0000000000007941 */ /* 0x000fea0003800200 */
.L_x_1444:
[----:B------:R-:W-:Y:S01]  /*0300*/  BAR.SYNC.DEFER_BLOCKING 0x0 ;  /* 0x0000000000007b1d */ /* 0x000fe20000010000 */
[----:B------:R-:W-:-:S05]  /*0310*/  UISETP.GT.U32.AND UP0, UPT, UR4, 0x3, UPT ;  /* 0x000000030400788c */ /* 0x000fca000bf04070 */
[----:B------:R-:W-:-:S04]  /*0320*/  UMOV UR4, UR5 ;  /* 0x0000000500047c82 */ /* 0x000fc80008000000 */
[----:B------:R-:W-:Y:S05]  /*0330*/  BRA.U UP0, `(.L_x_1446) ;  /* 0xfffffffd00c47547 */ /* 0x000fea000b83ffff */
.L_x_1443:
        /* <DEDUP_REMOVED lines=31> */
.L_x_1448:
[----:B------:R-:W-:Y:S05]  /*0530*/  BSYNC.RECONVERGENT B0 ;  /* 0x0000000000007941 */ /* 0x000fea0003800200 */
.L_x_1447:
        /* <DEDUP_REMOVED lines=20> */
.L_x_1452:
        /* <DEDUP_REMOVED lines=8> */
[----:B--2---:R-:W0:Y:S02]  /*0700*/  I2F.F64 R16, R16 ;  /* 0x0000001000107312 */ /* 0x004e240000201c00 */
[----:B0-----:R-:W-:Y:S02]  /*0710*/  DFMA R10, R14, R16, R10 ;  /* 0x000000100e0a722b */ /* 0x001fe4000000000a */
[----:B------:R-:W-:-:S05]  /*0720*/  DADD R6, R16, R6 ;  /* 0x0000000010067229 */ /* 0x000fca0000000006 */
[----:B------:R-:W-:Y:S06]  /*0730*/  @!P0 BRA `(.L_x_1452) ;  /* 0xfffffffc00d08947 */ /* 0x000fec000383ffff */
.L_x_1451:
[----:B------:R-:W-:Y:S05]  /*0740*/  BSYNC.RECONVERGENT B0 ;  /* 0x0000000000007941 */ /* 0x000fea0003800200 */
.L_x_1450:
        /* <DEDUP_REMOVED lines=8> */
.L_x_1456:
        /* <DEDUP_REMOVED lines=24> */
.L_x_1455:
[----:B------:R-:W-:Y:S05]  /*0950*/  BSYNC.RECONVERGENT B0 ;  /* 0x0000000000007941 */ /* 0x000fea0003800200 */
.L_x_1454:
[----:B------:R-:W-:Y:S01]  /*0960*/  BAR.SYNC.DEFER_BLOCKING 0x0 ;  /* 0x0000000000007b1d */ /* 0x000fe20000010000 */
[----:B------:R-:W-:Y:S01]  /*0970*/  ISETP.GT.U32.AND P0, PT, R4, 0x3, PT ;  /* 0x000000030400780c */ /* 0x000fe20003f04070 */
[----:B------:R-:W-:-:S12]  /*0980*/  IMAD.MOV.U32 R4, RZ, RZ, R5 ;  /* 0x000000ffff047224 */ /* 0x000fd800078e0005 */
[----:B------:R-:W-:Y:S05]  /*0990*/  @P0 BRA `(.L_x_1456) ;  /* 0xfffffffc008c0947 */ /* 0x000fea000383ffff */
.L_x_1453:
        /* <DEDUP_REMOVED lines=39> */
[----:B------:R-:W-:Y:S05]  /*0c10*/  CALL.REL.NOINC `($__internal_12_$__cuda_sm20_div_rn_f64_full) ;  /* 0x0000000800547944 */ /* 0x000fea0003c00000 */
[----:B------:R-:W-:Y:S02]  /*0c20*/  IMAD.MOV.U32 R4, RZ, RZ, R20 ;  /* 0x000000ffff047224 */ /* 0x000fe400078e0014 */
[----:B------:R-:W-:-:S07]  /*0c30*/  IMAD.MOV.U32 R5, RZ, RZ, R21 ;  /* 0x000000ffff057224 */ /* 0x000fce00078e0015 */
.L_x_1460:
        /* <DEDUP_REMOVED lines=8> */
.L_x_1459:
[----:B------:R-:W-:Y:S01]  /*0cc0*/  IMAD R16, R28, -0x8, R21 ;  /* 0xfffffff81c107824 */ /* 0x000fe200078e0215 */
[----:B------:R-:W-:Y:S01]  /*0cd0*/  STS.64 [UR4+0x8], RZ ;  /* 0x000008ffff007988 */ /* 0x000fe20008000a04 */
[----:B------:R-:W-:-:S04]  /*0ce0*/  CS2R R12, SRZ ;  /* 0x00000000000c7805 */ /* 0x000fc8000001ff00 */
[----:B------:R-:W1:Y:S03]  /*0cf0*/  LDS.64 R16, [R16] ;  /* 0x0000000010107984 */ /* 0x000e660000000a00 */
.L_x_1461:
        /* <DEDUP_REMOVED lines=20> */
[----:B------:R-:W-:Y:S05]  /*0e40*/  CALL.REL.NOINC `($__internal_12_$__cuda_sm20_div_rn_f64_full) ;  /* 0x0000000400c87944 */ /* 0x000fea0003c00000 */
[----:B------:R-:W-:Y:S02]  /*0e50*/  IMAD.MOV.U32 R4, RZ, RZ, R20 ;  /* 0x000000ffff047224 */ /* 0x000fe400078e0014 */
[----:B------:R-:W-:-:S07]  /*0e60*/  IMAD.MOV.U32 R5, RZ, RZ, R21 ;  /* 0x000000ffff057224 */ /* 0x000fce00078e0015 */
.L_x_1463:
[----:B------:R-:W-:Y:S05]  /*0e70*/  BSYNC.RECONVERGENT B1 ;  /* 0x0000000000017941 */ /* 0x000fea0003800200 */
.L_x_1462:
        /* <DEDUP_REMOVED lines=19> */
.L_x_1458:
[----:B------:R-:W-:Y:S05]  /*0fb0*/  BSYNC.RECONVERGENT B0 ;  /* 0x0000000000007941 */ /* 0x000fea0003800200 */
.L_x_1457:
        /* <DEDUP_REMOVED lines=20> */
.L_x_1466:
        /* <DEDUP_REMOVED lines=11> */
[----:B------:R-:W2:Y:S02]  /*11b0*/  F2I.F64.TRUNC R14, R14 ;  /* 0x0000000e000e7311 */ /* 0x000ea4000030d100 */
[CC--:B--2---:R-:W-:Y:S02]  /*11c0*/  VIMNMX R12, PT, PT, R14.reuse, R19.reuse, PT ;  /* 0x000000130e0c7248 */ /* 0x0c4fe40003fe0100 */
[----:B------:R-:W-:-:S05]  /*11d0*/  VIMNMX R17, PT, PT, R14, R19, !PT ;  /* 0x000000130e117248 */ /* 0x000fca0007fe0100 */
[----:B------:R-:W-:-:S05]  /*11e0*/  IMAD.IADD R17, R17, 0x1, -R12 ;  /* 0x0000000111117824 */ /* 0x000fca00078e0a0c */
[----:B------:R-:W-:-:S04]  /*11f0*/  ISETP.GT.U32.AND P0, PT, R17, R10, PT ;  /* 0x0000000a1100720c */ /* 0x000fc80003f04070 */
[----:B------:R-:W-:-:S04]  /*1200*/  ISETP.GT.U32.AND.EX P0, PT, RZ, R11, PT, P0 ;  /* 0x0000000bff00720c */ /* 0x000fc80003f04100 */
[----:B------:R-:W-:Y:S02]  /*1210*/  SEL R10, R17, R10, P0 ;  /* 0x0000000a110a7207 */ /* 0x000fe40000000000 */
[----:B------:R-:W-:Y:S01]  /*1220*/  SEL R11, R11, RZ, !P0 ;  /* 0x000000ff0b0b7207 */ /* 0x000fe20004000000 */
[----:B------:R-:W-:Y:S06]  /*1230*/  @!P1 BRA `(.L_x_1466) ;  /* 0xfffffffc00b09947 */ /* 0x000fec000383ffff */
.L_x_1465:
[----:B------:R-:W-:Y:S05]  /*1240*/  BSYNC.RECONVERGENT B0 ;  /* 0x0000000000007941 */ /* 0x000fea0003800200 */
.L_x_1464:
[----:B------:R-:W-:Y:S01]  /*1250*/  ISETP.GE.U32.AND P0, PT, R28, 0x2, PT ;  /* 0x000000021c00780c */ /* 0x000fe20003f06070 */
[----:B------:R1:W-:Y:S01]  /*1260*/  STS.64 [R3], R10 ;  /* 0x0000000a03007388 */ /* 0x0003e20000000a00 */
[----:B------:R-:W-:Y:S11]  /*1270*/  BAR.SYNC.DEFER_BLOCKING 0x0 ;  /* 0x0000000000007b1d */ /* 0x000ff60000010000 */
[----:B-1----:R-:W-:Y:S05]  /*1280*/  @!P0 BRA `(.L_x_1467) ;  /* 0x00000000003c8947 */ /* 0x002fea0003800000 */
.L_x_1470:
        /* <DEDUP_REMOVED lines=11> */
.L_x_1469:
[----:B------:R-:W-:Y:S05]  /*1340*/  BSYNC.RECONVERGENT B0 ;  /* 0x0000000000007941 */ /* 0x000fea0003800200 */
.L_x_1468:
[----:B------:R-:W-:Y:S01]  /*1350*/  BAR.SYNC.DEFER_BLOCKING 0x0 ;  /* 0x0000000000007b1d */ /* 0x000fe20000010000 */
[----:B------:R-:W-:-:S13]  /*1360*/  ISETP.GT.U32.AND P0, PT, R8, 0x3, PT ;  /* 0x000000030800780c */ /* 0x000fda0003f04070 */
[----:B------:R-:W-:Y:S05]  /*1370*/  @P0 BRA `(.L_x_1470) ;  /* 0xfffffffc00c40947 */ /* 0x000fea000383ffff */
.L_x_1467:
        /* <DEDUP_REMOVED lines=19> */
.L_x_1449:
        /* <DEDUP_REMOVED lines=12> */
        .weak           $__internal_12_$__cuda_sm20_div_rn_f64_full
        .type           $__internal_12_$__cuda_sm20_div_rn_f64_full,@function
        .size           $__internal_12_$__cuda_sm20_div_rn_f64_full,(.L_x_1718 - $__internal_12_$__cuda_sm20_div_rn_f64_full)
$__internal_12_$__cuda_sm20_div_rn_f64_full:
        /* <DEDUP_REMOVED lines=68> */
.L_x_1472:
        /* <DEDUP_REMOVED lines=16> */
.L_x_1475:
[----:B------:R-:W-:Y:S01]  /*1ab0*/  LOP3.LUT R21, R7, 0x80000, RZ, 0xfc, !PT ;  /* 0x0008000007157812 */ /* 0x000fe200078efcff */
[----:B------:R-:W-:Y:S01]  /*1ac0*/  IMAD.MOV.U32 R20, RZ, RZ, R6 ;  /* 0x000000ffff147224 */ /* 0x000fe200078e0006 */
[----:B------:R-:W-:Y:S06]  /*1ad0*/  BRA `(.L_x_1473) ;  /* 0x0000000000087947 */ /* 0x000fec0003800000 */
.L_x_1474:
[----:B------:R-:W-:Y:S01]  /*1ae0*/  LOP3.LUT R21, R11, 0x80000, RZ, 0xfc, !PT ;  /* 0x000800000b157812 */ /* 0x000fe200078efcff */
[----:B------:R-:W-:-:S07]  /*1af0*/  IMAD.MOV.U32 R20, RZ, RZ, R10 ;  /* 0x000000ffff147224 */ /* 0x000fce00078e000a */
.L_x_1473:
[----:B------:R-:W-:Y:S05]  /*1b00*/  BSYNC.RECONVERGENT B2 ;  /* 0x0000000000027941 */ /* 0x000fea0003800200 */
.L_x_1471:
[----:B------:R-:W-:-:S04]  /*1b10*/  IMAD.MOV.U32 R5, RZ, RZ, 0x0 ;  /* 0x00000000ff057424 */ /* 0x000fc800078e00ff */
[----:B------:R-:W-:Y:S05]  /*1b20*/  RET.REL.NODEC R4 `(_Z24wprocessPartitionsKernelIiEvPKT_PiS3_S3_PdS3_PxiPl) ;  /* 0xffffffe404347950 */ /* 0x000fea0003c3ffff */
.L_x_1476:
        /* <DEDUP_REMOVED lines=13> */
.L_x_1718:


//--------------------- .text._Z30fitPartitionsBatched_OptimizedIiEvPKT_PKiS4_PiPdS6_S5_PxS6_i --------------------------
	.section	.text._Z30fitPartitionsBatched_OptimizedIiEvPKT_PKiS4_PiPdS6_S5_PxS6_i,"ax",@progbits
	.align	128
        .global         _Z30fitPartitionsBatched_OptimizedIiEvPKT_PKiS4_PiPdS6_S5_PxS6_i
        .type           _Z30fitPartitionsBatched_OptimizedIiEvPKT_PKiS4_PiPdS6_S5_PxS6_i,@function
        .size           _Z30fitPartitionsBatched_OptimizedIiEvPKT_PKiS4_PiPdS6_S5_PxS6_i,(.L_x_1719 - _Z30fitPartitionsBatched_OptimizedIiEvPKT_PKiS4_PiPdS6_S5_PxS6_i)
        .other          _Z30fitPartitionsBatched_OptimizedIiEvPKT_PKiS4_PiPdS6_S5_PxS6_i,@"STO_CUDA_ENTRY STV_DEFAULT"
_Z30fitPartitionsBatched_OptimizedIiEvPKT_PKiS4_PiPdS6_S5_PxS6_i:
.text._Z30fitPartitionsBatched_OptimizedIiEvPKT_PKiS4_PiPdS6_S5_PxS6_i:
        /* <DEDUP_REMOVED lines=55> */
.L_x_1478:
        /* <DEDUP_REMOVED lines=14> */
.L_x_1481:
        /* <DEDUP_REMOVED lines=8> */
[----:B--2---:R-:W0:Y:S02]  /*04d0*/  I2F.F64 R22, R18 ;  /* 0x0000001200167312 */ /* 0x004e240000201c00 */
[----:B0-----:R-:W-:Y:S02]  /*04e0*/  DFMA R10, R16, R22, R10 ;  /* 0x00000016100a722b */ /* 0x001fe4000000000a */
[----:B------:R-:W-:-:S05]  /*04f0*/  DADD R8, R22, R8 ;  /* 0x0000000016087229 */ /* 0x000fca0000000008 */
[----:B------:R-:W-:Y:S06]  /*0500*/  @!P1 BRA `(.L_x_1481) ;  /* 0xfffffffc00d09947 */ /* 0x000fec000383ffff */
.L_x_1480:
[----:B------:R-:W-:Y:S05]  /*0510*/  BSYNC.RECONVERGENT B0 ;  /* 0x0000000000007941 */ /* 0x000fea0003800200 */
.L_x_1479:
        /* <DEDUP_REMOVED lines=48> */
.L_x_1516:
[----:B--2---:R-:W-:Y:S01]  /*0820*/  MOV R14, R19 ;  /* 0x00000013000e7202 */ /* 0x004fe20000000f00 */
[----:B-1----:R-:W-:-:S06]  /*0830*/  IMAD.MOV.U32 R15, RZ, RZ, R16 ;  /* 0x000000ffff0f7224 */ /* 0x002fcc00078e0010 */
[----:B0-----:R-:W-:-:S11]  /*0840*/  DADD R30, R30, R14 ;  /* 0x000000001e1e7229 */ /* 0x001fd6000000000e */
.L_x_1483:
[----:B------:R-:W-:Y:S05]  /*0850*/  BSYNC B0 ;  /* 0x0000000000007941 */ /* 0x000fea0003800000 */
.L_x_1482:
        /* <DEDUP_REMOVED lines=17> */
.L_x_1528:
        /* <DEDUP_REMOVED lines=32> */
.L_x_1539:
[----:B---3--:R-:W-:Y:S01]  /*0b70*/  IMAD.MOV.U32 R14, RZ, RZ, R19 ;  /* 0x000000ffff0e7224 */ /* 0x008fe200078e0013 */
[----:B--2---:R-:W-:-:S06]  /*0b80*/  MOV R15, R16 ;  /* 0x00000010000f7202 */ /* 0x004fcc0000000f00 */
[----:B0-----:R-:W-:-:S11]  /*0b90*/  DADD R8, R8, R14 ;  /* 0x0000000008087229 */ /* 0x001fd6000000000e */
.L_x_1487:
[----:B------:R-:W-:Y:S05]  /*0ba0*/  BSYNC B0 ;  /* 0x0000000000007941 */ /* 0x000fea0003800000 */
.L_x_1486:
        /* <DEDUP_REMOVED lines=16> */
.L_x_1551:
        /* <DEDUP_REMOVED lines=32> */
.L_x_1562:
[----:B0--34-:R-:W-:-:S11]  /*0eb0*/  DADD R16, R16, R12 ;  /* 0x0000000010107229 */ /* 0x019fd6000000000c */
.L_x_1491:
[----:B------:R-:W-:Y:S05]  /*0ec0*/  BSYNC B0 ;  /* 0x0000000000007941 */ /* 0x000fea0003800000 */
.L_x_1490:
        /* <DEDUP_REMOVED lines=16> */
.L_x_1574:
        /* <DEDUP_REMOVED lines=33> */
.L_x_1585:
        /* <DEDUP_REMOVED lines=30> */
[----:B------:R-:W-:Y:S05]  /*13c0*/  CALL.REL.NOINC `($__internal_13_$__cuda_sm20_div_rn_f64_full) ;  /* 0x0000002400f47944 */ /* 0x000fea0003c00000 */
[----:B------:R-:W-:Y:S01]  /*13d0*/  MOV R16, R24 ;  /* 0x0000001800107202 */ /* 0x000fe20000000f00 */
[----:B------:R-:W-:-:S07]  /*13e0*/  IMAD.MOV.U32 R17, RZ, RZ, R25 ;  /* 0x000000ffff117224 */ /* 0x000fce00078e0019 */
.L_x_1499:
[----:B------:R-:W-:Y:S05]  /*13f0*/  BSYNC.RECONVERGENT B1 ;  /* 0x0000000000017941 */ /* 0x000fea0003800200 */
.L_x_1498:
        /* <DEDUP_REMOVED lines=8> */
.L_x_1497:
[----:B------:R1:W-:Y:S01]  /*1480*/  STS.64 [R0], RZ ;  /* 0x000000ff00007388 */ /* 0x0003e20000000a00 */
[----:B------:R-:W-:-:S07]  /*1490*/  CS2R R30, SRZ ;  /* 0x00000000001e7805 */ /* 0x000fce000001ff00 */
.L_x_1500:
[----:B------:R-:W-:Y:S05]  /*14a0*/  BSYNC.RECONVERGENT B0 ;  /* 0x0000000000007941 */ /* 0x000fea0003800200 */
.L_x_1496:
        /* <DEDUP_REMOVED lines=20> */
[----:B------:R-:W-:Y:S05]  /*15f0*/  CALL.REL.NOINC `($__internal_13_$__cuda_sm20_div_rn_f64_full) ;  /* 0x0000002400687944 */ /* 0x000fea0003c00000 */
[----:B------:R-:W-:Y:S02]  /*1600*/  IMAD.MOV.U32 R16, RZ, RZ, R24 ;  /* 0x000000ffff107224 */ /* 0x000fe400078e0018 */
[----:B------:R-:W-:-:S07]  /*1610*/  IMAD.MOV.U32 R17, RZ, RZ, R25 ;  /* 0x000000ffff117224 */ /* 0x000fce00078e0019 */
.L_x_1502:
[----:B------:R-:W-:Y:S05]  /*1620*/  BSYNC.RECONVERGENT B0 ;  /* 0x0000000000007941 */ /* 0x000fea0003800200 */
.L_x_1501:
[----:B------:R-:W0:Y:S01]  /*1630*/  LDC.64 R8, c[0x0][0x398] ;  /* 0x0000e600ff087b82 */ /* 0x000e220000000a00 */
[----:B------:R-:W-:Y:S02]  /*1640*/  IMAD.MOV.U32 R7, RZ, RZ, 0x1 ;  /* 0x00000001ff077424 */ /* 0x000fe400078e00ff */
[----:B0-----:R-:W-:-:S05]  /*1650*/  IMAD.WIDE.U32 R8, R2, 0x4, R8 ;  /* 0x0000000402087825 */ /* 0x001fca00078e0008 */
[----:B------:R0:W-:Y:S04]  /*1660*/  STG.E desc[UR8][R8.64], R7 ;  /* 0x0000000708007986 */ /* 0x0001e8000c101908 */
[----:B------:R0:W-:Y:S04]  /*1670*/  STG.E.64 desc[UR8][R10.64], R16 ;  /* 0x000000100a007986 */ /* 0x0001e8000c101b08 */
[----:B------:R0:W-:Y:S02]  /*1680*/  STG.E.64 desc[UR8][R12.64], R30 ;  /* 0x0000001e0c007986 */ /* 0x0001e4000c101b08 */
.L_x_1494:
        /* <DEDUP_REMOVED lines=13> */
.L_x_1505:
        /* <DEDUP_REMOVED lines=11> */
[----:B------:R-:W2:Y:S02]  /*1810*/  F2I.F64.TRUNC R14, R14 ;  /* 0x0000000e000e7311 */ /* 0x000ea4000030d100 */
[CC--:B--2---:R-:W-:Y:S02]  /*1820*/  VIMNMX R7, PT, PT, R14.reuse, R19.reuse, PT ;  /* 0x000000130e077248 */ /* 0x0c4fe40003fe0100 */
[----:B------:R-:W-:-:S04]  /*1830*/  VIMNMX R16, PT, PT, R14, R19, !PT ;  /* 0x000000130e107248 */ /* 0x000fc80007fe0100 */
[----:B------:R-:W-:-:S04]  /*1840*/  IADD3 R7, PT, PT, -R7, R16, RZ ;  /* 0x0000001007077210 */ /* 0x000fc80007ffe1ff */
[----:B------:R-:W-:-:S04]  /*1850*/  ISETP.GT.U32.AND P0, PT, R22, R7, PT ;  /* 0x000000071600720c */ /* 0x000fc80003f04070 */
[----:B------:R-:W-:-:S04]  /*1860*/  ISETP.GT.AND.EX P0, PT, R0, RZ, PT, P0 ;  /* 0x000000ff0000720c */ /* 0x000fc80003f04300 */
[----:B------:R-:W-:Y:S02]  /*1870*/  SEL R22, R22, R7, P0 ;  /* 0x0000000716167207 */ /* 0x000fe40000000000 */
[----:B------:R-:W-:Y:S01]  /*1880*/  SEL R0, R0, RZ, P0 ;  /* 0x000000ff00007207 */ /* 0x000fe20000000000 */
[----:B------:R-:W-:Y:S06]  /*1890*/  @!P1 BRA `(.L_x_1505) ;  /* 0xfffffffc00b09947 */ /* 0x000fec000383ffff */
.L_x_1504:
[----:B------:R-:W-:Y:S05]  /*18a0*/  BSYNC.RECONVERGENT B0 ;  /* 0x0000000000007941 */ /* 0x000fea0003800200 */
.L_x_1503:
        /* <DEDUP_REMOVED lines=106> */
.L_x_1477:
        /* <DEDUP_REMOVED lines=9> */
.L_x_1484:
[----:B-1----:R-:W-:Y:S01]  /*1fe0*/  IMAD.MOV.U32 R18, RZ, RZ, R31 ;  /* 0x000000ffff127224 */ /* 0x002fe200078e001f */
[----:B------:R-:W-:Y:S01]  /*1ff0*/  MOV R7, 0xffffffff ;  /* 0xffffffff00077802 */ /* 0x000fe20000000f00 */
[----:B------:R-:W-:Y:S02]  /*2000*/  IMAD.MOV.U32 R15, RZ, RZ, 0x10 ;  /* 0x00000010ff0f7424 */ /* 0x000fe400078e00ff */
[----:B------:R-:W-:-:S07]  /*2010*/  IMAD.MOV.U32 R14, RZ, RZ, 0x1f ;  /* 0x0000001fff0e7424 */ /* 0x000fce00078e00ff */
[----:B------:R-:W-:Y:S05]  /*2020*/  WARPSYNC.COLLECTIVE R7, `(.L_x_1506) ;  /* 0x0000000007087348 */ /* 0x000fea0003c00000 */
[----:B------:R0:W1:Y:S02]  /*2030*/  SHFL.DOWN P4, R19, R18, R15, R14 ;  /* 0x0800000f12137389 */ /* 0x000064000008000e */
[----:B01----:R-:W-:Y:S05]  /*2040*/  ENDCOLLECTIVE ;  /* 0x000000000000791b */ /* 0x003fea0003800000 */
.L_x_1506:
[----:B------:R-:W-:Y:S02]  /*2050*/  IMAD.MOV.U32 R18, RZ, RZ, R30 ;  /* 0x000000ffff127224 */ /* 0x000fe400078e001e */
[----:B------:R-:W-:-:S07]  /*2060*/  IMAD.MOV.U32 R17, RZ, RZ, R19 ;  /* 0x000000ffff117224 */ /* 0x000fce00078e0013 */
[----:B------:R-:W-:Y:S05]  /*2070*/  WARPSYNC.COLLECTIVE R7, `(.L_x_1507) ;  /* 0x0000000007087348 */ /* 0x000fea0003c00000 */
[----:B------:R0:W1:Y:S02]  /*2080*/  SHFL.DOWN P4, R19, R18, R15, R14 ;  /* 0x0800000f12137389 */ /* 0x000064000008000e */
[----:B01----:R-:W-:Y:S05]  /*2090*/  ENDCOLLECTIVE ;  /* 0x000000000000791b */ /* 0x003fea0003800000 */
.L_x_1507:
[----:B------:R-:W-:Y:S02]  /*20a0*/  IMAD.MOV.U32 R15, RZ, RZ, 0x8 ;  /* 0x00000008ff0f7424 */ /* 0x000fe400078e00ff */
[----:B------:R-:W-:-:S06]  /*20b0*/  IMAD.MOV.U32 R16, RZ, RZ, R19 ;  /* 0x000000ffff107224 */ /* 0x000fcc00078e0013 */
[----:B------:R-:W-:-:S10]  /*20c0*/  DADD R16, R30, R16 ;  /* 0x000000001e107229 */ /* 0x000fd40000000010 */
[----:B------:R-:W-:-:S07]  /*20d0*/  MOV R18, R17 ;  /* 0x0000001100127202 */ /* 0x000fce0000000f00 */
[----:B------:R-:W-:Y:S05]  /*20e0*/  WARPSYNC.COLLECTIVE R7, `(.L_x_1508) ;  /* 0x0000000007087348 */ /* 0x000fea0003c00000 */
[----:B------:R0:W1:Y:S02]  /*20f0*/  SHFL.DOWN P4, R19, R18, R15, R14 ;  /* 0x0800000f12137389 */ /* 0x000064000008000e */
[----:B01----:R-:W-:Y:S05]  /*2100*/  ENDCOLLECTIVE ;  /* 0x000000000000791b */ /* 0x003fea0003800000 */
.L_x_1508:
[----:B------:R-:W-:Y:S02]  /*2110*/  IMAD.MOV.U32 R18, RZ, RZ, R16 ;  /* 0x000000ffff127224 */ /* 0x000fe400078e0010 */
[----:B------:R-:W-:-:S07]  /*2120*/  IMAD.MOV.U32 R23, RZ, RZ, R19 ;  /* 0x000000ffff177224 */ /* 0x000fce00078e0013 */
[----:B------:R-:W-:Y:S05]  /*2130*/  WARPSYNC.COLLECTIVE R7, `(.L_x_1509) ;  /* 0x0000000007087348 */ /* 0x000fea0003c00000 */
[----:B------:R0:W1:Y:S02]  /*2140*/  SHFL.DOWN P4, R19, R18, R15, R14 ;  /* 0x0800000f12137389 */ /* 0x000064000008000e */
[----:B01----:R-:W-:Y:S05]  /*2150*/  ENDCOLLECTIVE ;  /* 0x000000000000791b */ /* 0x003fea0003800000 */
.L_x_1509:
[----:B------:R-:W-:Y:S01]  /*2160*/  IMAD.MOV.U32 R15, RZ, RZ, 0x4 ;  /* 0x00000004ff0f7424 */ /* 0x000fe200078e00ff */
[----:B------:R-:W-:-:S06]  /*2170*/  MOV R22, R19 ;  /* 0x0000001300167202 */ /* 0x000fcc0000000f00 */
[----:B------:R-:W-:-:S10]  /*2180*/  DADD R22, R16, R22 ;  /* 0x0000000010167229 */ /* 0x000fd40000000016 */
[----:B------:R-:W-:-:S07]  /*2190*/  IMAD.MOV.U32 R18, RZ, RZ, R23 ;  /* 0x000000ffff127224 */ /* 0x000fce00078e0017 */
[----:B------:R-:W-:Y:S05]  /*21a0*/  WARPSYNC.COLLECTIVE R7, `(.L_x_1510) ;  /* 0x0000000007087348 */ /* 0x000fea0003c00000 */
[----:B------:R0:W1:Y:S02]  /*21b0*/  SHFL.DOWN P4, R19, R18, R15, R14 ;  /* 0x0800000f12137389 */ /* 0x000064000008000e */
[----:B01----:R-:W-:Y:S05]  /*21c0*/  ENDCOLLECTIVE ;  /* 0x000000000000791b */ /* 0x003fea0003800000 */
.L_x_1510:
[----:B------:R-:W-:Y:S01]  /*21d0*/  MOV R18, R22 ;  /* 0x0000001600127202 */ /* 0x000fe20000000f00 */
[----:B------:R-:W-:-:S07]  /*21e0*/  IMAD.MOV.U32 R25, RZ, RZ, R19 ;  /* 0x000000ffff197224 */ /* 0x000fce00078e0013 */
[----:B------:R-:W-:Y:S05]  /*21f0*/  WARPSYNC.COLLECTIVE R7, `(.L_x_1511) ;  /* 0x0000000007087348 */ /* 0x000fea0003c00000 */
[----:B------:R0:W1:Y:S02]  /*2200*/  SHFL.DOWN P4, R19, R18, R15, R14 ;  /* 0x0800000f12137389 */ /* 0x000064000008000e */
[----:B01----:R-:W-:Y:S05]  /*2210*/  ENDCOLLECTIVE ;  /* 0x000000000000791b */ /* 0x003fea0003800000 */
.L_x_1511:
[----:B------:R-:W-:Y:S02]  /*2220*/  IMAD.MOV.U32 R15, RZ, RZ, 0x2 ;  /* 0x00000002ff0f7424 */ /* 0x000fe400078e00ff */
[----:B------:R-:W-:-:S06]  /*2230*/  IMAD.MOV.U32 R24, RZ, RZ, R19 ;  /* 0x000000ffff187224 */ /* 0x000fcc00078e0013 */
[----:B------:R-:W-:-:S10]  /*2240*/  DADD R24, R22, R24 ;  /* 0x0000000016187229 */ /* 0x000fd40000000018 */
[----:B------:R-:W-:-:S07]  /*2250*/  IMAD.MOV.U32 R18, RZ, RZ, R25 ;  /* 0x000000ffff127224 */ /* 0x000fce00078e0019 */
[----:B------:R-:W-:Y:S05]  /*2260*/  WARPSYNC.COLLECTIVE R7, `(.L_x_1512) ;  /* 0x0000000007087348 */ /* 0x000fea0003c00000 */
[----:B------:R0:W1:Y:S02]  /*2270*/  SHFL.DOWN P4, R19, R18, R15, R14 ;  /* 0x0800000f12137389 */ /* 0x000064000008000e */
[----:B01----:R-:W-:Y:S05]  /*2280*/  ENDCOLLECTIVE ;  /* 0x000000000000791b */ /* 0x003fea0003800000 */
.L_x_1512:
[----:B------:R-:W-:Y:S01]  /*2290*/  IMAD.MOV.U32 R18, RZ, RZ, R24 ;  /* 0x000000ffff127224 */ /* 0x000fe200078e0018 */
[----:B------:R-:W-:-:S07]  /*22a0*/  MOV R31, R19 ;  /* 0x00000013001f7202 */ /* 0x000fce0000000f00 */
[----:B------:R-:W-:Y:S05]  /*22b0*/  WARPSYNC.COLLECTIVE R7, `(.L_x_1513) ;  /* 0x0000000007087348 */ /* 0x000fea0003c00000 */
[----:B------:R0:W1:Y:S02]  /*22c0*/  SHFL.DOWN P4, R19, R18, R15, R14 ;  /* 0x0800000f12137389 */ /* 0x000064000008000e */
[----:B01----:R-:W-:Y:S05]  /*22d0*/  ENDCOLLECTIVE ;  /* 0x000000000000791b */ /* 0x003fea0003800000 */
.L_x_1513:
[----:B------:R-:W-:Y:S01]  /*22e0*/  MOV R15, 0x1 ;  /* 0x00000001000f7802 */ /* 0x000fe20000000f00 */
[----:B------:R-:W-:-:S06]  /*22f0*/  IMAD.MOV.U32 R30, RZ, RZ, R19 ;  /* 0x000000ffff1e7224 */ /* 0x000fcc00078e0013 */
[----:B------:R-:W-:-:S10]  /*2300*/  DADD R30, R24, R30 ;  /* 0x00000000181e7229 */ /* 0x000fd4000000001e */
[----:B------:R-:W-:-:S07]  /*2310*/  IMAD.MOV.U32 R18, RZ, RZ, R31 ;  /* 0x000000ffff127224 */ /* 0x000fce00078e001f */
[----:B------:R-:W-:Y:S05]  /*2320*/  WARPSYNC.COLLECTIVE R7, `(.L_x_1514) ;  /* 0x0000000007087348 */ /* 0x000fea0003c00000 */
[----:B------:R0:W1:Y:S02]  /*2330*/  SHFL.DOWN P4, R19, R18, R15, R14 ;  /* 0x0800000f12137389 */ /* 0x000064000008000e */
[----:B01----:R-:W-:Y:S05]  /*2340*/  ENDCOLLECTIVE ;  /* 0x000000000000791b */ /* 0x003fea0003800000 */
.L_x_1514:
[----:B------:R-:W-:Y:S02]  /*2350*/  IMAD.MOV.U32 R18, RZ, RZ, R30 ;  /* 0x000000ffff127224 */ /* 0x000fe400078e001e */
[----:B------:R-:W-:-:S07]  /*2360*/  IMAD.MOV.U32 R16, RZ, RZ, R19 ;  /* 0x000000ffff107224 */ /* 0x000fce00078e0013 */
[----:B------:R-:W-:Y:S05]  /*2370*/  WARPSYNC.COLLECTIVE R7, `(.L_x_1515) ;  /* 0x0000000007087348 */ /* 0x000fea0003c00000 */
[----:B------:R0:W1:Y:S02]  /*2380*/  SHFL.DOWN P4, R19, R18, R15, R14 ;  /* 0x0800000f12137389 */ /* 0x000064000008000e */
[----:B01----:R-:W-:Y:S05]  /*2390*/  ENDCOLLECTIVE ;  /* 0x000000000000791b */ /* 0x003fea0003800000 */
.L_x_1515:
[----:B------:R-:W-:Y:S05]  /*23a0*/  BRA `(.L_x_1516) ;  /* 0xffffffe4001c7947 */ /* 0x000fea000383ffff */
.L_x_1485:
        /* <DEDUP_REMOVED lines=8> */
.L_x_1518:
[----:B------:R-:W-:Y:S05]  /*2430*/  BSYNC B0 ;  /* 0x0000000000007941 */ /* 0x000fea0003800000 */
.L_x_1517:
        /* <DEDUP_REMOVED lines=8> */
.L_x_1519:
[----:B------:R-:W-:Y:S01]  /*24c0*/  IMAD.MOV.U32 R15, RZ, RZ, 0x8 ;  /* 0x00000008ff0f7424 */ /* 0x000fe200078e00ff */
[----:B------:R-:W-:-:S06]  /*24d0*/  MOV R16, R19 ;  /* 0x0000001300107202 */ /* 0x000fcc0000000f00 */
[----:B------:R-:W-:-:S10]  /*24e0*/  DADD R16, R16, R8 ;  /* 0x0000000010107229 */ /* 0x000fd40000000008 */
[----:B------:R-:W-:-:S07]  /*24f0*/  IMAD.MOV.U32 R18, RZ, RZ, R17 ;  /* 0x000000ffff127224 */ /* 0x000fce00078e0011 */
[----:B------:R-:W-:Y:S05]  /*2500*/  WARPSYNC.COLLECTIVE R7, `(.L_x_1520) ;  /* 0x0000000007087348 */ /* 0x000fea0003c00000 */
[----:B------:R0:W1:Y:S02]  /*2510*/  SHFL.DOWN P4, R19, R18, R15, R14 ;  /* 0x0800000f12137389 */ /* 0x000064000008000e */
[----:B01----:R-:W-:Y:S05]  /*2520*/  ENDCOLLECTIVE ;  /* 0x000000000000791b */ /* 0x003fea0003800000 */
.L_x_1520:
[----:B------:R-:W-:Y:S01]  /*2530*/  MOV R18, R16 ;  /* 0x0000001000127202 */ /* 0x000fe20000000f00 */
[----:B------:R-:W-:-:S07]  /*2540*/  IMAD.MOV.U32 R23, RZ, RZ, R19 ;  /* 0x000000ffff177224 */ /* 0x000fce00078e0013 */
[----:B------:R-:W-:Y:S05]  /*2550*/  WARPSYNC.COLLECTIVE R7, `(.L_x_1521) ;  /* 0x0000000007087348 */ /* 0x000fea0003c00000 */
[----:B------:R0:W1:Y:S02]  /*2560*/  SHFL.DOWN P4, R19, R18, R15, R14 ;  /* 0x0800000f12137389 */ /* 0x000064000008000e */
[----:B01----:R-:W-:Y:S05]  /*2570*/  ENDCOLLECTIVE ;  /* 0x000000000000791b */ /* 0x003fea0003800000 */
.L_x_1521:
[----:B------:R-:W-:Y:S02]  /*2580*/  IMAD.MOV.U32 R15, RZ, RZ, 0x4 ;  /* 0x00000004ff0f7424 */ /* 0x000fe400078e00ff */
[----:B------:R-:W-:-:S06]  /*2590*/  IMAD.MOV.U32 R22, RZ, RZ, R19 ;  /* 0x000000ffff167224 */ /* 0x000fcc00078e0013 */
[----:B------:R-:W-:-:S10]  /*25a0*/  DADD R22, R16, R22 ;  /* 0x0000000010167229 */ /* 0x000fd40000000016 */
[----:B------:R-:W-:-:S07]  /*25b0*/  IMAD.MOV.U32 R18, RZ, RZ, R23 ;  /* 0x000000ffff127224 */ /* 0x000fce00078e0017 */
[----:B------:R-:W-:Y:S05]  /*25c0*/  WARPSYNC.COLLECTIVE R7, `(.L_x_1522) ;  /* 0x0000000007087348 */ /* 0x000fea0003c00000 */
[----:B------:R0:W1:Y:S02]  /*25d0*/  SHFL.DOWN P4, R19, R18, R15, R14 ;  /* 0x0800000f12137389 */ /* 0x000064000008000e */
[----:B01----:R-:W-:Y:S05]  /*25e0*/  ENDCOLLECTIVE ;  /* 0x000000000000791b */ /* 0x003fea0003800000 */
.L_x_1522:
[----:B------:R-:W-:Y:S01]  /*25f0*/  IMAD.MOV.U32 R18, RZ, RZ, R22 ;  /* 0x000000ffff127224 */ /* 0x000fe200078e0016 */
[----:B------:R-:W-:-:S07]  /*2600*/  MOV R25, R19 ;  /* 0x0000001300197202 */ /* 0x000fce0000000f00 */
[----:B------:R-:W-:Y:S05]  /*2610*/  WARPSYNC.COLLECTIVE R7, `(.L_x_1523) ;  /* 0x0000000007087348 */ /* 0x000fea0003c00000 */
[----:B------:R0:W1:Y:S02]  /*2620*/  SHFL.DOWN P4, R19, R18, R15, R14 ;  /* 0x0800000f12137389 */ /* 0x000064000008000e */
[----:B01----:R-:W-:Y:S05]  /*2630*/  ENDCOLLECTIVE ;  /* 0x000000000000791b */ /* 0x003fea0003800000 */
.L_x_1523:
[----:B------:R-:W-:Y:S01]  /*2640*/  MOV R15, 0x2 ;  /* 0x00000002000f7802 */ /* 0x000fe20000000f00 */
[----:B------:R-:W-:-:S06]  /*2650*/  IMAD.MOV.U32 R24, RZ, RZ, R19 ;  /* 0x000000ffff187224 */ /* 0x000fcc00078e0013 */
[----:B------:R-:W-:-:S10]  /*2660*/  DADD R24, R22, R24 ;  /* 0x0000000016187229 */ /* 0x000fd40000000018 */
[----:B------:R-:W-:-:S07]  /*2670*/  IMAD.MOV.U32 R18, RZ, RZ, R25 ;  /* 0x000000ffff127224 */ /* 0x000fce00078e0019 */
[----:B------:R-:W-:Y:S05]  /*2680*/  WARPSYNC.COLLECTIVE R7, `(.L_x_1524) ;  /* 0x0000000007087348 */ /* 0x000fea0003c00000 */
[----:B------:R0:W1:Y:S02]  /*2690*/  SHFL.DOWN P4, R19, R18, R15, R14 ;  /* 0x0800000f12137389 */ /* 0x000064000008000e */
[----:B01----:R-:W-:Y:S05]  /*26a0*/  ENDCOLLECTIVE ;  /* 0x000000000000791b */ /* 0x003fea0003800000 */
.L_x_1524:
[----:B------:R-:W-:Y:S02]  /*26b0*/  IMAD.MOV.U32 R18, RZ, RZ, R24 ;  /* 0x000000ffff127224 */ /* 0x000fe400078e0018 */
[----:B------:R-:W-:-:S07]  /*26c0*/  IMAD.MOV.U32 R9, RZ, RZ, R19 ;  /* 0x000000ffff097224 */ /* 0x000fce00078e0013 */
[----:B------:R-:W-:Y:S05]  /*26d0*/  WARPSYNC.COLLECTIVE R7, `(.L_x_1525) ;  /* 0x0000000007087348 */ /* 0x000fea0003c00000 */
[----:B------:R0:W1:Y:S02]  /*26e0*/  SHFL.DOWN P4, R19, R18, R15, R14 ;  /* 0x0800000f12137389 */ /* 0x000064000008000e */
[----:B01----:R-:W-:Y:S05]  /*26f0*/  ENDCOLLECTIVE ;  /* 0x000000000000791b */ /* 0x003fea0003800000 */
.L_x_1525:
[----:B------:R-:W-:Y:S02]  /*2700*/  IMAD.MOV.U32 R15, RZ, RZ, 0x1 ;  /* 0x00000001ff0f7424 */ /* 0x000fe400078e00ff */
[----:B------:R-:W-:-:S06]  /*2710*/  IMAD.MOV.U32 R8, RZ, RZ, R19 ;  /* 0x000000ffff087224 */ /* 0x000fcc00078e0013 */
[----:B------:R-:W-:-:S10]  /*2720*/  DADD R8, R24, R8 ;  /* 0x0000000018087229 */ /* 0x000fd40000000008 */
[----:B------:R-:W-:-:S07]  /*2730*/  MOV R18, R9 ;  /* 0x0000000900127202 */ /* 0x000fce0000000f00 */
[----:B------:R-:W-:Y:S05]  /*2740*/  WARPSYNC.COLLECTIVE R7, `(.L_x_1526) ;  /* 0x0000000007087348 */ /* 0x000fea0003c00000 */
[----:B------:R0:W1:Y:S02]  /*2750*/  SHFL.DOWN P4, R19, R18, R15, R14 ;  /* 0x0800000f12137389 */ /* 0x000064000008000e */
[----:B01----:R-:W-:Y:S05]  /*2760*/  ENDCOLLECTIVE ;  /* 0x000000000000791b */ /* 0x003fea0003800000 */
.L_x_1526:
[----:B------:R-:W-:Y:S02]  /*2770*/  IMAD.MOV.U32 R18, RZ, RZ, R8 ;  /* 0x000000ffff127224 */ /* 0x000fe400078e0008 */
[----:B------:R-:W-:-:S07]  /*2780*/  IMAD.MOV.U32 R16, RZ, RZ, R19 ;  /* 0x000000ffff107224 */ /* 0x000fce00078e0013 */
[----:B------:R-:W-:Y:S05]  /*2790*/  WARPSYNC.COLLECTIVE R7, `(.L_x_1527) ;  /* 0x0000000007087348 */ /* 0x000fea0003c00000 */
[----:B------:R0:W1:Y:S02]  /*27a0*/  SHFL.DOWN P4, R19, R18, R15, R14 ;  /* 0x0800000f12137389 */ /* 0x000064000008000e */
[----:B01----:R-:W-:Y:S05]  /*27b0*/  ENDCOLLECTIVE ;  /* 0x000000000000791b */ /* 0x003fea0003800000 */
.L_x_1527:
[----:B------:R-:W-:Y:S05]  /*27c0*/  BRA `(.L_x_1528) ;  /* 0xffffffe000687947 */ /* 0x000fea000383ffff */
.L_x_1488:
[----:B--2---:R-:W-:Y:S01]  /*27d0*/  MOV R18, R9 ;  /* 0x0000000900127202 */ /* 0x004fe20000000f00 */
[----:B0-----:R-:W-:Y:S02]  /*27e0*/  IMAD.MOV.U32 R15, RZ, RZ, 0x10 ;  /* 0x00000010ff0f7424 */ /* 0x001fe400078e00ff */
[----:B------:R-:W-:Y:S02]  /*27f0*/  IMAD.MOV.U32 R14, RZ, RZ, 0x1f ;  /* 0x0000001fff0e7424 */ /* 0x000fe400078e00ff */
[----:B------:R-:W-:-:S07]  /*2800*/  IMAD.MOV.U32 R7, RZ, RZ, -0x1 ;  /* 0xffffffffff077424 */ /* 0x000fce00078e00ff */
[----:B-1----:R-:W-:Y:S05]  /*2810*/  WARPSYNC.COLLECTIVE R7, `(.L_x_1529) ;  /* 0x0000000007087348 */ /* 0x002fea0003c00000 */
[----:B------:R0:W2:Y:S02]  /*2820*/  SHFL.DOWN P4, R19, R18, R15, R14 ;  /* 0x0800000f12137389 */ /* 0x0000a4000008000e */
[----:B012---:R-:W-:Y:S05]  /*2830*/  ENDCOLLECTIVE ;  /* 0x000000000000791b */ /* 0x007fea0003800000 */
.L_x_1529:
[----:B------:R-:W-:Y:S01]  /*2840*/  IMAD.MOV.U32 R18, RZ, RZ, R8 ;  /* 0x000000ffff127224 */ /* 0x000fe200078e0008 */
[----:B------:R-:W-:-:S07]  /*2850*/  MOV R17, R19 ;  /* 0x0000001300117202 */ /* 0x000fce0000000f00 */
[----:B------:R-:W-:Y:S05]  /*2860*/  WARPSYNC.COLLECTIVE R7, `(.L_x_1530) ;  /* 0x0000000007087348 */ /* 0x000fea0003c00000 */
[----:B------:R0:W1:Y:S02]  /*2870*/  SHFL.DOWN P4, R19, R18, R15, R14 ;  /* 0x0800000f12137389 */ /* 0x000064000008000e */
[----:B01----:R-:W-:Y:S05]  /*2880*/  ENDCOLLECTIVE ;  /* 0x000000000000791b */ /* 0x003fea0003800000 */
.L_x_1530:
[----:B------:R-:W-:Y:S01]  /*2890*/  MOV R15, 0x8 ;  /* 0x00000008000f7802 */ /* 0x000fe20000000f00 */
[----:B------:R-:W-:-:S06]  /*28a0*/  IMAD.MOV.U32 R16, RZ, RZ, R19 ;  /* 0x000000ffff107224 */ /* 0x000fcc00078e0013 */
[----:B------:R-:W-:-:S10]  /*28b0*/  DADD R16, R8, R16 ;  /* 0x0000000008107229 */ /* 0x000fd40000000010 */
[----:B------:R-:W-:-:S07]  /*28c0*/  IMAD.MOV.U32 R18, RZ, RZ, R17 ;  /* 0x000000ffff127224 */ /* 0x000fce00078e0011 */
[----:B------:R-:W-:Y:S05]  /*28d0*/  WARPSYNC.COLLECTIVE R7, `(.L_x_1531) ;  /* 0x0000000007087348 */ /* 0x000fea0003c00000 */
[----:B------:R0:W1:Y:S02]  /*28e0*/  SHFL.DOWN P4, R19, R18, R15, R14 ;  /* 0x0800000f12137389 */ /* 0x000064000008000e */
[----:B01----:R-:W-:Y:S05]  /*28f0*/  ENDCOLLECTIVE ;  /* 0x000000000000791b */ /* 0x003fea0003800000 */
.L_x_1531:
[----:B------:R-:W-:Y:S02]  /*2900*/  IMAD.MOV.U32 R18, RZ, RZ, R16 ;  /* 0x000000ffff127224 */ /* 0x000fe400078e0010 */
[----:B------:R-:W-:-:S07]  /*2910*/  IMAD.MOV.U32 R23, RZ, RZ, R19 ;  /* 0x000000ffff177224 */ /* 0x000fce00078e0013 */
[----:B------:R-:W-:Y:S05]  /*2920*/  WARPSYNC.COLLECTIVE R7, `(.L_x_1532) ;  /* 0x0000000007087348 */ /* 0x000fea0003c00000 */
[----:B------:R0:W1:Y:S02]  /*2930*/  SHFL.DOWN P4, R19, R18, R15, R14 ;  /* 0x0800000f12137389 */ /* 0x000064000008000e */
[----:B01----:R-:W-:Y:S05]  /*2940*/  ENDCOLLECTIVE ;  /* 0x000000000000791b */ /* 0x003fea0003800000 */
.L_x_1532:
[----:B------:R-:W-:Y:S02]  /*2950*/  IMAD.MOV.U32 R15, RZ, RZ, 0x4 ;  /* 0x00000004ff0f7424 */ /* 0x000fe400078e00ff */
[----:B------:R-:W-:-:S06]  /*2960*/  IMAD.MOV.U32 R22, RZ, RZ, R19 ;  /* 0x000000ffff167224 */ /* 0x000fcc00078e0013 */
[----:B------:R-:W-:-:S10]  /*2970*/  DADD R22, R16, R22 ;  /* 0x0000000010167229 */ /* 0x000fd40000000016 */
[----:B------:R-:W-:-:S07]  /*2980*/  MOV R18, R23 ;  /* 0x0000001700127202 */ /* 0x000fce0000000f00 */
[----:B------:R-:W-:Y:S05]  /*2990*/  WARPSYNC.COLLECTIVE R7, `(.L_x_1533) ;  /* 0x0000000007087348 */ /* 0x000fea0003c00000 */
[----:B------:R0:W1:Y:S02]  /*29a0*/  SHFL.DOWN P4, R19, R18, R15, R14 ;  /* 0x0800000f12137389 */ /* 0x000064000008000e */
[----:B01----:R-:W-:Y:S05]  /*29b0*/  ENDCOLLECTIVE ;  /* 0x000000000000791b */ /* 0x003fea0003800000 */
.L_x_1533:
[----:B------:R-:W-:Y:S02]  /*29c0*/  IMAD.MOV.U32 R18, RZ, RZ, R22 ;  /* 0x000000ffff127224 */ /* 0x000fe400078e0016 */
[----:B------:R-:W-:-:S07]  /*29d0*/  IMAD.MOV.U32 R25, RZ, RZ, R19 ;  /* 0x000000ffff197224 */ /* 0x000fce00078e0013 */
[----:B------:R-:W-:Y:S05]  /*29e0*/  WARPSYNC.COLLECTIVE R7, `(.L_x_1534) ;  /* 0x0000000007087348 */ /* 0x000fea0003c00000 */
[----:B------:R0:W1:Y:S02]  /*29f0*/  SHFL.DOWN P4, R19, R18, R15, R14 ;  /* 0x0800000f12137389 */ /* 0x000064000008000e */
[----:B01----:R-:W-:Y:S05]  /*2a00*/  ENDCOLLECTIVE ;  /* 0x000000000000791b */ /* 0x003fea0003800000 */
.L_x_1534:
[----:B------:R-:W-:Y:S01]  /*2a10*/  IMAD.MOV.U32 R15, RZ, RZ, 0x2 ;  /* 0x00000002ff0f7424 */ /* 0x000fe200078e00ff */
[----:B------:R-:W-:-:S06]  /*2a20*/  MOV R24, R19 ;  /* 0x0000001300187202 */ /* 0x000fcc0000000f00 */
[----:B------:R-:W-:-:S10]  /*2a30*/  DADD R24, R22, R24 ;  /* 0x0000000016187229 */ /* 0x000fd40000000018 */
[----:B------:R-:W-:-:S07]  /*2a40*/  IMAD.MOV.U32 R18, RZ, RZ, R25 ;  /* 0x000000ffff127224 */ /* 0x000fce00078e0019 */
[----:B------:R-:W-:Y:S05]  /*2a50*/  WARPSYNC.COLLECTIVE R7, `(.L_x_1535) ;  /* 0x0000000007087348 */ /* 0x000fea0003c00000 */
[----:B------:R0:W1:Y:S02]  /*2a60*/  SHFL.DOWN P4, R19, R18, R15, R14 ;  /* 0x0800000f12137389 */ /* 0x000064000008000e */
[----:B01----:R-:W-:Y:S05]  /*2a70*/  ENDCOLLECTIVE ;  /* 0x000000000000791b */ /* 0x003fea0003800000 */
.L_x_1535:
[----:B------:R-:W-:Y:S01]  /*2a80*/  MOV R18, R24 ;  /* 0x0000001800127202 */ /* 0x000fe20000000f00 */
[----:B------:R-:W-:-:S07]  /*2a90*/  IMAD.MOV.U32 R9, RZ, RZ, R19 ;  /* 0x000000ffff097224 */ /* 0x000fce00078e0013 */
[----:B------:R-:W-:Y:S05]  /*2aa0*/  WARPSYNC.COLLECTIVE R7, `(.L_x_1536) ;  /* 0x0000000007087348 */ /* 0x000fea0003c00000 */
[----:B------:R0:W1:Y:S02]  /*2ab0*/  SHFL.DOWN P4, R19, R18, R15, R14 ;  /* 0x0800000f12137389 */ /* 0x000064000008000e */
[----:B01----:R-:W-:Y:S05]  /*2ac0*/  ENDCOLLECTIVE ;  /* 0x000000000000791b */ /* 0x003fea0003800000 */
.L_x_1536:
[----:B------:R-:W-:Y:S02]  /*2ad0*/  IMAD.MOV.U32 R15, RZ, RZ, 0x1 ;  /* 0x00000001ff0f7424 */ /* 0x000fe400078e00ff */
[----:B------:R-:W-:-:S06]  /*2ae0*/  IMAD.MOV.U32 R8, RZ, RZ, R19 ;  /* 0x000000ffff087224 */ /* 0x000fcc00078e0013 */
[----:B------:R-:W-:-:S10]  /*2af0*/  DADD R8, R24, R8 ;  /* 0x0000000018087229 */ /* 0x000fd40000000008 */
[----:B------:R-:W-:-:S07]  /*2b00*/  IMAD.MOV.U32 R18, RZ, RZ, R9 ;  /* 0x000000ffff127224 */ /* 0x000fce00078e0009 */
[----:B------:R-:W-:Y:S05]  /*2b10*/  WARPSYNC.COLLECTIVE R7, `(.L_x_1537) ;  /* 0x0000000007087348 */ /* 0x000fea0003c00000 */
[----:B------:R0:W1:Y:S02]  /*2b20*/  SHFL.DOWN P4, R19, R18, R15, R14 ;  /* 0x0800000f12137389 */ /* 0x000064000008000e */
[----:B01----:R-:W-:Y:S05]  /*2b30*/  ENDCOLLECTIVE ;  /* 0x000000000000791b */ /* 0x003fea0003800000 */
.L_x_1537:
[----:B------:R-:W-:Y:S01]  /*2b40*/  IMAD.MOV.U32 R18, RZ, RZ, R8 ;  /* 0x000000ffff127224 */ /* 0x000fe200078e0008 */
[----:B------:R-:W-:-:S07]  /*2b50*/  MOV R16, R19 ;  /* 0x0000001300107202 */ /* 0x000fce0000000f00 */
[----:B------:R-:W-:Y:S05]  /*2b60*/  WARPSYNC.COLLECTIVE R7, `(.L_x_1538) ;  /* 0x0000000007087348 */ /* 0x000fea0003c00000 */
[----:B------:R0:W1:Y:S02]  /*2b70*/  SHFL.DOWN P4, R19, R18, R15, R14 ;  /* 0x0800000f12137389 */ /* 0x000064000008000e */
[----:B01----:R-:W-:Y:S05]  /*2b80*/  ENDCOLLECTIVE ;  /* 0x000000000000791b */ /* 0x003fea0003800000 */
.L_x_1538:
[----:B------:R-:W-:Y:S05]  /*2b90*/  BRA `(.L_x_1539) ;  /* 0xffffffdc00f47947 */ /* 0x000fea000383ffff */
.L_x_1489:
        /* <DEDUP_REMOVED lines=8> */
.L_x_1541:
[----:B------:R-:W-:Y:S05]  /*2c20*/  BSYNC B0 ;  /* 0x0000000000007941 */ /* 0x000fea0003800000 */
.L_x_1540:
        /* <DEDUP_REMOVED lines=8> */
.L_x_1542:
[----:B------:R-:W-:Y:S02]  /*2cb0*/  IMAD.MOV.U32 R15, RZ, RZ, 0x8 ;  /* 0x00000008ff0f7424 */ /* 0x000fe400078e00ff */
[----:B------:R-:W-:-:S06]  /*2cc0*/  IMAD.MOV.U32 R16, RZ, RZ, R19 ;  /* 0x000000ffff107224 */ /* 0x000fcc00078e0013 */
[----:B------:R-:W-:-:S10]  /*2cd0*/  DADD R16, R16, R12 ;  /* 0x0000000010107229 */ /* 0x000fd4000000000c */
[----:B------:R-:W-:-:S07]  /*2ce0*/  MOV R18, R17 ;  /* 0x0000001100127202 */ /* 0x000fce0000000f00 */
[----:B------:R-:W-:Y:S05]  /*2cf0*/  WARPSYNC.COLLECTIVE R7, `(.L_x_1543) ;  /* 0x0000000007087348 */ /* 0x000fea0003c00000 */
[----:B------:R0:W1:Y:S02]  /*2d00*/  SHFL.DOWN P4, R19, R18, R15, R14 ;  /* 0x0800000f12137389 */ /* 0x000064000008000e */
[----:B01----:R-:W-:Y:S05]  /*2d10*/  ENDCOLLECTIVE ;  /* 0x000000000000791b */ /* 0x003fea0003800000 */
.L_x_1543:
[----:B------:R-:W-:Y:S02]  /*2d20*/  IMAD.MOV.U32 R18, RZ, RZ, R16 ;  /* 0x000000ffff127224 */ /* 0x000fe400078e0010 */
[----:B------:R-:W-:-:S07]  /*2d30*/  IMAD.MOV.U32 R23, RZ, RZ, R19 ;  /* 0x000000ffff177224 */ /* 0x000fce00078e0013 */
[----:B------:R-:W-:Y:S05]  /*2d40*/  WARPSYNC.COLLECTIVE R7, `(.L_x_1544) ;  /* 0x0000000007087348 */ /* 0x000fea0003c00000 */
[----:B------:R0:W1:Y:S02]  /*2d50*/  SHFL.DOWN P4, R19, R18, R15, R14 ;  /* 0x0800000f12137389 */ /* 0x000064000008000e */
[----:B01----:R-:W-:Y:S05]  /*2d60*/  ENDCOLLECTIVE ;  /* 0x000000000000791b */ /* 0x003fea0003800000 */
.L_x_1544:
[----:B------:R-:W-:Y:S01]  /*2d70*/  IMAD.MOV.U32 R15, RZ, RZ, 0x4 ;  /* 0x00000004ff0f7424 */ /* 0x000fe200078e00ff */
[----:B------:R-:W-:-:S06]  /*2d80*/  MOV R22, R19 ;  /* 0x0000001300167202 */ /* 0x000fcc0000000f00 */
[----:B------:R-:W-:-:S10]  /*2d90*/  DADD R22, R16, R22 ;  /* 0x0000000010167229 */ /* 0x000fd40000000016 */
[----:B------:R-:W-:-:S07]  /*2da0*/  IMAD.MOV.U32 R18, RZ, RZ, R23 ;  /* 0x000000ffff127224 */ /* 0x000fce00078e0017 */
[----:B------:R-:W-:Y:S05]  /*2db0*/  WARPSYNC.COLLECTIVE R7, `(.L_x_1545) ;  /* 0x0000000007087348 */ /* 0x000fea0003c00000 */
[----:B------:R0:W1:Y:S02]  /*2dc0*/  SHFL.DOWN P4, R19, R18, R15, R14 ;  /* 0x0800000f12137389 */ /* 0x000064000008000e */
[----:B01----:R-:W-:Y:S05]  /*2dd0*/  ENDCOLLECTIVE ;  /* 0x000000000000791b */ /* 0x003fea0003800000 */
.L_x_1545:
[----:B------:R-:W-:Y:S01]  /*2de0*/  MOV R18, R22 ;  /* 0x0000001600127202 */ /* 0x000fe20000000f00 */
[----:B------:R-:W-:-:S07]  /*2df0*/  IMAD.MOV.U32 R25, RZ, RZ, R19 ;  /* 0x000000ffff197224 */ /* 0x000fce00078e0013 */
[----:B------:R-:W-:Y:S05]  /*2e00*/  WARPSYNC.COLLECTIVE R7, `(.L_x_1546) ;  /* 0x0000000007087348 */ /* 0x000fea0003c00000 */
[----:B------:R0:W1:Y:S02]  /*2e10*/  SHFL.DOWN P4, R19, R18, R15, R14 ;  /* 0x0800000f12137389 */ /* 0x000064000008000e */
[----:B01----:R-:W-:Y:S05]  /*2e20*/  ENDCOLLECTIVE ;  /* 0x000000000000791b */ /* 0x003fea0003800000 */
.L_x_1546:
[----:B------:R-:W-:Y:S02]  /*2e30*/  IMAD.MOV.U32 R15, RZ, RZ, 0x2 ;  /* 0x00000002ff0f7424 */ /* 0x000fe400078e00ff */
[----:B------:R-:W-:-:S06]  /*2e40*/  IMAD.MOV.U32 R24, RZ, RZ, R19 ;  /* 0x000000ffff187224 */ /* 0x000fcc00078e0013 */
[----:B------:R-:W-:-:S10]  /*2e50*/  DADD R24, R22, R24 ;  /* 0x0000000016187229 */ /* 0x000fd40000000018 */
[----:B------:R-:W-:-:S07]  /*2e60*/  IMAD.MOV.U32 R18, RZ, RZ, R25 ;  /* 0x000000ffff127224 */ /* 0x000fce00078e0019 */
[----:B------:R-:W-:Y:S05]  /*2e70*/  WARPSYNC.COLLECTIVE R7, `(.L_x_1547) ;  /* 0x0000000007087348 */ /* 0x000fea0003c00000 */
[----:B------:R0:W1:Y:S02]  /*2e80*/  SHFL.DOWN P4, R19, R18, R15, R14 ;  /* 0x0800000f12137389 */ /* 0x000064000008000e */
[----:B01----:R-:W-:Y:S05]  /*2e90*/  ENDCOLLECTIVE ;  /* 0x000000000000791b */ /* 0x003fea0003800000 */
.L_x_1547:
[----:B------:R-:W-:Y:S01]  /*2ea0*/  IMAD.MOV.U32 R18, RZ, RZ, R24 ;  /* 0x000000ffff127224 */ /* 0x000fe200078e0018 */
[----:B------:R-:W-:-:S07]  /*2eb0*/  MOV R13, R19 ;  /* 0x00000013000d7202 */ /* 0x000fce0000000f00 */
[----:B------:R-:W-:Y:S05]  /*2ec0*/  WARPSYNC.COLLECTIVE R7, `(.L_x_1548) ;  /* 0x0000000007087348 */ /* 0x000fea0003c00000 */
[----:B------:R0:W1:Y:S02]  /*2ed0*/  SHFL.DOWN P4, R19, R18, R15, R14 ;  /* 0x0800000f12137389 */ /* 0x000064000008000e */
[----:B01----:R-:W-:Y:S05]  /*2ee0*/  ENDCOLLECTIVE ;  /* 0x000000000000791b */ /* 0x003fea0003800000 */
.L_x_1548:
[----:B------:R-:W-:Y:S01]  /*2ef0*/  MOV R15, 0x1 ;  /* 0x00000001000f7802 */ /* 0x000fe20000000f00 */
[----:B------:R-:W-:-:S06]  /*2f00*/  IMAD.MOV.U32 R12, RZ, RZ, R19 ;  /* 0x000000ffff0c7224 */ /* 0x000fcc00078e0013 */
[----:B------:R-:W-:-:S10]  /*2f10*/  DADD R12, R24, R12 ;  /* 0x00000000180c7229 */ /* 0x000fd4000000000c */
[----:B------:R-:W-:-:S07]  /*2f20*/  IMAD.MOV.U32 R18, RZ, RZ, R13 ;  /* 0x000000ffff127224 */ /* 0x000fce00078e000d */
[----:B------:R-:W-:Y:S05]  /*2f30*/  WARPSYNC.COLLECTIVE R7, `(.L_x_1549) ;  /* 0x0000000007087348 */ /* 0x000fea0003c00000 */
[----:B------:R0:W1:Y:S02]  /*2f40*/  SHFL.DOWN P4, R19, R18, R15, R14 ;  /* 0x0800000f12137389 */ /* 0x000064000008000e */
[----:B01----:R-:W-:Y:S05]  /*2f50*/  ENDCOLLECTIVE ;  /* 0x000000000000791b */ /* 0x003fea0003800000 */
.L_x_1549:
[----:B------:R-:W-:Y:S02]  /*2f60*/  IMAD.MOV.U32 R18, RZ, RZ, R12 ;  /* 0x000000ffff127224 */ /* 0x000fe400078e000c */
[----:B------:R-:W-:-:S07]  /*2f70*/  IMAD.MOV.U32 R16, RZ, RZ, R19 ;  /* 0x000000ffff107224 */ /* 0x000fce00078e0013 */
[----:B------:R-:W-:Y:S05]  /*2f80*/  WARPSYNC.COLLECTIVE R7, `(.L_x_1550) ;  /* 0x0000000007087348 */ /* 0x000fea0003c00000 */
[----:B------:R0:W1:Y:S02]  /*2f90*/  SHFL.DOWN P4, R19, R18, R15, R14 ;  /* 0x0800000f12137389 */ /* 0x000064000008000e */
[----:B01----:R-:W-:Y:S05]  /*2fa0*/  ENDCOLLECTIVE ;  /* 0x000000000000791b */ /* 0x003fea0003800000 */
.L_x_1550:
[----:B------:R-:W-:Y:S05]  /*2fb0*/  BRA `(.L_x_1551) ;  /* 0xffffffdc003c7947 */ /* 0x000fea000383ffff */
.L_x_1492:
[----:B0-----:R-:W-:Y:S02]  /*2fc0*/  HFMA2 R15, -RZ, RZ, 0, 9.5367431640625e-07 ;  /* 0x00000010ff0f7431 */ /* 0x001fe400000001ff */
[----:B---3--:R-:W-:Y:S02]  /*2fd0*/  IMAD.MOV.U32 R18, RZ, RZ, R17 ;  /* 0x000000ffff127224 */ /* 0x008fe400078e0011 */
[----:B------:R-:W-:Y:S02]  /*2fe0*/  IMAD.MOV.U32 R14, RZ, RZ, 0x1f ;  /* 0x0000001fff0e7424 */ /* 0x000fe400078e00ff */
[----:B------:R-:W-:-:S07]  /*2ff0*/  IMAD.MOV.U32 R7, RZ, RZ, -0x1 ;  /* 0xffffffffff077424 */ /* 0x000fce00078e00ff */
[----:B-12---:R-:W-:Y:S05]  /*3000*/  WARPSYNC.COLLECTIVE R7, `(.L_x_1552) ;  /* 0x0000000007087348 */ /* 0x006fea0003c00000 */
[----:B------:R0:W3:Y:S02]  /*3010*/  SHFL.DOWN P4, R19, R18, R15, R14 ;  /* 0x0800000f12137389 */ /* 0x0000e4000008000e */
[----:B0123--:R-:W-:Y:S05]  /*3020*/  ENDCOLLECTIVE ;  /* 0x000000000000791b */ /* 0x00ffea0003800000 */
.L_x_1552:
[----:B------:R-:W-:Y:S01]  /*3030*/  MOV R18, R16 ;  /* 0x0000001000127202 */ /* 0x000fe20000000f00 */
[----:B------:R-:W-:-:S07]  /*3040*/  IMAD.MOV.U32 R13, RZ, RZ, R19 ;  /* 0x000000ffff0d7224 */ /* 0x000fce00078e0013 */
[----:B------:R-:W-:Y:S05]  /*3050*/  WARPSYNC.COLLECTIVE R7, `(.L_x_1553) ;  /* 0x0000000007087348 */ /* 0x000fea0003c00000 */
[----:B------:R0:W1:Y:S02]  /*3060*/  SHFL.DOWN P4, R19, R18, R15, R14 ;  /* 0x0800000f12137389 */ /* 0x000064000008000e */
[----:B01----:R-:W-:Y:S05]  /*3070*/  ENDCOLLECTIVE ;  /* 0x000000000000791b */ /* 0x003fea0003800000 */
.L_x_1553:
[----:B------:R-:W-:Y:S02]  /*3080*/  IMAD.MOV.U32 R15, RZ, RZ, 0x8 ;  /* 0x00000008ff0f7424 */ /* 0x000fe400078e00ff */
[----:B------:R-:W-:-:S06]  /*3090*/  IMAD.MOV.U32 R12, RZ, RZ, R19 ;  /* 0x000000ffff0c7224 */ /* 0x000fcc00078e0013 */
[----:B------:R-:W-:-:S10]  /*30a0*/  DADD R12, R16, R12 ;  /* 0x00000000100c7229 */ /* 0x000fd4000000000c */
[----:B------:R-:W-:-:S07]  /*30b0*/  IMAD.MOV.U32 R18, RZ, RZ, R13 ;  /* 0x000000ffff127224 */ /* 0x000fce00078e000d */
[----:B------:R-:W-:Y:S05]  /*30c0*/  WARPSYNC.COLLECTIVE R7, `(.L_x_1554) ;  /* 0x0000000007087348 */ /* 0x000fea0003c00000 */
[----:B------:R0:W1:Y:S02]  /*30d0*/  SHFL.DOWN P4, R19, R18, R15, R14 ;  /* 0x0800000f12137389 */ /* 0x000064000008000e */
[----:B01----:R-:W-:Y:S05]  /*30e0*/  ENDCOLLECTIVE ;  /* 0x000000000000791b */ /* 0x003fea0003800000 */
.L_x_1554:
[----:B------:R-:W-:Y:S01]  /*30f0*/  IMAD.MOV.U32 R18, RZ, RZ, R12 ;  /* 0x000000ffff127224 */ /* 0x000fe200078e000c */
[----:B------:R-:W-:-:S07]  /*3100*/  MOV R23, R19 ;  /* 0x0000001300177202 */ /* 0x000fce0000000f00 */
[----:B------:R-:W-:Y:S05]  /*3110*/  WARPSYNC.COLLECTIVE R7, `(.L_x_1555) ;  /* 0x0000000007087348 */ /* 0x000fea0003c00000 */
[----:B------:R0:W1:Y:S02]  /*3120*/  SHFL.DOWN P4, R19, R18, R15, R14 ;  /* 0x0800000f12137389 */ /* 0x000064000008000e */
[----:B01----:R-:W-:Y:S05]  /*3130*/  ENDCOLLECTIVE ;  /* 0x000000000000791b */ /* 0x003fea0003800000 */
.L_x_1555:
[----:B------:R-:W-:Y:S01]  /*3140*/  MOV R15, 0x4 ;  /* 0x00000004000f7802 */ /* 0x000fe20000000f00 */
[----:B------:R-:W-:-:S06]  /*3150*/  IMAD.MOV.U32 R22, RZ, RZ, R19 ;  /* 0x000000ffff167224 */ /* 0x000fcc00078e0013 */
[----:B------:R-:W-:-:S10]  /*3160*/  DADD R22, R12, R22 ;  /* 0x000000000c167229 */ /* 0x000fd40000000016 */
[----:B------:R-:W-:-:S07]  /*3170*/  IMAD.MOV.U32 R18, RZ, RZ, R23 ;  /* 0x000000ffff127224 */ /* 0x000fce00078e0017 */
[----:B------:R-:W-:Y:S05]  /*3180*/  WARPSYNC.COLLECTIVE R7, `(.L_x_1556) ;  /* 0x0000000007087348 */ /* 0x000fea0003c00000 */
[----:B------:R0:W1:Y:S02]  /*3190*/  SHFL.DOWN P4, R19, R18, R15, R14 ;  /* 0x0800000f12137389 */ /* 0x000064000008000e */
[----:B01----:R-:W-:Y:S05]  /*31a0*/  ENDCOLLECTIVE ;  /* 0x000000000000791b */ /* 0x003fea0003800000 */
.L_x_1556:
[----:B------:R-:W-:Y:S02]  /*31b0*/  IMAD.MOV.U32 R18, RZ, RZ, R22 ;  /* 0x000000ffff127224 */ /* 0x000fe400078e0016 */
[----:B------:R-:W-:-:S07]  /*31c0*/  IMAD.MOV.U32 R25, RZ, RZ, R19 ;  /* 0x000000ffff197224 */ /* 0x000fce00078e0013 */
[----:B------:R-:W-:Y:S05]  /*31d0*/  WARPSYNC.COLLECTIVE R7, `(.L_x_1557) ;  /* 0x0000000007087348 */ /* 0x000fea0003c00000 */
[----:B------:R0:W1:Y:S02]  /*31e0*/  SHFL.DOWN P4, R19, R18, R15, R14 ;  /* 0x0800000f12137389 */ /* 0x000064000008000e */
[----:B01----:R-:W-:Y:S05]  /*31f0*/  ENDCOLLECTIVE ;  /* 0x000000000000791b */ /* 0x003fea0003800000 */
.L_x_1557:
[----:B------:R-:W-:Y:S02]  /*3200*/  IMAD.MOV.U32 R15, RZ, RZ, 0x2 ;  /* 0x00000002ff0f7424 */ /* 0x000fe400078e00ff */
[----:B------:R-:W-:-:S06]  /*3210*/  IMAD.MOV.U32 R24, RZ, RZ, R19 ;  /* 0x000000ffff187224 */ /* 0x000fcc00078e0013 */
[----:B------:R-:W-:-:S10]  /*3220*/  DADD R24, R22, R24 ;  /* 0x0000000016187229 */ /* 0x000fd40000000018 */
[----:B------:R-:W-:-:S07]  /*3230*/  MOV R18, R25 ;  /* 0x0000001900127202 */ /* 0x000fce0000000f00 */
[----:B------:R-:W-:Y:S05]  /*3240*/  WARPSYNC.COLLECTIVE R7, `(.L_x_1558) ;  /* 0x0000000007087348 */ /* 0x000fea0003c00000 */
[----:B------:R0:W1:Y:S02]  /*3250*/  SHFL.DOWN P4, R19, R18, R15, R14 ;  /* 0x0800000f12137389 */ /* 0x000064000008000e */
[----:B01----:R-:W-:Y:S05]  /*3260*/  ENDCOLLECTIVE ;  /* 0x000000000000791b */ /* 0x003fea0003800000 */
.L_x_1558:
[----:B------:R-:W-:Y:S02]  /*3270*/  IMAD.MOV.U32 R18, RZ, RZ, R24 ;  /* 0x000000ffff127224 */ /* 0x000fe400078e0018 */
[----:B------:R-:W-:-:S07]  /*3280*/  IMAD.MOV.U32 R17, RZ, RZ, R19 ;  /* 0x000000ffff117224 */ /* 0x000fce00078e0013 */
[----:B------:R-:W-:Y:S05]  /*3290*/  WARPSYNC.COLLECTIVE R7, `(.L_x_1559) ;  /* 0x0000000007087348 */ /* 0x000fea0003c00000 */
[----:B------:R0:W1:Y:S02]  /*32a0*/  SHFL.DOWN P4, R19, R18, R15, R14 ;  /* 0x0800000f12137389 */ /* 0x000064000008000e */
[----:B01----:R-:W-:Y:S05]  /*32b0*/  ENDCOLLECTIVE ;  /* 0x000000000000791b */ /* 0x003fea0003800000 */
.L_x_1559:
[----:B------:R-:W-:Y:S01]  /*32c0*/  IMAD.MOV.U32 R15, RZ, RZ, 0x1 ;  /* 0x00000001ff0f7424 */ /* 0x000fe200078e00ff */
[----:B------:R-:W-:-:S06]  /*32d0*/  MOV R16, R19 ;  /* 0x0000001300107202 */ /* 0x000fcc0000000f00 */
[----:B------:R-:W-:-:S10]  /*32e0*/  DADD R16, R24, R16 ;  /* 0x0000000018107229 */ /* 0x000fd40000000010 */
[----:B------:R-:W-:-:S07]  /*32f0*/  IMAD.MOV.U32 R18, RZ, RZ, R17 ;  /* 0x000000ffff127224 */ /* 0x000fce00078e0011 */
[----:B------:R-:W-:Y:S05]  /*3300*/  WARPSYNC.COLLECTIVE R7, `(.L_x_1560) ;  /* 0x0000000007087348 */ /* 0x000fea0003c00000 */
[----:B------:R0:W1:Y:S02]  /*3310*/  SHFL.DOWN P4, R19, R18, R15, R14 ;  /* 0x0800000f12137389 */ /* 0x000064000008000e */
[----:B01----:R-:W-:Y:S05]  /*3320*/  ENDCOLLECTIVE ;  /* 0x000000000000791b */ /* 0x003fea0003800000 */
.L_x_1560:
[----:B------:R-:W-:Y:S01]  /*3330*/  MOV R18, R16 ;  /* 0x0000001000127202 */ /* 0x000fe20000000f00 */
[----:B------:R-:W-:-:S07]  /*3340*/  IMAD.MOV.U32 R13, RZ, RZ, R19 ;  /* 0x000000ffff0d7224 */ /* 0x000fce00078e0013 */
[----:B------:R-:W-:Y:S05]  /*3350*/  WARPSYNC.COLLECTIVE R7, `(.L_x_1561) ;  /* 0x0000000007087348 */ /* 0x000fea0003c00000 */
[----:B------:R0:W1:Y:S02]  /*3360*/  SHFL.DOWN P4, R19, R18, R15, R14 ;  /* 0x0800000f12137389 */ /* 0x000064000008000e */
[----:B01----:R-:W-:Y:S05]  /*3370*/  ENDCOLLECTIVE ;  /* 0x000000000000791b */ /* 0x003fea0003800000 */
.L_x_1561:
[----:B------:R-:W-:Y:S01]  /*3380*/  IMAD.MOV.U32 R12, RZ, RZ, R19 ;  /* 0x000000ffff0c7224 */ /* 0x000fe200078e0013 */
[----:B------:R-:W-:Y:S06]  /*3390*/  BRA `(.L_x_1562) ;  /* 0xffffffd800c47947 */ /* 0x000fec000383ffff */
.L_x_1493:
        /* <DEDUP_REMOVED lines=8> */
.L_x_1564:
[----:B------:R-:W-:Y:S05]  /*3420*/  BSYNC B0 ;  /* 0x0000000000007941 */ /* 0x000fea0003800000 */
.L_x_1563:
        /* <DEDUP_REMOVED lines=8> */
.L_x_1565:
[----:B------:R-:W-:Y:S02]  /*34b0*/  IMAD.MOV.U32 R15, RZ, RZ, 0x8 ;  /* 0x00000008ff0f7424 */ /* 0x000fe400078e00ff */
[----:B------:R-:W-:-:S06]  /*34c0*/  IMAD.MOV.U32 R12, RZ, RZ, R19 ;  /* 0x000000ffff0c7224 */ /* 0x000fcc00078e0013 */
[----:B------:R-:W-:-:S10]  /*34d0*/  DADD R12, R12, R10 ;  /* 0x000000000c0c7229 */ /* 0x000fd4000000000a */
[----:B------:R-:W-:-:S07]  /*34e0*/  MOV R18, R13 ;  /* 0x0000000d00127202 */ /* 0x000fce0000000f00 */
[----:B------:R-:W-:Y:S05]  /*34f0*/  WARPSYNC.COLLECTIVE R7, `(.L_x_1566) ;  /* 0x0000000007087348 */ /* 0x000fea0003c00000 */
[----:B------:R0:W1:Y:S02]  /*3500*/  SHFL.DOWN P4, R19, R18, R15, R14 ;  /* 0x0800000f12137389 */ /* 0x000064000008000e */
[----:B01----:R-:W-:Y:S05]  /*3510*/  ENDCOLLECTIVE ;  /* 0x000000000000791b */ /* 0x003fea0003800000 */
.L_x_1566:
[----:B------:R-:W-:Y:S02]  /*3520*/  IMAD.MOV.U32 R18, RZ, RZ, R12 ;  /* 0x000000ffff127224 */ /* 0x000fe400078e000c */
[----:B------:R-:W-:-:S07]  /*3530*/  IMAD.MOV.U32 R23, RZ, RZ, R19 ;  /* 0x000000ffff177224 */ /* 0x000fce00078e0013 */
[----:B------:R-:W-:Y:S05]  /*3540*/  WARPSYNC.COLLECTIVE R7, `(.L_x_1567) ;  /* 0x0000000007087348 */ /* 0x000fea0003c00000 */
[----:B------:R0:W1:Y:S02]  /*3550*/  SHFL.DOWN P4, R19, R18, R15, R14 ;  /* 0x0800000f12137389 */ /* 0x000064000008000e */
[----:B01----:R-:W-:Y:S05]  /*3560*/  ENDCOLLECTIVE ;  /* 0x000000000000791b */ /* 0x003fea0003800000 */
.L_x_1567:
[----:B------:R-:W-:Y:S01]  /*3570*/  IMAD.MOV.U32 R15, RZ, RZ, 0x4 ;  /* 0x00000004ff0f7424 */ /* 0x000fe200078e00ff */
[----:B------:R-:W-:-:S06]  /*3580*/  MOV R22, R19 ;  /* 0x0000001300167202 */ /* 0x000fcc0000000f00 */
[----:B------:R-:W-:-:S10]  /*3590*/  DADD R22, R12, R22 ;  /* 0x000000000c167229 */ /* 0x000fd40000000016 */
[----:B------:R-:W-:-:S07]  /*35a0*/  IMAD.MOV.U32 R18, RZ, RZ, R23 ;  /* 0x000000ffff127224 */ /* 0x000fce00078e0017 */
[----:B------:R-:W-:Y:S05]  /*35b0*/  WARPSYNC.COLLECTIVE R7, `(.L_x_1568) ;  /* 0x0000000007087348 */ /* 0x000fea0003c00000 */
[----:B------:R0:W1:Y:S02]  /*35c0*/  SHFL.DOWN P4, R19, R18, R15, R14 ;  /* 0x0800000f12137389 */ /* 0x000064000008000e */
[----:B01----:R-:W-:Y:S05]  /*35d0*/  ENDCOLLECTIVE ;  /* 0x000000000000791b */ /* 0x003fea0003800000 */
.L_x_1568:
[----:B------:R-:W-:Y:S01]  /*35e0*/  IMAD.MOV.U32 R18, RZ, RZ, R22 ;  /* 0x000000ffff127224 */ /* 0x000fe200078e0016 */
[----:B------:R-:W-:-:S07]  /*35f0*/  MOV R25, R19 ;  /* 0x0000001300197202 */ /* 0x000fce0000000f00 */
[----:B------:R-:W-:Y:S05]  /*3600*/  WARPSYNC.COLLECTIVE R7, `(.L_x_1569) ;  /* 0x0000000007087348 */ /* 0x000fea0003c00000 */
[----:B------:R0:W1:Y:S02]  /*3610*/  SHFL.DOWN P4, R19, R18, R15, R14 ;  /* 0x0800000f12137389 */ /* 0x000064000008000e */
[----:B01----:R-:W-:Y:S05]  /*3620*/  ENDCOLLECTIVE ;  /* 0x000000000000791b */ /* 0x003fea0003800000 */
.L_x_1569:
[----:B------:R-:W-:Y:S02]  /*3630*/  IMAD.MOV.U32 R15, RZ, RZ, 0x2 ;  /* 0x00000002ff0f7424 */ /* 0x000fe400078e00ff */
[----:B------:R-:W-:-:S06]  /*3640*/  IMAD.MOV.U32 R24, RZ, RZ, R19 ;  /* 0x000000ffff187224 */ /* 0x000fcc00078e0013 */
[----:B------:R-:W-:-:S10]  /*3650*/  DADD R24, R22, R24 ;  /* 0x0000000016187229 */ /* 0x000fd40000000018 */
[----:B------:R-:W-:-:S07]  /*3660*/  MOV R18, R25 ;  /* 0x0000001900127202 */ /* 0x000fce0000000f00 */
[----:B------:R-:W-:Y:S05]  /*3670*/  WARPSYNC.COLLECTIVE R7, `(.L_x_1570) ;  /* 0x0000000007087348 */ /* 0x000fea0003c00000 */
[----:B------:R0:W1:Y:S02]  /*3680*/  SHFL.DOWN P4, R19, R18, R15, R14 ;  /* 0x0800000f12137389 */ /* 0x000064000008000e */
[----:B01----:R-:W-:Y:S05]  /*3690*/  ENDCOLLECTIVE ;  /* 0x000000000000791b */ /* 0x003fea0003800000 */
.L_x_1570:
[----:B------:R-:W-:Y:S01]  /*36a0*/  MOV R18, R24 ;  /* 0x0000001800127202 */ /* 0x000fe20000000f00 */
[----:B------:R-:W-:-:S07]  /*36b0*/  IMAD.MOV.U32 R11, RZ, RZ, R19 ;  /* 0x000000ffff0b7224 */ /* 0x000fce00078e0013 */
[----:B------:R-:W-:Y:S05]  /*36c0*/  WARPSYNC.COLLECTIVE R7, `(.L_x_1571) ;  /* 0x0000000007087348 */ /* 0x000fea0003c00000 */
[----:B------:R0:W1:Y:S02]  /*36d0*/  SHFL.DOWN P4, R19, R18, R15, R14 ;  /* 0x0800000f12137389 */ /* 0x000064000008000e */
[----:B01----:R-:W-:Y:S05]  /*36e0*/  ENDCOLLECTIVE ;  /* 0x000000000000791b */ /* 0x003fea0003800000 */
.L_x_1571:
[----:B------:R-:W-:Y:S01]  /*36f0*/  MOV R15, 0x1 ;  /* 0x00000001000f7802 */ /* 0x000fe20000000f00 */
[----:B------:R-:W-:-:S06]  /*3700*/  IMAD.MOV.U32 R10, RZ, RZ, R19 ;  /* 0x000000ffff0a7224 */ /* 0x000fcc00078e0013 */
[----:B------:R-:W-:-:S10]  /*3710*/  DADD R10, R24, R10 ;  /* 0x00000000180a7229 */ /* 0x000fd4000000000a */
[----:B------:R-:W-:-:S07]  /*3720*/  IMAD.MOV.U32 R18, RZ, RZ, R11 ;  /* 0x000000ffff127224 */ /* 0x000fce00078e000b */
[----:B------:R-:W-:Y:S05]  /*3730*/  WARPSYNC.COLLECTIVE R7, `(.L_x_1572) ;  /* 0x0000000007087348 */ /* 0x000fea0003c00000 */
[----:B------:R0:W1:Y:S02]  /*3740*/  SHFL.DOWN P4, R19, R18, R15, R14 ;  /* 0x0800000f12137389 */ /* 0x000064000008000e */
[----:B01----:R-:W-:Y:S05]  /*3750*/  ENDCOLLECTIVE ;  /* 0x000000000000791b */ /* 0x003fea0003800000 */
.L_x_1572:
[----:B------:R-:W-:Y:S02]  /*3760*/  IMAD.MOV.U32 R18, RZ, RZ, R10 ;  /* 0x000000ffff127224 */ /* 0x000fe400078e000a */
[----:B------:R-:W-:-:S07]  /*3770*/  IMAD.MOV.U32 R13, RZ, RZ, R19 ;  /* 0x000000ffff0d7224 */ /* 0x000fce00078e0013 */
[----:B------:R-:W-:Y:S05]  /*3780*/  WARPSYNC.COLLECTIVE R7, `(.L_x_1573) ;  /* 0x0000000007087348 */ /* 0x000fea0003c00000 */
[----:B------:R0:W1:Y:S02]  /*3790*/  SHFL.DOWN P4, R19, R18, R15, R14 ;  /* 0x0800000f12137389 */ /* 0x000064000008000e */
[----:B01----:R-:W-:Y:S05]  /*37a0*/  ENDCOLLECTIVE ;  /* 0x000000000000791b */ /* 0x003fea0003800000 */
.L_x_1573:
[----:B------:R-:W-:Y:S01]  /*37b0*/  MOV R12, R19 ;  /* 0x00000013000c7202 */ /* 0x000fe20000000f00 */
[----:B------:R-:W-:Y:S06]  /*37c0*/  BRA `(.L_x_1574) ;  /* 0xffffffd800007947 */ /* 0x000fec000383ffff */
.L_x_1495:
[----:B------:R-:W-:Y:S02]  /*37d0*/  HFMA2 R14, -RZ, RZ, 0, 1.847743988037109375e-06 ;  /* 0x0000001fff0e7431 */ /* 0x000fe400000001ff */
[----:B------:R-:W-:Y:S02]  /*37e0*/  IMAD.MOV.U32 R18, RZ, RZ, R21 ;  /* 0x000000ffff127224 */ /* 0x000fe400078e0015 */
[----:B------:R-:W-:Y:S02]  /*37f0*/  IMAD.MOV.U32 R15, RZ, RZ, 0x10 ;  /* 0x00000010ff0f7424 */ /* 0x000fe400078e00ff */
[----:B------:R-:W-:-:S07]  /*3800*/  IMAD.MOV.U32 R7, RZ, RZ, -0x1 ;  /* 0xffffffffff077424 */ /* 0x000fce00078e00ff */
[----:B--23--:R-:W-:Y:S05]  /*3810*/  WARPSYNC.COLLECTIVE R7, `(.L_x_1575) ;  /* 0x0000000007087348 */ /* 0x00cfea0003c00000 */
[----:B------:R0:W1:Y:S02]  /*3820*/  SHFL.DOWN P4, R19, R18, R15, R14 ;  /* 0x0800000f12137389 */ /* 0x000064000008000e */
[----:B0123--:R-:W-:Y:S05]  /*3830*/  ENDCOLLECTIVE ;  /* 0x000000000000791b */ /* 0x00ffea0003800000 */
.L_x_1575:
[----:B------:R-:W-:Y:S01]  /*3840*/  MOV R18, R20 ;  /* 0x0000001400127202 */ /* 0x000fe20000000f00 */
[----:B------:R-:W-:-:S07]  /*3850*/  IMAD.MOV.U32 R23, RZ, RZ, R19 ;  /* 0x000000ffff177224 */ /* 0x000fce00078e0013 */
[----:B------:R-:W-:Y:S05]  /*3860*/  WARPSYNC.COLLECTIVE R7, `(.L_x_1576) ;  /* 0x0000000007087348 */ /* 0x000fea0003c00000 */
[----:B------:R0:W1:Y:S02]  /*3870*/  SHFL.DOWN P4, R19, R18, R15, R14 ;  /* 0x0800000f12137389 */ /* 0x000064000008000e */
[----:B01----:R-:W-:Y:S05]  /*3880*/  ENDCOLLECTIVE ;  /* 0x000000000000791b */ /* 0x003fea0003800000 */
.L_x_1576:
[----:B------:R-:W-:Y:S01]  /*3890*/  MOV R15, 0x8 ;  /* 0x00000008000f7802 */ /* 0x000fe20000000f00 */
[----:B------:R-:W-:-:S06]  /*38a0*/  IMAD.MOV.U32 R22, RZ, RZ, R19 ;  /* 0x000000ffff167224 */ /* 0x000fcc00078e0013 */
[----:B------:R-:W-:-:S10]  /*38b0*/  DADD R22, R22, R20 ;  /* 0x0000000016167229 */ /* 0x000fd40000000014 */
[----:B------:R-:W-:-:S07]  /*38c0*/  IMAD.MOV.U32 R18, RZ, RZ, R23 ;  /* 0x000000ffff127224 */ /* 0x000fce00078e0017 */
[----:B------:R-:W-:Y:S05]  /*38d0*/  WARPSYNC.COLLECTIVE R7, `(.L_x_1577) ;  /* 0x0000000007087348 */ /* 0x000fea0003c00000 */
[----:B------:R0:W1:Y:S02]  /*38e0*/  SHFL.DOWN P4, R19, R18, R15, R14 ;  /* 0x0800000f12137389 */ /* 0x000064000008000e */
[----:B01----:R-:W-:Y:S05]  /*38f0*/  ENDCOLLECTIVE ;  /* 0x000000000000791b */ /* 0x003fea0003800000 */
.L_x_1577:
[----:B------:R-:W-:Y:S02]  /*3900*/  IMAD.MOV.U32 R18, RZ, RZ, R22 ;  /* 0x000000ffff127224 */ /* 0x000fe400078e0016 */
[----:B------:R-:W-:-:S07]  /*3910*/  IMAD.MOV.U32 R25, RZ, RZ, R19 ;  /* 0x000000ffff197224 */ /* 0x000fce00078e0013 */
[----:B------:R-:W-:Y:S05]  /*3920*/  WARPSYNC.COLLECTIVE R7, `(.L_x_1578) ;  /* 0x0000000007087348 */ /* 0x000fea0003c00000 */
[----:B------:R0:W1:Y:S02]  /*3930*/  SHFL.DOWN P4, R19, R18, R15, R14 ;  /* 0x0800000f12137389 */ /* 0x000064000008000e */
[----:B01----:R-:W-:Y:S05]  /*3940*/  ENDCOLLECTIVE ;  /* 0x000000000000791b */ /* 0x003fea0003800000 */
.L_x_1578:
[----:B------:R-:W-:Y:S01]  /*3950*/  IMAD.MOV.U32 R15, RZ, RZ, 0x4 ;  /* 0x00000004ff0f7424 */ /* 0x000fe200078e00ff */
[----:B------:R-:W-:-:S06]  /*3960*/  MOV R24, R19 ;  /* 0x0000001300187202 */ /* 0x000fcc0000000f00 */
[----:B------:R-:W-:-:S10]  /*3970*/  DADD R24, R22, R24 ;  /* 0x0000000016187229 */ /* 0x000fd40000000018 */
[----:B------:R-:W-:-:S07]  /*3980*/  IMAD.MOV.U32 R18, RZ, RZ, R25 ;  /* 0x000000ffff127224 */ /* 0x000fce00078e0019 */
[----:B------:R-:W-:Y:S05]  /*3990*/  WARPSYNC.COLLECTIVE R7, `(.L_x_1579) ;  /* 0x0000000007087348 */ /* 0x000fea0003c00000 */
[----:B------:R0:W1:Y:S02]  /*39a0*/  SHFL.DOWN P4, R19, R18, R15, R14 ;  /* 0x0800000f12137389 */ /* 0x000064000008000e */
[----:B01----:R-:W-:Y:S05]  /*39b0*/  ENDCOLLECTIVE ;  /* 0x000000000000791b */ /* 0x003fea0003800000 */
.L_x_1579:
[----:B------:R-:W-:Y:S01]  /*39c0*/  IMAD.MOV.U32 R18, RZ, RZ, R24 ;  /* 0x000000ffff127224 */ /* 0x000fe200078e0018 */
[----:B------:R-:W-:-:S07]  /*39d0*/  MOV R27, R19 ;  /* 0x00000013001b7202 */ /* 0x000fce0000000f00 */
[----:B------:R-:W-:Y:S05]  /*39e0*/  WARPSYNC.COLLECTIVE R7, `(.L_x_1580) ;  /* 0x0000000007087348 */ /* 0x000fea0003c00000 */
[----:B------:R0:W1:Y:S02]  /*39f0*/  SHFL.DOWN P4, R19, R18, R15, R14 ;  /* 0x0800000f12137389 */ /* 0x000064000008000e */
[----:B01----:R-:W-:Y:S05]  /*3a00*/  ENDCOLLECTIVE ;  /* 0x000000000000791b */ /* 0x003fea0003800000 */
.L_x_1580:
[----:B------:R-:W-:Y:S02]  /*3a10*/  IMAD.MOV.U32 R15, RZ, RZ, 0x2 ;  /* 0x00000002ff0f7424 */ /* 0x000fe400078e00ff */
[----:B------:R-:W-:-:S06]  /*3a20*/  IMAD.MOV.U32 R26, RZ, RZ, R19 ;  /* 0x000000ffff1a7224 */ /* 0x000fcc00078e0013 */
[----:B------:R-:W-:-:S10]  /*3a30*/  DADD R26, R24, R26 ;  /* 0x00000000181a7229 */ /* 0x000fd4000000001a */
[----:B------:R-:W-:-:S07]  /*3a40*/  MOV R18, R27 ;  /* 0x0000001b00127202 */ /* 0x000fce0000000f00 */
[----:B------:R-:W-:Y:S05]  /*3a50*/  WARPSYNC.COLLECTIVE R7, `(.L_x_1581) ;  /* 0x0000000007087348 */ /* 0x000fea0003c00000 */
[----:B------:R0:W1:Y:S02]  /*3a60*/  SHFL.DOWN P4, R19, R18, R15, R14 ;  /* 0x0800000f12137389 */ /* 0x000064000008000e */
[----:B01----:R-:W-:Y:S05]  /*3a70*/  ENDCOLLECTIVE ;  /* 0x000000000000791b */ /* 0x003fea0003800000 */
.L_x_1581:
[----:B------:R-:W-:Y:S01]  /*3a80*/  MOV R18, R26 ;  /* 0x0000001a00127202 */ /* 0x000fe20000000f00 */
[----:B------:R-:W-:-:S07]  /*3a90*/  IMAD.MOV.U32 R21, RZ, RZ, R19 ;  /* 0x000000ffff157224 */ /* 0x000fce00078e0013 */
[----:B------:R-:W-:Y:S05]  /*3aa0*/  WARPSYNC.COLLECTIVE R7, `(.L_x_1582) ;  /* 0x0000000007087348 */ /* 0x000fea0003c00000 */
[----:B------:R0:W1:Y:S02]  /*3ab0*/  SHFL.DOWN P4, R19, R18, R15, R14 ;  /* 0x0800000f12137389 */ /* 0x000064000008000e */
[----:B01----:R-:W-:Y:S05]  /*3ac0*/  ENDCOLLECTIVE ;  /* 0x000000000000791b */ /* 0x003fea0003800000 */
.L_x_1582:
[----:B------:R-:W-:Y:S01]  /*3ad0*/  MOV R15, 0x1 ;  /* 0x00000001000f7802 */ /* 0x000fe20000000f00 */
[----:B------:R-:W-:-:S06]  /*3ae0*/  IMAD.MOV.U32 R20, RZ, RZ, R19 ;  /* 0x000000ffff147224 */ /* 0x000fcc00078e0013 */
[----:B------:R-:W-:-:S10]  /*3af0*/  DADD R20, R26, R20 ;  /* 0x000000001a147229 */ /* 0x000fd40000000014 */
[----:B------:R-:W-:-:S07]  /*3b00*/  IMAD.MOV.U32 R18, RZ, RZ, R21 ;  /* 0x000000ffff127224 */ /* 0x000fce00078e0015 */
[----:B------:R-:W-:Y:S05]  /*3b10*/  WARPSYNC.COLLECTIVE R7, `(.L_x_1583) ;  /* 0x0000000007087348 */ /* 0x000fea0003c00000 */
[----:B------:R0:W1:Y:S02]  /*3b20*/  SHFL.DOWN P4, R19, R18, R15, R14 ;  /* 0x0800000f12137389 */ /* 0x000064000008000e */
[----:B01----:R-:W-:Y:S05]  /*3b30*/  ENDCOLLECTIVE ;  /* 0x000000000000791b */ /* 0x003fea0003800000 */
.L_x_1583:
[----:B------:R-:W-:Y:S02]  /*3b40*/  IMAD.MOV.U32 R18, RZ, RZ, R20 ;  /* 0x000000ffff127224 */ /* 0x000fe400078e0014 */
[----:B------:R-:W-:-:S07]  /*3b50*/  IMAD.MOV.U32 R22, RZ, RZ, R19 ;  /* 0x000000ffff167224 */ /* 0x000fce00078e0013 */
[----:B------:R-:W-:Y:S05]  /*3b60*/  WARPSYNC.COLLECTIVE R7, `(.L_x_1584) ;  /* 0x0000000007087348 */ /* 0x000fea0003c00000 */
[----:B------:R0:W1:Y:S02]  /*3b70*/  SHFL.DOWN P4, R19, R18, R15, R14 ;  /* 0x0800000f12137389 */ /* 0x000064000008000e */
[----:B01----:R-:W-:Y:S05]  /*3b80*/  ENDCOLLECTIVE ;  /* 0x000000000000791b */ /* 0x003fea0003800000 */
.L_x_1584:
[----:B------:R-:W-:Y:S05]  /*3b90*/  BRA `(.L_x_1585) ;  /* 0xffffffd400907947 */ /* 0x000fea000383ffff */
        .weak           $__internal_13_$__cuda_sm20_div_rn_f64_full
        .type           $__internal_13_$__cuda_sm20_div_rn_f64_full,@function
        .size           $__internal_13_$__cuda_sm20_div_rn_f64_full,(.L_x_1719 - $__internal_13_$__cuda_sm20_div_rn_f64_full)
$__internal_13_$__cuda_sm20_div_rn_f64_full:
        /* <DEDUP_REMOVED lines=66> */
.L_x_1587:
        /* <DEDUP_REMOVED lines=16> */
.L_x_1590:
[----:B------:R-:W-:Y:S01]  /*40c0*/  LOP3.LUT R25, R19, 0x80000, RZ, 0xfc, !PT ;  /* 0x0008000013197812 */ /* 0x000fe200078efcff */
[----:B------:R-:W-:Y:S01]  /*40d0*/  IMAD.MOV.U32 R24, RZ, RZ, R18 ;  /* 0x000000ffff187224 */ /* 0x000fe200078e0012 */
[----:B------:R-:W-:Y:S06]  /*40e0*/  BRA `(.L_x_1588) ;  /* 0x0000000000087947 */ /* 0x000fec0003800000 */
.L_x_1589:
[----:B------:R-:W-:Y:S01]  /*40f0*/  LOP3.LUT R25, R21, 0x80000, RZ, 0xfc, !PT ;  /* 0x0008000015197812 */ /* 0x000fe200078efcff */
[----:B------:R-:W-:-:S07]  /*4100*/  IMAD.MOV.U32 R24, RZ, RZ, R20 ;  /* 0x000000ffff187224 */ /* 0x000fce00078e0014 */
.L_x_1588:
[----:B------:R-:W-:Y:S05]  /*4110*/  BSYNC.RECONVERGENT B2 ;  /* 0x0000000000027941 */ /* 0x000fea0003800200 */
.L_x_1586:
[----:B------:R-:W-:Y:S01]  /*4120*/  MOV R16, R0 ;  /* 0x0000000000107202 */ /* 0x000fe20000000f00 */
[----:B------:R-:W-:-:S04]  /*4130*/  IMAD.MOV.U32 R17, RZ, RZ, 0x0 ;  /* 0x00000000ff117424 */ /* 0x000fc800078e00ff */
[----:B------:R-:W-:Y:S05]  /*4140*/  RET.REL.NODEC R16 `(_Z30fitPartitionsBatched_OptimizedIiEvPKT_PKiS4_PiPdS6_S5_PxS6_i) ;  /* 0xffffffbc10ac7950 */ /* 0x000fea0003c3ffff */
.L_x_1591:
        /* <DEDUP_REMOVED lines=11> */
.L_x_1719:


//--------------------- .text._Z20createPartitionsFastIiEviiPKfiPiS2_S2_S1_PKiii --------------------------
	.section	.text._Z20createPartitionsFastIiEviiPKfiPiS2_S2_S1_PKiii,"ax",@progbits
	.align	128
        .global         _Z20createPartitionsFastIiEviiPKfiPiS2_S2_S1_PKiii
        .type           _Z20createPartitionsFastIiEviiPKfiPiS2_S2_S1_PKiii,@function
        .size           _Z20createPartitionsFastIiEviiPKfiPiS2_S2_S1_PKiii,(.L_x_1764 - _Z20createPartitionsFastIiEviiPKfiPiS2_S2_S1_PKiii)
        .other          _Z20createPartitionsFastIiEviiPKfiPiS2_S2_S1_PKiii,@"STO_CUDA_ENTRY STV_DEFAULT"
_Z20createPartitionsFastIiEviiPKfiPiS2_S2_S1_PKiii:
.text._Z20createPartitionsFastIiEviiPKfiPiS2_S2_S1_PKiii:
        /* <DEDUP_REMOVED lines=26> */
.L_x_1602:
        /* <DEDUP_REMOVED lines=17> */
.L_x_1598:
        /* <DEDUP_REMOVED lines=14> */
.L_x_1596:
[----:B------:R-:W-:-:S07]  /*0390*/  IMAD.MOV.U32 R12, RZ, RZ, R6 ;  /* 0x000000ffff0c7224 */ /* 0x000fce00078e0006 */
.L_x_1595:
[----:B------:R-:W-:Y:S05]  /*03a0*/  BSYNC.RELIABLE B0 ;  /* 0x0000000000007941 */ /* 0x000fea0003800100 */
.L_x_1594:
[----:B------:R-:W0:Y:S02]  /*03b0*/  LDCU.64 UR10, c[0x0][0x3b8] ;  /* 0x00007700ff0a77ac */ /* 0x000e240008000a00 */
[----:B0-----:R-:W-:-:S04]  /*03c0*/  IADD3 R12, P0, PT, R12, UR10, RZ ;  /* 0x0000000a0c0c7c10 */ /* 0x001fc8000ff1e0ff */
[----:B------:R-:W-:-:S05]  /*03d0*/  IADD3.X R13, PT, PT, R7, UR11, RZ, P0, !PT ;  /* 0x0000000b070d7c10 */ /* 0x000fca00087fe4ff */
[----:B------:R0:W5:Y:S04]  /*03e0*/  LDG.E.CONSTANT R12, desc[UR8][R12.64] ;  /* 0x000000080c0c7981 */ /* 0x000168000c1e9900 */
.L_x_1597:
[----:B------:R-:W-:Y:S05]  /*03f0*/  BSYNC.RECONVERGENT B1 ;  /* 0x0000000000017941 */ /* 0x000fea0003800200 */
.L_x_1593:
[----:B------:R-:W-:Y:S01]  /*0400*/  ISETP.GE.AND P0, PT, R9, R8, PT ;  /* 0x000000080900720c */ /* 0x000fe20003f06270 */
[----:B------:R-:W-:Y:S03]  /*0410*/  BSSY.RECONVERGENT B1, `(.L_x_1599) ;  /* 0x000001b000017945 */ /* 0x000fe60003800200 */
[----:B-----5:R-:W-:-:S13]  /*0420*/  ISETP.LT.OR P0, PT, R12, 0x1, P0 ;  /* 0x000000010c00780c */ /* 0x020fda0000701670 */
[----:B------:R-:W-:Y:S05]  /*0430*/  @P0 BRA `(.L_x_1600) ;  /* 0x0000000000600947 */ /* 0x000fea0003800000 */
[----:B------:R-:W1:Y:S01]  /*0440*/  S2R R19, SR_LANEID ;  /* 0x0000000000137919 */ /* 0x000e620000000000 */
[----:B------:R-:W2:Y:S01]  /*0450*/  LDC.64 R6, c[0x0][0x3a8] ;  /* 0x0000ea00ff067b82 */ /* 0x000ea20000000a00 */
[----:B------:R-:W3:Y:S02]  /*0460*/  S2R R21, SR_LTMASK ;  /* 0x0000000000157919 */ /* 0x000ee40000003900 */
.L_x_1601:
        /* <DEDUP_REMOVED lines=21> */
.L_x_1600:
[----:B------:R-:W-:Y:S05]  /*05c0*/  BSYNC.RECONVERGENT B1 ;  /* 0x0000000000017941 */ /* 0x000fea0003800200 */
.L_x_1599:
[----:B------:R-:W-:Y:S05]  /*05d0*/  @!P1 BRA `(.L_x_1602) ;  /* 0xfffffff800f09947 */ /* 0x000fea000383ffff */
[----:B------:R-:W-:Y:S05]  /*05e0*/  EXIT ;  /* 0x000000000000794d */ /* 0x000fea0003800000 */
.L_x_1592:
        /* <DEDUP_REMOVED lines=13> */
.L_x_1605:
        /* <DEDUP_REMOVED lines=21> */
.L_x_1604:
[----:B------:R-:W-:Y:S05]  /*0810*/  BSYNC.RECONVERGENT B0 ;  /* 0x0000000000007941 */ /* 0x000fea0003800200 */
.L_x_1603:
[----:B------:R-:W-:Y:S05]  /*0820*/  @!P1 BRA `(.L_x_1592) ;  /* 0xfffffffc00709947 */ /* 0x000fea000383ffff */
[----:B------:R-:W-:Y:S05]  /*0830*/  EXIT ;  /* 0x000000000000794d */ /* 0x000fea0003800000 */
.L_x_1606:
        /* <DEDUP_REMOVED lines=12> */
.L_x_1764:


//--------------------- .text._Z23analyzeDataVarianceFastIiEvPKT_iiPfi --------------------------
	.section	.text._Z23analyzeDataVarianceFastIiEvPKT_iiPfi,"ax",@progbits
	.align	128
        .global         _Z23analyzeDataVarianceFastIiEvPKT_iiPfi
        .type           _Z23analyzeDataVarianceFastIiEvPKT_iiPfi,@function
        .size           _Z23analyzeDataVarianceFastIiEvPKT_iiPfi,(.L_x_1720 - _Z23analyzeDataVarianceFastIiEvPKT_iiPfi)
        .other          _Z23analyzeDataVarianceFastIiEvPKT_iiPfi,@"STO_CUDA_ENTRY STV_DEFAULT"
_Z23analyzeDataVarianceFastIiEvPKT_iiPfi:
.text._Z23analyzeDataVarianceFastIiEvPKT_iiPfi:
        /* <DEDUP_REMOVED lines=10> */
.L_x_1616:
        /* <DEDUP_REMOVED lines=19> */
.L_x_1610:
[----:B-1----:R-:W-:-:S06]  /*01d0*/  IMAD.WIDE R20, R15, 0x4, R8 ;  /* 0x000000040f147825 */ /* 0x002fcc00078e0208 */
[----:B---3--:R-:W3:Y:S01]  /*01e0*/  LDG.E.CONSTANT R20, desc[UR6][R20.64] ;  /* 0x0000000614147981 */ /* 0x008ee2000c1e9900 */
[----:B0-----:R-:W-:-:S05]  /*01f0*/  VIADD R15, R15, UR5 ;  /* 0x000000050f0f7c36 */ /* 0x001fca0008000000 */
[----:B------:R-:W-:Y:S01]  /*0200*/  ISETP.GE.AND P0, PT, R15, R14, PT ;  /* 0x0000000e0f00720c */ /* 0x000fe20003f06270 */
[----:B---3--:R-:W0:Y:S02]  /*0210*/  I2F.F64 R2, R20 ;  /* 0x0000001400027312 */ /* 0x008e240000201c00 */
        /* <DEDUP_REMOVED lines=14> */
.L_x_1609:
[----:B0--3--:R-:W-:Y:S05]  /*0300*/  BSYNC.RECONVERGENT B0 ;  /* 0x0000000000007941 */ /* 0x009fea0003800200 */
.L_x_1608:
        /* <DEDUP_REMOVED lines=56> */
[----:B--2---:R-:W-:Y:S05]  /*0690*/  CALL.REL.NOINC `($__internal_14_$__cuda_sm20_div_rn_f64_full) ;  /* 0x0000000000907944 */ /* 0x004fea0003c00000 */
[----:B------:R-:W-:Y:S02]  /*06a0*/  IMAD.MOV.U32 R2, RZ, RZ, R20 ;  /* 0x000000ffff027224 */ /* 0x000fe400078e0014 */
[----:B------:R-:W-:-:S07]  /*06b0*/  IMAD.MOV.U32 R3, RZ, RZ, R21 ;  /* 0x000000ffff037224 */ /* 0x000fce00078e0015 */
.L_x_1613:
[----:B------:R-:W-:Y:S05]  /*06c0*/  BSYNC.RECONVERGENT B1 ;  /* 0x0000000000017941 */ /* 0x000fea0003800200 */
.L_x_1612:
        /* <DEDUP_REMOVED lines=23> */
.L_x_1615:
[----:B------:R-:W-:Y:S05]  /*0840*/  BSYNC.RECONVERGENT B1 ;  /* 0x0000000000017941 */ /* 0x000fea0003800200 */
.L_x_1614:
[----:B------:R-:W-:-:S10]  /*0850*/  DFMA R2, -R12, R12, R2 ;  /* 0x0000000c0c02722b */ /* 0x000fd40000000102 */
[----:B------:R-:W0:Y:S02]  /*0860*/  F2F.F32.F64 R3, R2 ;  /* 0x0000000200037310 */ /* 0x000e240000301000 */
[----:B0-----:R0:W-:Y:S02]  /*0870*/  REDG.E.ADD.F32.FTZ.RN.STRONG.GPU desc[UR6][R10.64], R3 ;  /* 0x000000030a0079a6 */ /* 0x0011e4000c12f306 */
.L_x_1611:
[----:B------:R-:W-:Y:S05]  /*0880*/  BSYNC.RECONVERGENT B0 ;  /* 0x0000000000007941 */ /* 0x000fea0003800200 */
.L_x_1607:
[----:B------:R-:W4:Y:S01]  /*0890*/  LDCU UR4, c[0x0][0x398] ;  /* 0x00007300ff0477ac */ /* 0x000f220008000800 */
[----:B--2---:R-:W-:-:S05]  /*08a0*/  IMAD.IADD R26, R5, 0x1, R26 ;  /* 0x00000001051a7824 */ /* 0x004fca00078e021a */
[----:B----4-:R-:W-:-:S13]  /*08b0*/  ISETP.GE.AND P0, PT, R26, UR4, PT ;  /* 0x000000041a007c0c */ /* 0x010fda000bf06270 */
[----:B------:R-:W-:Y:S05]  /*08c0*/  @!P0 BRA `(.L_x_1616) ;  /* 0xfffffff400f48947 */ /* 0x000fea000383ffff */
[----:B0--3--:R-:W-:Y:S05]  /*08d0*/  EXIT ;  /* 0x000000000000794d */ /* 0x009fea0003800000 */
        .weak           $__internal_14_$__cuda_sm20_div_rn_f64_full
        .type           $__internal_14_$__cuda_sm20_div_rn_f64_full,@function
        .size           $__internal_14_$__cuda_sm20_div_rn_f64_full,(.L_x_1720 - $__internal_14_$__cuda_sm20_div_rn_f64_full)
$__internal_14_$__cuda_sm20_div_rn_f64_full:
        /* <DEDUP_REMOVED lines=66> */
.L_x_1618:
        /* <DEDUP_REMOVED lines=16> */
.L_x_1621:
[----:B------:R-:W-:Y:S01]  /*0e00*/  LOP3.LUT R21, R15, 0x80000, RZ, 0xfc, !PT ;  /* 0x000800000f157812 */ /* 0x000fe200078efcff */
[----:B------:R-:W-:Y:S01]  /*0e10*/  IMAD.MOV.U32 R20, RZ, RZ, R14 ;  /* 0x000000ffff147224 */ /* 0x000fe200078e000e */
[----:B------:R-:W-:Y:S06]  /*0e20*/  BRA `(.L_x_1619) ;  /* 0x0000000000087947 */ /* 0x000fec0003800000 */
.L_x_1620:
[----:B------:R-:W-:Y:S01]  /*0e30*/  LOP3.LUT R21, R17, 0x80000, RZ, 0xfc, !PT ;  /* 0x0008000011157812 */ /* 0x000fe200078efcff */
[----:B------:R-:W-:-:S07]  /*0e40*/  IMAD.MOV.U32 R20, RZ, RZ, R16 ;  /* 0x000000ffff147224 */ /* 0x000fce00078e0010 */
.L_x_1619:
[----:B------:R-:W-:Y:S05]  /*0e50*/  BSYNC.RECONVERGENT B2 ;  /* 0x0000000000027941 */ /* 0x000fea0003800200 */
.L_x_1617:
[----:B------:R-:W-:Y:S02]  /*0e60*/  IMAD.MOV.U32 R12, RZ, RZ, R0 ;  /* 0x000000ffff0c7224 */ /* 0x000fe400078e0000 */
[----:B------:R-:W-:-:S04]  /*0e70*/  IMAD.MOV.U32 R13, RZ, RZ, 0x0 ;  /* 0x00000000ff0d7424 */ /* 0x000fc800078e00ff */
[----:B------:R-:W-:Y:S05]  /*0e80*/  RET.REL.NODEC R12 `(_Z23analyzeDataVarianceFastIiEvPKT_iiPfi) ;  /* 0xfffffff00c5c7950 */ /* 0x000fea0003c3ffff */
.L_x_1622:
        /* <DEDUP_REMOVED lines=15> */
.L_x_1720:


//--------------------- .text._Z19setBitOffsetsKernelPiS_S_Pli --------------------------
	.section	.text._Z19setBitOffsetsKernelPiS_S_Pli,"ax",@progbits
	.align	128
        .global         _Z19setBitOffsetsKernelPiS_S_Pli
        .type           _Z19setBitOffsetsKernelPiS_S_Pli,@function
        .size           _Z19setBitOffsetsKernelPiS_S_Pli,(.L_x_1766 - _Z19setBitOffsetsKernelPiS_S_Pli)
        .other          _Z19setBitOffsetsKernelPiS_S_Pli,@"STO_CUDA_ENTRY STV_DEFAULT"
_Z19setBitOffsetsKernelPiS_S_Pli:
.text._Z19setBitOffsetsKernelPiS_S_Pli:
        /* <DEDUP_REMOVED lines=8> */
[----:B------:R-:W-:Y:S01]  /*0080*/  ISETP.GE.AND P0, PT, R12, 0x1, PT ;  /* 0x000000010c00780c */ /* 0x000fe20003f06270 */
[----:B------:R-:W0:Y:S01]  /*0090*/  LDCU.64 UR12, c[0x0][0x358] ;  /* 0x00006b00ff0c77ac */ /* 0x000e220008000a00 */
[----:B------:R-:W-:Y:S01]  /*00a0*/  BSSY.RECONVERGENT B0, `(.L_x_1623) ;  /* 0x000008f000007945 */ /* 0x000fe20003800200 */
[----:B------:R-:W-:-:S10]  /*00b0*/  CS2R R10, SRZ ;  /* 0x00000000000a7805 */ /* 0x000fd4000001ff00 */
[----:B------:R-:W-:Y:S05]  /*00c0*/  @!P0 BRA `(.L_x_1624) ;  /* 0x0000000800308947 */ /* 0x000fea0003800000 */
[C---:B------:R-:W-:Y:S01]  /*00d0*/  ISETP.GE.U32.AND P1, PT, R12.reuse, 0x8, PT ;  /* 0x000000080c00780c */ /* 0x040fe20003f26070 */
[----:B------:R-:W-:Y:S01]  /*00e0*/  BSSY.RECONVERGENT B1, `(.L_x_1625) ;  /* 0x0000048000017945 */ /* 0x000fe20003800200 */
[----:B------:R-:W-:Y:S01]  /*00f0*/  LOP3.LUT R13, R12, 0x7, RZ, 0xc0, !PT ;  /* 0x000000070c0d7812 */ /* 0x000fe200078ec0ff */
[----:B------:R-:W-:Y:S01]  /*0100*/  HFMA2 R14, -RZ, RZ, 0, 0 ;  /* 0x00000000ff0e7431 */ /* 0x000fe200000001ff */
[----:B------:R-:W-:Y:S02]  /*0110*/  CS2R R10, SRZ ;  /* 0x00000000000a7805 */ /* 0x000fe4000001ff00 */
[----:B------:R-:W-:-:S07]  /*0120*/  ISETP.NE.AND P0, PT, R13, RZ, PT ;  /* 0x000000ff0d00720c */ /* 0x000fce0003f05270 */
[----:B------:R-:W-:Y:S06]  /*0130*/  @!P1 BRA `(.L_x_1626) ;  /* 0x0000000400089947 */ /* 0x000fec0003800000 */
[----:B------:R-:W1:Y:S01]  /*0140*/  LDCU.128 UR4, c[0x0][0x380] ;  /* 0x00007000ff0477ac */ /* 0x000e620008000c00 */
[----:B------:R-:W-:Y:S02]  /*0150*/  LOP3.LUT R14, R12, 0x7ffffff8, RZ, 0xc0, !PT ;  /* 0x7ffffff80c0e7812 */ /* 0x000fe400078ec0ff */
[----:B------:R-:W-:Y:S01]  /*0160*/  CS2R R10, SRZ ;  /* 0x00000000000a7805 */ /* 0x000fe2000001ff00 */
[----:B------:R-:W2:Y:S02]  /*0170*/  LDCU.64 UR10, c[0x0][0x390] ;  /* 0x00007200ff0a77ac */ /* 0x000ea40008000a00 */
[----:B------:R-:W-:Y:S01]  /*0180*/  IMAD.MOV R2, RZ, RZ, -R14 ;  /* 0x000000ffff027224 */ /* 0x000fe200078e0a0e */
[----:B-1----:R-:W-:Y:S02]  /*0190*/  UIADD3 UR8, UP0, UPT, UR6, 0x10, URZ ;  /* 0x0000001006087890 */ /* 0x002fe4000ff1e0ff */
[----:B------:R-:W-:Y:S02]  /*01a0*/  UIADD3 UR6, UP1, UPT, UR4, 0x10, URZ ;  /* 0x0000001004067890 */ /* 0x000fe4000ff3e0ff */
[----:B--2---:R-:W-:-:S02]  /*01b0*/  UIADD3 UR4, UP2, UPT, UR10, 0x10, URZ ;  /* 0x000000100a047890 */ /* 0x004fc4000ff5e0ff */
[----:B------:R-:W-:Y:S01]  /*01c0*/  UIADD3.X UR9, UPT, UPT, URZ, UR7, URZ, UP0, !UPT ;  /* 0x00000007ff097290 */ /* 0x000fe200087fe4ff */
[----:B------:R-:W-:Y:S01]  /*01d0*/  MOV R4, UR8 ;  /* 0x0000000800047c02 */ /* 0x000fe20008000f00 */
[----:B------:R-:W-:Y:S01]  /*01e0*/  UIADD3.X UR7, UPT, UPT, URZ, UR5, URZ, UP1, !UPT ;  /* 0x00000005ff077290 */ /* 0x000fe20008ffe4ff */
[----:B------:R-:W-:Y:S01]  /*01f0*/  IMAD.U32 R6, RZ, RZ, UR6 ;  /* 0x00000006ff067e24 */ /* 0x000fe2000f8e00ff */
[----:B------:R-:W-:Y:S01]  /*0200*/  UIADD3.X UR5, UPT, UPT, URZ, UR11, URZ, UP2, !UPT ;  /* 0x0000000bff057290 */ /* 0x000fe200097fe4ff */
[----:B------:R-:W-:Y:S01]  /*0210*/  MOV R8, UR4 ;  /* 0x0000000400087c02 */ /* 0x000fe20008000f00 */
[----:B------:R-:W-:Y:S02]  /*0220*/  IMAD.U32 R5, RZ, RZ, UR9 ;  /* 0x00000009ff057e24 */ /* 0x000fe4000f8e00ff */
[----:B------:R-:W-:Y:S02]  /*0230*/  MOV R7, UR7 ;  /* 0x0000000700077c02 */ /* 0x000fe40008000f00 */
[----:B------:R-:W-:-:S07]  /*0240*/  IMAD.U32 R9, RZ, RZ, UR5 ;  /* 0x00000005ff097e24 */ /* 0x000fce000f8e00ff */
.L_x_1627:
[----:B0-----:R-:W2:Y:S04]  /*0250*/  LDG.E R17, desc[UR12][R4.64+-0x10] ;  /* 0xfffff00c04117981 */ /* 0x001ea8000c1e1900 */
[----:B------:R-:W2:Y:S04]  /*0260*/  LDG.E R18, desc[UR12][R6.64+-0x10] ;  /* 0xfffff00c06127981 */ /* 0x000ea8000c1e1900 */
[----:B------:R-:W3:Y:S04]  /*0270*/  LDG.E R20, desc[UR12][R8.64+-0x10] ;  /* 0xfffff00c08147981 */ /* 0x000ee8000c1e1900 */
[----:B------:R-:W4:Y:S04]  /*0280*/  LDG.E R21, desc[UR12][R4.64+-0xc] ;  /* 0xfffff40c04157981 */ /* 0x000f28000c1e1900 */
[----:B------:R-:W4:Y:S04]  /*0290*/  LDG.E R24, desc[UR12][R6.64+-0xc] ;  /* 0xfffff40c06187981 */ /* 0x000f28000c1e1900 */
[----:B------:R-:W5:Y:S04]  /*02a0*/  LDG.E R25, desc[UR12][R8.64+-0xc] ;  /* 0xfffff40c08197981 */ /* 0x000f68000c1e1900 */
[----:B------:R-:W5:Y:S04]  /*02b0*/  LDG.E R15, desc[UR12][R4.64+-0x8] ;  /* 0xfffff80c040f7981 */ /* 0x000f68000c1e1900 */
[----:B------:R-:W5:Y:S04]  /*02c0*/  LDG.E R16, desc[UR12][R6.64+-0x8] ;  /* 0xfffff80c06107981 */ /* 0x000f68000c1e1900 */
[----:B------:R-:W5:Y:S04]  /*02d0*/  LDG.E R23, desc[UR12][R8.64+-0x8] ;  /* 0xfffff80c08177981 */ /* 0x000f68000c1e1900 */
[----:B------:R-:W5:Y:S04]  /*02e0*/  LDG.E R0, desc[UR12][R4.64+-0x4] ;  /* 0xfffffc0c04007981 */ /* 0x000f68000c1e1900 */
[----:B------:R-:W5:Y:S04]  /*02f0*/  LDG.E R3, desc[UR12][R6.64+-0x4] ;  /* 0xfffffc0c06037981 */ /* 0x000f68000c1e1900 */
[----:B------:R-:W5:Y:S04]  /*0300*/  LDG.E R27, desc[UR12][R8.64+-0x4] ;  /* 0xfffffc0c081b7981 */ /* 0x000f68000c1e1900 */
[----:B------:R-:W5:Y:S04]  /*0310*/  LDG.E R19, desc[UR12][R4.64] ;  /* 0x0000000c04137981 */ /* 0x000f68000c1e1900 */
[----:B------:R-:W5:Y:S01]  /*0320*/  LDG.E R22, desc[UR12][R6.64] ;  /* 0x0000000c06167981 */ /* 0x000f62000c1e1900 */
[----:B--2---:R-:W-:-:S03]  /*0330*/  IADD3 R17, PT, PT, R17, -R18, RZ ;  /* 0x8000001211117210 */ /* 0x004fc60007ffe0ff */
[----:B------:R-:W2:Y:S02]  /*0340*/  LDG.E R18, desc[UR12][R8.64+0x4] ;  /* 0x0000040c08127981 */ /* 0x000ea4000c1e1900 */
[----:B---3--:R-:W-:Y:S02]  /*0350*/  IMAD.WIDE R10, R17, R20, R10 ;  /* 0x00000014110a7225 */ /* 0x008fe400078e020a */
[----:B------:R-:W3:Y:S04]  /*0360*/  LDG.E R20, desc[UR12][R4.64+0x4] ;  /* 0x0000040c04147981 */ /* 0x000ee8000c1e1900 */
[----:B------:R-:W3:Y:S01]  /*0370*/  LDG.E R17, desc[UR12][R6.64+0x4] ;  /* 0x0000040c06117981 */ /* 0x000ee2000c1e1900 */
[----:B----4-:R-:W-:-:S03]  /*0380*/  IMAD.IADD R24, R21, 0x1, -R24 ;  /* 0x0000000115187824 */ /* 0x010fc600078e0a18 */
[----:B------:R-:W4:Y:S01]  /*0390*/  LDG.E R21, desc[UR12][R8.64] ;  /* 0x0000000c08157981 */ /* 0x000f22000c1e1900 */
[----:B-----5:R-:W-:-:S03]  /*03a0*/  IMAD.WIDE R10, R24, R25, R10 ;  /* 0x00000019180a7225 */ /* 0x020fc600078e020a */
[----:B------:R-:W5:Y:S01]  /*03b0*/  LDG.E R25, desc[UR12][R6.64+0xc] ;  /* 0x00000c0c06197981 */ /* 0x000f62000c1e1900 */
[----:B------:R-:W-:-:S03]  /*03c0*/  IADD3 R24, PT, PT, R15, -R16, RZ ;  /* 0x800000100f187210 */ /* 0x000fc60007ffe0ff */
[----:B------:R-:W5:Y:S04]  /*03d0*/  LDG.E R16, desc[UR12][R4.64+0x8] ;  /* 0x0000080c04107981 */ /* 0x000f68000c1e1900 */
[----:B------:R-:W5:Y:S01]  /*03e0*/  LDG.E R15, desc[UR12][R6.64+0x8] ;  /* 0x0000080c060f7981 */ /* 0x000f62000c1e1900 */
[----:B------:R-:W-:-:S03]  /*03f0*/  IMAD.WIDE R10, R24, R23, R10 ;  /* 0x00000017180a7225 */ /* 0x000fc600078e020a */
[----:B------:R-:W5:Y:S04]  /*0400*/  LDG.E R23, desc[UR12][R8.64+0x8] ;  /* 0x0000080c08177981 */ /* 0x000f68000c1e1900 */
[----:B------:R0:W5:Y:S01]  /*0410*/  LDG.E R24, desc[UR12][R4.64+0xc] ;  /* 0x00000c0c04187981 */ /* 0x000162000c1e1900 */
[----:B------:R-:W-:-:S03]  /*0420*/  IMAD.IADD R3, R0, 0x1, -R3 ;  /* 0x0000000100037824 */ /* 0x000fc600078e0a03 */
[----:B------:R1:W5:Y:S01]  /*0430*/  LDG.E R0, desc[UR12][R8.64+0xc] ;  /* 0x00000c0c08007981 */ /* 0x000362000c1e1900 */
[----:B------:R-:W-:Y:S01]  /*0440*/  IMAD.WIDE R10, R3, R27, R10 ;  /* 0x0000001b030a7225 */ /* 0x000fe200078e020a */
[----:B------:R-:W-:Y:S02]  /*0450*/  IADD3 R2, PT, PT, R2, 0x8, RZ ;  /* 0x0000000802027810 */ /* 0x000fe40007ffe0ff */
[----:B------:R-:W-:Y:S02]  /*0460*/  IADD3 R19, PT, PT, R19, -R22, RZ ;  /* 0x8000001613137210 */ /* 0x000fe40007ffe0ff */
[----:B------:R-:W-:Y:S02]  /*0470*/  ISETP.NE.AND P1, PT, R2, RZ, PT ;  /* 0x000000ff0200720c */ /* 0x000fe40003f25270 */
[----:B0-----:R-:W-:Y:S02]  /*0480*/  IADD3 R4, P2, PT, R4, 0x20, RZ ;  /* 0x0000002004047810 */ /* 0x001fe40007f5e0ff */
[----:B------:R-:W-:-:S02]  /*0490*/  IADD3 R6, P3, PT, R6, 0x20, RZ ;  /* 0x0000002006067810 */ /* 0x000fc40007f7e0ff */
[----:B-1----:R-:W-:Y:S01]  /*04a0*/  IADD3 R8, P4, PT, R8, 0x20, RZ ;  /* 0x0000002008087810 */ /* 0x002fe20007f9e0ff */
[----:B------:R-:W-:Y:S01]  /*04b0*/  IMAD.X R5, RZ, RZ, R5, P2 ;  /* 0x000000ffff057224 */ /* 0x000fe200010e0605 */
[----:B------:R-:W-:Y:S02]  /*04c0*/  IADD3.X R7, PT, PT, RZ, R7, RZ, P3, !PT ;  /* 0x00000007ff077210 */ /* 0x000fe40001ffe4ff */
[----:B------:R-:W-:Y:S02]  /*04d0*/  IADD3.X R9, PT, PT, RZ, R9, RZ, P4, !PT ;  /* 0x00000009ff097210 */ /* 0x000fe400027fe4ff */
[----:B---3--:R-:W-:Y:S01]  /*04e0*/  IADD3 R17, PT, PT, R20, -R17, RZ ;  /* 0x8000001114117210 */ /* 0x008fe20007ffe0ff */
[----:B----4-:R-:W-:-:S04]  /*04f0*/  IMAD.WIDE R10, R19, R21, R10 ;  /* 0x00000015130a7225 */ /* 0x010fc800078e020a */
[----:B--2---:R-:W-:-:S04]  /*0500*/  IMAD.WIDE R10, R17, R18, R10 ;  /* 0x00000012110a7225 */ /* 0x004fc800078e020a */
[----:B-----5:R-:W-:-:S04]  /*0510*/  IMAD.IADD R15, R16, 0x1, -R15 ;  /* 0x00000001100f7824 */ /* 0x020fc800078e0a0f */
[----:B------:R-:W-:Y:S01]  /*0520*/  IMAD.WIDE R10, R15, R23, R10 ;  /* 0x000000170f0a7225 */ /* 0x000fe200078e020a */
[----:B------:R-:W-:-:S05]  /*0530*/  IADD3 R25, PT, PT, R24, -R25, RZ ;  /* 0x8000001918197210 */ /* 0x000fca0007ffe0ff */
[----:B------:R-:W-:Y:S01]  /*0540*/  IMAD.WIDE R10, R25, R0, R10 ;  /* 0x00000000190a7225 */ /* 0x000fe200078e020a */
[----:B------:R-:W-:Y:S06]  /*0550*/  @P1 BRA `(.L_x_1627) ;  /* 0xfffffffc003c1947 */ /* 0x000fec000383ffff */
.L_x_1626:
[----:B0-----:R-:W-:Y:S05]  /*0560*/  BSYNC.RECONVERGENT B1 ;  /* 0x0000000000017941 */ /* 0x001fea0003800200 */
.L_x_1625:
[----:B------:R-:W-:Y:S05]  /*0570*/  @!P0 BRA `(.L_x_1624) ;  /* 0x0000000400048947 */ /* 0x000fea0003800000 */
[----:B------:R-:W-:Y:S01]  /*0580*/  ISETP.GE.U32.AND P0, PT, R13, 0x4, PT ;  /* 0x000000040d00780c */ /* 0x000fe20003f06070 */
[----:B------:R-:W-:Y:S01]  /*0590*/  BSSY.RECONVERGENT B1, `(.L_x_1628) ;  /* 0x000001f000017945 */ /* 0x000fe20003800200 */
[----:B------:R-:W-:-:S04]  /*05a0*/  LOP3.LUT R15, R12, 0x3, RZ, 0xc0, !PT ;  /* 0x000000030c0f7812 */ /* 0x000fc800078ec0ff */
[----:B------:R-:W-:-:S07]  /*05b0*/  ISETP.NE.AND P1, PT, R15, RZ, PT ;  /* 0x000000ff0f00720c */ /* 0x000fce0003f25270 */
[----:B------:R-:W-:Y:S06]  /*05c0*/  @!P0 BRA `(.L_x_1629) ;  /* 0x00000000006c8947 */ /* 0x000fec0003800000 */
[----:B------:R-:W0:Y:S08]  /*05d0*/  LDC.64 R2, c[0x0][0x388] ;  /* 0x0000e200ff027b82 */ /* 0x000e300000000a00 */
[----:B------:R-:W1:Y:S08]  /*05e0*/  LDC.64 R4, c[0x0][0x380] ;  /* 0x0000e000ff047b82 */ /* 0x000e700000000a00 */
[----:B------:R-:W2:Y:S01]  /*05f0*/  LDC.64 R6, c[0x0][0x390] ;  /* 0x0000e400ff067b82 */ /* 0x000ea20000000a00 */
[----:B0-----:R-:W-:-:S05]  /*0600*/  IMAD.WIDE.U32 R2, R14, 0x4, R2 ;  /* 0x000000040e027825 */ /* 0x001fca00078e0002 */
[----:B------:R-:W3:Y:S01]  /*0610*/  LDG.E R8, desc[UR12][R2.64] ;  /* 0x0000000c02087981 */ /* 0x000ee2000c1e1900 */
[----:B-1----:R-:W-:-:S03]  /*0620*/  IMAD.WIDE.U32 R4, R14, 0x4, R4 ;  /* 0x000000040e047825 */ /* 0x002fc600078e0004 */
[----:B------:R-:W4:Y:S04]  /*0630*/  LDG.E R16, desc[UR12][R2.64+0x4] ;  /* 0x0000040c02107981 */ /* 0x000f28000c1e1900 */
[----:B------:R-:W3:Y:S01]  /*0640*/  LDG.E R9, desc[UR12][R4.64] ;  /* 0x0000000c04097981 */ /* 0x000ee2000c1e1900 */
[----:B--2---:R-:W-:-:S03]  /*0650*/  IMAD.WIDE.U32 R6, R14, 0x4, R6 ;  /* 0x000000040e067825 */ /* 0x004fc600078e0006 */
[----:B------:R-:W4:Y:S04]  /*0660*/  LDG.E R17, desc[UR12][R4.64+0x4] ;  /* 0x0000040c04117981 */ /* 0x000f28000c1e1900 */
[----:B------:R-:W2:Y:S04]  /*0670*/  LDG.E R13, desc[UR12][R6.64] ;  /* 0x0000000c060d7981 */ /* 0x000ea8000c1e1900 */
[----:B------:R-:W5:Y:S04]  /*0680*/  LDG.E R18, desc[UR12][R6.64+0x4] ;  /* 0x0000040c06127981 */ /* 0x000f68000c1e1900 */
[----:B------:R-:W5:Y:S04]  /*0690*/  LDG.E R19, desc[UR12][R2.64+0x8] ;  /* 0x0000080c02137981 */ /* 0x000f68000c1e1900 */
[----:B------:R-:W5:Y:S04]  /*06a0*/  LDG.E R20, desc[UR12][R4.64+0x8] ;  /* 0x0000080c04147981 */ /* 0x000f68000c1e1900 */
[----:B------:R-:W5:Y:S04]  /*06b0*/  LDG.E R21, desc[UR12][R6.64+0x8] ;  /* 0x0000080c06157981 */ /* 0x000f68000c1e1900 */
[----:B------:R-:W5:Y:S04]  /*06c0*/  LDG.E R0, desc[UR12][R2.64+0xc] ;  /* 0x00000c0c02007981 */ /* 0x000f68000c1e1900 */
[----:B------:R-:W5:Y:S04]  /*06d0*/  LDG.E R23, desc[UR12][R4.64+0xc] ;  /* 0x00000c0c04177981 */ /* 0x000f68000c1e1900 */
[----:B------:R-:W5:Y:S01]  /*06e0*/  LDG.E R22, desc[UR12][R6.64+0xc] ;  /* 0x00000c0c06167981 */ /* 0x000f62000c1e1900 */
[----:B------:R-:W-:Y:S01]  /*06f0*/  IADD3 R14, PT, PT, R14, 0x4, RZ ;  /* 0x000000040e0e7810 */ /* 0x000fe20007ffe0ff */
[----:B---3--:R-:W-:Y:S01]  /*0700*/  IMAD.IADD R9, R8, 0x1, -R9 ;  /* 0x0000000108097824 */ /* 0x008fe200078e0a09 */
[----:B----4-:R-:W-:-:S03]  /*0710*/  IADD3 R17, PT, PT, R16, -R17, RZ ;  /* 0x8000001110117210 */ /* 0x010fc60007ffe0ff */
[----:B--2---:R-:W-:-:S04]  /*0720*/  IMAD.WIDE R10, R9, R13, R10 ;  /* 0x0000000d090a7225 */ /* 0x004fc800078e020a */
[----:B-----5:R-:W-:Y:S01]  /*0730*/  IMAD.WIDE R10, R17, R18, R10 ;  /* 0x00000012110a7225 */ /* 0x020fe200078e020a */
[----:B------:R-:W-:-:S05]  /*0740*/  IADD3 R19, PT, PT, R19, -R20, RZ ;  /* 0x8000001413137210 */ /* 0x000fca0007ffe0ff */
[----:B------:R-:W-:-:S04]  /*0750*/  IMAD.WIDE R10, R19, R21, R10 ;  /* 0x00000015130a7225 */ /* 0x000fc800078e020a */
[----:B------:R-:W-:-:S04]  /*0760*/  IMAD.IADD R23, R0, 0x1, -R23 ;  /* 0x0000000100177824 */ /* 0x000fc800078e0a17 */
[----:B------:R-:W-:-:S07]  /*0770*/  IMAD.WIDE R10, R23, R22, R10 ;  /* 0x00000016170a7225 */ /* 0x000fce00078e020a */
.L_x_1629:
[----:B------:R-:W-:Y:S05]  /*0780*/  BSYNC.RECONVERGENT B1 ;  /* 0x0000000000017941 */ /* 0x000fea0003800200 */
.L_x_1628:
[----:B------:R-:W-:Y:S05]  /*0790*/  @!P1 BRA `(.L_x_1624) ;  /* 0x00000000007c9947 */ /* 0x000fea0003800000 */
[----:B------:R-:W-:Y:S01]  /*07a0*/  ISETP.NE.AND P0, PT, R15, 0x1, PT ;  /* 0x000000010f00780c */ /* 0x000fe20003f05270 */
[----:B------:R-:W0:Y:S01]  /*07b0*/  LDC.64 R8, c[0x0][0x388] ;  /* 0x0000e200ff087b82 */ /* 0x000e220000000a00 */
[----:B------:R-:W-:-:S04]  /*07c0*/  LOP3.LUT R0, R12, 0x1, RZ, 0xc0, !PT ;  /* 0x000000010c007812 */ /* 0x000fc800078ec0ff */
[----:B------:R-:W-:-:S03]  /*07d0*/  ISETP.NE.U32.AND P1, PT, R0, 0x1, PT ;  /* 0x000000010000780c */ /* 0x000fc60003f25070 */
[----:B------:R-:W1:Y:S08]  /*07e0*/  LDC.64 R16, c[0x0][0x380] ;  /* 0x0000e000ff107b82 */ /* 0x000e700000000a00 */
[----:B------:R-:W2:Y:S08]  /*07f0*/  @P0 LDC.64 R22, c[0x0][0x390] ;  /* 0x0000e400ff160b82 */ /* 0x000eb00000000a00 */
[----:B------:R-:W3:Y:S01]  /*0800*/  LDC.64 R6, c[0x0][0x388] ;  /* 0x0000e200ff067b82 */ /* 0x000ee20000000a00 */
[----:B0-----:R-:W-:-:S05]  /*0810*/  @P0 IMAD.WIDE.U32 R18, R14, 0x4, R8 ;  /* 0x000000040e120825 */ /* 0x001fca00078e0008 */
[----:B------:R-:W4:Y:S02]  /*0820*/  @P0 LDG.E R13, desc[UR12][R18.64] ;  /* 0x0000000c120d0981 */ /* 0x000f24000c1e1900 */
[----:B------:R-:W0:Y:S01]  /*0830*/  LDC.64 R4, c[0x0][0x380] ;  /* 0x0000e000ff047b82 */ /* 0x000e220000000a00 */
[C---:B-1----:R-:W-:Y:S01]  /*0840*/  @P0 IMAD.WIDE.U32 R20, R14.reuse, 0x4, R16 ;  /* 0x000000040e140825 */ /* 0x042fe200078e0010 */
[----:B------:R-:W5:Y:S04]  /*0850*/  @P0 LDG.E R15, desc[UR12][R18.64+0x4] ;  /* 0x0000040c120f0981 */ /* 0x000f68000c1e1900 */
[----:B------:R-:W4:Y:S02]  /*0860*/  @P0 LDG.E R0, desc[UR12][R20.64] ;  /* 0x0000000c14000981 */ /* 0x000f24000c1e1900 */
[----:B------:R-:W1:Y:S01]  /*0870*/  @!P1 LDC.64 R2, c[0x0][0x390] ;  /* 0x0000e400ff029b82 */ /* 0x000e620000000a00 */
[C---:B--2---:R-:W-:Y:S01]  /*0880*/  @P0 IMAD.WIDE.U32 R8, R14.reuse, 0x4, R22 ;  /* 0x000000040e080825 */ /* 0x044fe200078e0016 */
[----:B------:R-:W-:Y:S01]  /*0890*/  @P0 IADD3 R14, PT, PT, R14, 0x2, RZ ;  /* 0x000000020e0e0810 */ /* 0x000fe20007ffe0ff */
[----:B------:R-:W5:Y:S04]  /*08a0*/  @P0 LDG.E R16, desc[UR12][R20.64+0x4] ;  /* 0x0000040c14100981 */ /* 0x000f68000c1e1900 */
[----:B------:R-:W2:Y:S01]  /*08b0*/  @P0 LDG.E R17, desc[UR12][R8.64] ;  /* 0x0000000c08110981 */ /* 0x000ea2000c1e1900 */
[----:B---3--:R-:W-:-:S03]  /*08c0*/  @!P1 IMAD.WIDE.U32 R6, R14, 0x4, R6 ;  /* 0x000000040e069825 */ /* 0x008fc600078e0006 */
[----:B------:R-:W3:Y:S04]  /*08d0*/  @P0 LDG.E R22, desc[UR12][R8.64+0x4] ;  /* 0x0000040c08160981 */ /* 0x000ee8000c1e1900 */
[----:B------:R-:W3:Y:S01]  /*08e0*/  @!P1 LDG.E R6, desc[UR12][R6.64] ;  /* 0x0000000c06069981 */ /* 0x000ee2000c1e1900 */
[----:B0-----:R-:W-:-:S06]  /*08f0*/  @!P1 IMAD.WIDE.U32 R4, R14, 0x4, R4 ;  /* 0x000000040e049825 */ /* 0x001fcc00078e0004 */
[----:B------:R-:W3:Y:S01]  /*0900*/  @!P1 LDG.E R5, desc[UR12][R4.64] ;  /* 0x0000000c04059981 */ /* 0x000ee2000c1e1900 */
[----:B-1----:R-:W-:-:S06]  /*0910*/  @!P1 IMAD.WIDE.U32 R2, R14, 0x4, R2 ;  /* 0x000000040e029825 */ /* 0x002fcc00078e0002 */
[----:B------:R-:W3:Y:S01]  /*0920*/  @!P1 LDG.E R2, desc[UR12][R2.64] ;  /* 0x0000000c02029981 */ /* 0x000ee2000c1e1900 */
[----:B----4-:R-:W-:Y:S01]  /*0930*/  @P0 IMAD.IADD R13, R13, 0x1, -R0 ;  /* 0x000000010d0d0824 */ /* 0x010fe200078e0a00 */
[----:B-----5:R-:W-:-:S03]  /*0940*/  @P0 IADD3 R15, PT, PT, R15, -R16, RZ ;  /* 0x800000100f0f0210 */ /* 0x020fc60007ffe0ff */
[----:B--2---:R-:W-:-:S04]  /*0950*/  @P0 IMAD.WIDE R18, R13, R17, R10 ;  /* 0x000000110d120225 */ /* 0x004fc800078e020a */
[----:B---3--:R-:W-:Y:S01]  /*0960*/  @P0 IMAD.WIDE R10, R15, R22, R18 ;  /* 0x000000160f0a0225 */ /* 0x008fe200078e0212 */
[----:B------:R-:W-:-:S05]  /*0970*/  @!P1 IADD3 R13, PT, PT, R6, -R5, RZ ;  /* 0x80000005060d9210 */ /* 0x000fca0007ffe0ff */
[----:B------:R-:W-:-:S07]  /*0980*/  @!P1 IMAD.WIDE R10, R13, R2, R10 ;  /* 0x000000020d0a9225 */ /* 0x000fce00078e020a */
.L_x_1624:
[----:B0-----:R-:W-:Y:S05]  /*0990*/  BSYNC.RECONVERGENT B0 ;  /* 0x0000000000007941 */ /* 0x001fea0003800200 */
.L_x_1623:
[----:B------:R-:W0:Y:S02]  /*09a0*/  LDC.64 R2, c[0x0][0x398] ;  /* 0x0000e600ff027b82 */ /* 0x000e240000000a00 */
[----:B0-----:R-:W-:-:S05]  /*09b0*/  IMAD.WIDE R12, R12, 0x8, R2 ;  /* 0x000000080c0c7825 */ /* 0x001fca00078e0202 */
[----:B------:R-:W-:Y:S01]  /*09c0*/  STG.E.64 desc[UR12][R12.64], R10 ;  /* 0x0000000a0c007986 */ /* 0x000fe2000c101b0c */
[----:B------:R-:W-:Y:S05]  /*09d0*/  EXIT ;  /* 0x000000000000794d */ /* 0x000fea0003800000 */
.L_x_1630:
        /* <DEDUP_REMOVED lines=10> */
.L_x_1766:


//--------------------- .text._Z25packToBlobKernelOptimizedPK16SerializedHeaderPKiS3_S3_PKdS3_PKlPKxPKjimPh --------------------------
	.section	.text._Z25packToBlobKernelOptimizedPK16SerializedHeaderPKiS3_S3_PKdS3_PKlPKxPKjimPh,"ax",@progbits
	.align	128
        .global         _Z25packToBlobKernelOptimizedPK16SerializedHeaderPKiS3_S3_PKdS3_PKlPKxPKjimPh
        .type           _Z25packToBlobKernelOptimizedPK16SerializedHeaderPKiS3_S3_PKdS3_PKlPKxPKjimPh,@function
        .size           _Z25packToBlobKernelOptimizedPK16SerializedHeaderPKiS3_S3_PKdS3_PKlPKxPKjimPh,(.L_x_1721 - _Z25packToBlobKernelOptimizedPK16SerializedHeaderPKiS3_S3_PKdS3_PKlPKxPKjimPh)
        .other          _Z25packToBlobKernelOptimizedPK16SerializedHeaderPKiS3_S3_PKdS3_PKlPKxPKjimPh,@"STO_CUDA_ENTRY STV_DEFAULT"
_Z25packToBlobKernelOptimizedPK16SerializedHeaderPKiS3_S3_PKdS3_PKlPKxPKjimPh:
.text._Z25packToBlobKernelOptimizedPK16SerializedHeaderPKiS3_S3_PKdS3_PKlPKxPKjimPh:
[----:B------:R-:W-:Y:S01]  /*0000*/  LDC R1, c[0x0][0x37c] ;  /* 0x0000df00ff017b82 */ /* 0x000fe20000000800 */
[----:B------:R-:W0:Y:S07]  /*0010*/  S2R R2, SR_CTAID.X ;  /* 0x0000000000027919 */ /* 0x000e2e0000002500 */
[----:B------:R-:W1:Y:S01]  /*0020*/  LDC R3, c[0x0][0x360] ;  /* 0x0000d800ff037b82 */ /* 0x000e620000000800 */
[----:B------:R-:W2:Y:S01]  /*0030*/  LDCU.64 UR6, c[0x0][0x358] ;  /* 0x00006b00ff0677ac */ /* 0x000ea20008000a00 */
[----:B------:R-:W3:Y:S06]  /*0040*/  S2R R0, SR_TID.X ;  /* 0x0000000000007919 */ /* 0x000eec0000002100 */
[----:B------:R-:W4:Y:S08]  /*0050*/  LDC R7, c[0x0][0x388] ;  /* 0x0000e200ff077b82 */ /* 0x000f300000000800 */
[----:B------:R-:W1:Y:S01]  /*0060*/  LDC R6, c[0x0][0x38c] ;  /* 0x0000e300ff067b82 */ /* 0x000e620000000800 */
[----:B0-----:R-:W-:-:S13]  /*0070*/  ISETP.NE.AND P0, PT, R2, RZ, PT ;  /* 0x000000ff0200720c */ /* 0x001fda0003f05270 */
[----:B--23--:R-:W-:Y:S05]  /*0080*/  @P0 BRA `(.L_x_1631) ;  /* 0x0000000400640947 */ /* 0x00cfea0003800000 */
[----:B------:R-:W-:-:S13]  /*0090*/  ISETP.GT.U32.AND P0, PT, R0, 0x77, PT ;  /* 0x000000770000780c */ /* 0x000fda0003f04070 */
[----:B------:R-:W-:Y:S05]  /*00a0*/  @P0 EXIT ;  /* 0x000000000000094d */ /* 0x000fea0003800000 */
[----:B-1----:R-:W0:Y:S01]  /*00b0*/  I2F.U32.RP R8, R3 ;  /* 0x0000000300087306 */ /* 0x002e220000209000 */
[----:B------:R-:W-:Y:S01]  /*00c0*/  IMAD.IADD R2, R0, 0x1, R3 ;  /* 0x0000000100027824 */ /* 0x000fe200078e0203 */
[----:B------:R-:W-:Y:S01]  /*00d0*/  ISETP.NE.U32.AND P2, PT, R3, RZ, PT ;  /* 0x000000ff0300720c */ /* 0x000fe20003f45070 */
[----:B------:R-:W1:Y:S01]  /*00e0*/  LDCU.64 UR8, c[0x0][0x3d8] ;  /* 0x00007b00ff0877ac */ /* 0x000e620008000a00 */
[----:B------:R-:W-:Y:S02]  /*00f0*/  BSSY.RECONVERGENT B0, `(.L_x_1632) ;  /* 0x000002b000007945 */ /* 0x000fe40003800200 */
[C---:B------:R-:W-:Y:S01]  /*0100*/  ISETP.GE.U32.AND P0, PT, R2.reuse, 0x78, PT ;  /* 0x000000780200780c */ /* 0x040fe20003f06070 */
[----:B------:R-:W2:Y:S01]  /*0110*/  LDCU.64 UR4, c[0x0][0x380] ;  /* 0x00007000ff0477ac */ /* 0x000ea20008000a00 */
[----:B----4-:R-:W-:Y:S01]  /*0120*/  VIMNMX.U32 R7, PT, PT, R2, 0x78, !PT ;  /* 0x0000007802077848 */ /* 0x010fe20007fe0000 */
[----:B0-----:R-:W0:Y:S02]  /*0130*/  MUFU.RCP R8, R8 ;  /* 0x0000000800087308 */ /* 0x001e240000001000 */
[----:B0-----:R-:W-:-:S06]  /*0140*/  VIADD R4, R8, 0xffffffe ;  /* 0x0ffffffe08047836 */ /* 0x001fcc0000000000 */
[----:B------:R0:W3:Y:S02]  /*0150*/  F2I.FTZ.U32.TRUNC.NTZ R5, R4 ;  /* 0x0000000400057305 */ /* 0x0000e4000021f000 */
[----:B0-----:R-:W-:Y:S02]  /*0160*/  IMAD.MOV.U32 R4, RZ, RZ, RZ ;  /* 0x000000ffff047224 */ /* 0x001fe400078e00ff */
[----:B---3--:R-:W-:-:S04]  /*0170*/  IMAD.MOV R6, RZ, RZ, -R5 ;  /* 0x000000ffff067224 */ /* 0x008fc800078e0a05 */
[----:B------:R-:W-:Y:S01]  /*0180*/  IMAD R9, R6, R3, RZ ;  /* 0x0000000306097224 */ /* 0x000fe200078e02ff */
[----:B------:R-:W-:-:S03]  /*0190*/  SEL R6, RZ, 0x1, P0 ;  /* 0x00000001ff067807 */ /* 0x000fc60000000000 */
[----:B------:R-:W-:Y:S01]  /*01a0*/  IMAD.HI.U32 R5, R5, R9, R4 ;  /* 0x0000000905057227 */ /* 0x000fe200078e0004 */
[----:B------:R-:W-:-:S05]  /*01b0*/  IADD3 R2, PT, PT, R7, -R2, -R6 ;  /* 0x8000000207027210 */ /* 0x000fca0007ffe806 */
[----:B------:R-:W-:-:S04]  /*01c0*/  IMAD.HI.U32 R5, R5, R2, RZ ;  /* 0x0000000205057227 */ /* 0x000fc800078e00ff */
[----:B------:R-:W-:-:S04]  /*01d0*/  IMAD.MOV R4, RZ, RZ, -R5 ;  /* 0x000000ffff047224 */ /* 0x000fc800078e0a05 */
[----:B------:R-:W-:-:S05]  /*01e0*/  IMAD R2, R3, R4, R2 ;  /* 0x0000000403027224 */ /* 0x000fca00078e0202 */
[----:B------:R-:W-:-:S13]  /*01f0*/  ISETP.GE.U32.AND P0, PT, R2, R3, PT ;  /* 0x000000030200720c */ /* 0x000fda0003f06070 */
[----:B------:R-:W-:Y:S02]  /*0200*/  @P0 IMAD.IADD R2, R2, 0x1, -R3 ;  /* 0x0000000102020824 */ /* 0x000fe400078e0a03 */
[----:B------:R-:W-:-:S03]  /*0210*/  @P0 VIADD R5, R5, 0x1 ;  /* 0x0000000105050836 */ /* 0x000fc60000000000 */
[----:B------:R-:W-:-:S13]  /*0220*/  ISETP.GE.U32.AND P1, PT, R2, R3, PT ;  /* 0x000000030200720c */ /* 0x000fda0003f26070 */
[----:B------:R-:W-:Y:S01]  /*0230*/  @P1 VIADD R5, R5, 0x1 ;  /* 0x0000000105051836 */ /* 0x000fe20000000000 */
[----:B------:R-:W-:-:S05]  /*0240*/  @!P2 LOP3.LUT R5, RZ, R3, RZ, 0x33, !PT ;  /* 0x00000003ff05a212 */ /* 0x000fca00078e33ff */
[----:B------:R-:W-:-:S05]  /*0250*/  IMAD.IADD R9, R6, 0x1, R5 ;  /* 0x0000000106097824 */ /* 0x000fca00078e0205 */
[----:B------:R-:W-:-:S04]  /*0260*/  LOP3.LUT R2, R9, 0x3, RZ, 0xc0, !PT ;  /* 0x0000000309027812 */ /* 0x000fc800078ec0ff */
[----:B------:R-:W-:-:S13]  /*0270*/  ISETP.NE.AND P0, PT, R2, 0x3, PT ;  /* 0x000000030200780c */ /* 0x000fda0003f05270 */
[----:B-12---:R-:W-:Y:S05]  /*0280*/  @!P0 BRA `(.L_x_1633) ;  /* 0x0000000000448947 */ /* 0x006fea0003800000 */
[----:B------:R-:W-:Y:S01]  /*0290*/  VIADD R2, R9, 0x1 ;  /* 0x0000000109027836 */ /* 0x000fe20000000000 */
[----:B------:R-:W-:Y:S01]  /*02a0*/  BSSY.RECONVERGENT B1, `(.L_x_1633) ;  /* 0x000000f000017945 */ /* 0x000fe20003800200 */
[----:B------:R-:W-:-:S03]  /*02b0*/  IMAD.MOV.U32 R8, RZ, RZ, RZ ;  /* 0x000000ffff087224 */ /* 0x000fc600078e00ff */
[----:B------:R-:W-:-:S05]  /*02c0*/  LOP3.LUT R2, R2, 0x3, RZ, 0xc0, !PT ;  /* 0x0000000302027812 */ /* 0x000fca00078ec0ff */
[----:B------:R-:W-:-:S07]  /*02d0*/  IMAD.MOV R2, RZ, RZ, -R2 ;  /* 0x000000ffff027224 */ /* 0x000fce00078e0a02 */
.L_x_1634:
[----:B------:R-:W-:-:S04]  /*02e0*/  IADD3 R4, P0, PT, R0, UR4, RZ ;  /* 0x0000000400047c10 */ /* 0x000fc8000ff1e0ff */
[----:B0-----:R-:W-:-:S06]  /*02f0*/  IADD3.X R5, PT, PT, R8, UR5, RZ, P0, !PT ;  /* 0x0000000508057c10 */ /* 0x001fcc00087fe4ff */
[----:B------:R-:W2:Y:S01]  /*0300*/  LDG.E.U8.CONSTANT R5, desc[UR6][R4.64] ;  /* 0x0000000604057981 */ /* 0x000ea2000c1e9100 */
[----:B------:R-:W-:Y:S01]  /*0310*/  IADD3 R6, P0, PT, R0, UR8, RZ ;  /* 0x0000000800067c10 */ /* 0x000fe2000ff1e0ff */
[----:B------:R-:W-:Y:S01]  /*0320*/  VIADD R2, R2, 0x1 ;  /* 0x0000000102027836 */ /* 0x000fe20000000000 */
[----:B------:R-:W-:Y:S02]  /*0330*/  IADD3 R0, P1, PT, R3, R0, RZ ;  /* 0x0000000003007210 */ /* 0x000fe40007f3e0ff */
[----:B------:R-:W-:Y:S02]  /*0340*/  IADD3.X R7, PT, PT, R8, UR9, RZ, P0, !PT ;  /* 0x0000000908077c10 */ /* 0x000fe400087fe4ff */
[----:B------:R-:W-:Y:S01]  /*0350*/  ISETP.NE.AND P0, PT, R2, RZ, PT ;  /* 0x000000ff0200720c */ /* 0x000fe20003f05270 */
[----:B------:R-:W-:Y:S02]  /*0360*/  IMAD.X R8, RZ, RZ, R8, P1 ;  /* 0x000000ffff087224 */ /* 0x000fe400008e0608 */
[----:B--2---:R0:W-:Y:S10]  /*0370*/  STG.E.U8 desc[UR6][R6.64], R5 ;  /* 0x0000000506007986 */ /* 0x0041f4000c101106 */
[----:B------:R-:W-:Y:S05]  /*0380*/  @P0 BRA `(.L_x_1634) ;  /* 0xfffffffc00d40947 */ /* 0x000fea000383ffff */
[----:B------:R-:W-:Y:S05]  /*0390*/  BSYNC.RECONVERGENT B1 ;  /* 0x0000000000017941 */ /* 0x000fea0003800200 */
.L_x_1633:
[----:B------:R-:W-:Y:S05]  /*03a0*/  BSYNC.RECONVERGENT B0 ;  /* 0x0000000000007941 */ /* 0x000fea0003800200 */
.L_x_1632:
[----:B------:R-:W-:-:S13]  /*03b0*/  ISETP.GE.U32.AND P0, PT, R9, 0x3, PT ;  /* 0x000000030900780c */ /* 0x000fda0003f06070 */
[----:B------:R-:W-:Y:S05]  /*03c0*/  @!P0 EXIT ;  /* 0x000000000000894d */ /* 0x000fea0003800000 */
[C-C-:B------:R-:W-:Y:S01]  /*03d0*/  IMAD R2, R3.reuse, 0x2, R0.reuse ;  /* 0x0000000203027824 */ /* 0x140fe200078e0200 */
[----:B------:R-:W-:Y:S01]  /*03e0*/  IADD3 R22, PT, PT, R0, R3, RZ ;  /* 0x0000000300167210 */ /* 0x000fe20007ffe0ff */
[----:B------:R-:W-:Y:S01]  /*03f0*/  IMAD R20, R3, 0x3, R0 ;  /* 0x0000000303147824 */ /* 0x000fe200078e0200 */
[----:B------:R-:W1:Y:S01]  /*0400*/  LDCU.64 UR8, c[0x0][0x3d8] ;  /* 0x00007b00ff0877ac */ /* 0x000e620008000a00 */
[----:B------:R-:W2:Y:S05]  /*0410*/  LDCU.64 UR4, c[0x0][0x380] ;  /* 0x00007000ff0477ac */ /* 0x000eaa0008000a00 */
.L_x_1635:
[----:B--2---:R-:W-:Y:S02]  /*0420*/  IADD3 R4, P0, PT, R0, UR4, RZ ;  /* 0x0000000400047c10 */ /* 0x004fe4000ff1e0ff */
[----:B------:R-:W-:Y:S02]  /*0430*/  IADD3 R8, P1, PT, R22, UR4, RZ ;  /* 0x0000000416087c10 */ /* 0x000fe4000ff3e0ff */
[----:B------:R-:W-:Y:S01]  /*0440*/  IADD3 R12, P2, PT, R2, UR4, RZ ;  /* 0x00000004020c7c10 */ /* 0x000fe2000ff5e0ff */
[----:B0-----:R-:W-:Y:S01]  /*0450*/  IMAD.X R5, RZ, RZ, UR5, P0 ;  /* 0x00000005ff057e24 */ /* 0x001fe200080e06ff */
[----:B------:R-:W-:Y:S01]  /*0460*/  IADD3 R16, P0, PT, R20, UR4, RZ ;  /* 0x0000000414107c10 */ /* 0x000fe2000ff1e0ff */
[----:B------:R-:W-:Y:S02]  /*0470*/  IMAD.X R9, RZ, RZ, UR5, P1 ;  /* 0x00000005ff097e24 */ /* 0x000fe400088e06ff */
[----:B------:R-:W-:Y:S02]  /*0480*/  IMAD.X R13, RZ, RZ, UR5, P2 ;  /* 0x00000005ff0d7e24 */ /* 0x000fe400090e06ff */
[----:B------:R-:W-:Y:S01]  /*0490*/  IMAD.X R17, RZ, RZ, UR5, P0 ;  /* 0x00000005ff117e24 */ /* 0x000fe200080e06ff */
[----:B------:R-:W2:Y:S04]  /*04a0*/  LDG.E.U8.CONSTANT R5, desc[UR6][R4.64] ;  /* 0x0000000604057981 */ /* 0x000ea8000c1e9100 */
[----:B------:R-:W3:Y:S04]  /*04b0*/  LDG.E.U8.CONSTANT R9, desc[UR6][R8.64] ;  /* 0x0000000608097981 */ /* 0x000ee8000c1e9100 */
[----:B------:R-:W4:Y:S04]  /*04c0*/  LDG.E.U8.CONSTANT R13, desc[UR6][R12.64] ;  /* 0x000000060c0d7981 */ /* 0x000f28000c1e9100 */
[----:B------:R-:W5:Y:S01]  /*04d0*/  LDG.E.U8.CONSTANT R17, desc[UR6][R16.64] ;  /* 0x0000000610117981 */ /* 0x000f62000c1e9100 */
[----:B-1----:R-:W-:-:S02]  /*04e0*/  IADD3 R6, P0, PT, R0, UR8, RZ ;  /* 0x0000000800067c10 */ /* 0x002fc4000ff1e0ff */
[----:B------:R-:W-:Y:S01]  /*04f0*/  IADD3 R10, P1, PT, R22, UR8, RZ ;  /* 0x00000008160a7c10 */ /* 0x000fe2000ff3e0ff */
[C---:B------:R-:W-:Y:S01]  /*0500*/  IMAD R22, R3.reuse, 0x4, R22 ;  /* 0x0000000403167824 */ /* 0x040fe200078e0216 */
[----:B------:R-:W-:Y:S01]  /*0510*/  IADD3 R14, P2, PT, R2, UR8, RZ ;  /* 0x00000008020e7c10 */ /* 0x000fe2000ff5e0ff */
[----:B------:R-:W-:Y:S01]  /*0520*/  IMAD.X R7, RZ, RZ, UR9, P0 ;  /* 0x00000009ff077e24 */ /* 0x000fe200080e06ff */
[----:B------:R-:W-:Y:S01]  /*0530*/  IADD3 R18, P3, PT, R20, UR8, RZ ;  /* 0x0000000814127c10 */ /* 0x000fe2000ff7e0ff */
[----:B------:R-:W-:Y:S01]  /*0540*/  IMAD.X R11, RZ, RZ, UR9, P1 ;  /* 0x00000009ff0b7e24 */ /* 0x000fe200088e06ff */
[C-C-:B------:R-:W-:Y:S01]  /*0550*/  IADD3 R0, PT, PT, R3.reuse, R0, R3.reuse ;  /* 0x0000000003007210 */ /* 0x140fe20007ffe003 */
[----:B------:R-:W-:Y:S02]  /*0560*/  IMAD.X R15, RZ, RZ, UR9, P2 ;  /* 0x00000009ff0f7e24 */ /* 0x000fe400090e06ff */
[----:B------:R-:W-:Y:S01]  /*0570*/  IMAD.X R19, RZ, RZ, UR9, P3 ;  /* 0x00000009ff137e24 */ /* 0x000fe200098e06ff */
[C---:B------:R-:W-:Y:S01]  /*0580*/  IADD3 R0, PT, PT, R3.reuse, R0, R3 ;  /* 0x0000000003007210 */ /* 0x040fe20007ffe003 */
[----:B------:R-:W-:-:S02]  /*0590*/  IMAD R2, R3, 0x4, R2 ;  /* 0x0000000403027824 */ /* 0x000fc400078e0202 */
[----:B------:R-:W-:Y:S01]  /*05a0*/  IMAD R20, R3, 0x4, R20 ;  /* 0x0000000403147824 */ /* 0x000fe200078e0214 */
[----:B------:R-:W-:Y:S01]  /*05b0*/  ISETP.GE.U32.AND P0, PT, R0, 0x78, PT ;  /* 0x000000780000780c */ /* 0x000fe20003f06070 */
[----:B--2---:R0:W-:Y:S04]  /*05c0*/  STG.E.U8 desc[UR6][R6.64], R5 ;  /* 0x0000000506007986 */ /* 0x0041e8000c101106 */
[----:B---3--:R0:W-:Y:S04]  /*05d0*/  STG.E.U8 desc[UR6][R10.64], R9 ;  /* 0x000000090a007986 */ /* 0x0081e8000c101106 */
[----:B----4-:R0:W-:Y:S04]  /*05e0*/  STG.E.U8 desc[UR6][R14.64], R13 ;  /* 0x0000000d0e007986 */ /* 0x0101e8000c101106 */
[----:B-----5:R0:W-:Y:S01]  /*05f0*/  STG.E.U8 desc[UR6][R18.64], R17 ;  /* 0x0000001112007986 */ /* 0x0201e2000c101106 */
[----:B------:R-:W-:Y:S05]  /*0600*/  @!P0 BRA `(.L_x_1635) ;  /* 0xfffffffc00848947 */ /* 0x000fea000383ffff */
[----:B------:R-:W-:Y:S05]  /*0610*/  EXIT ;  /* 0x000000000000794d */ /* 0x000fea0003800000 */
.L_x_1631:
[----:B------:R-:W-:-:S13]  /*0620*/  ISETP.GT.U32.AND P0, PT, R2, 0x7, PT ;  /* 0x000000070200780c */ /* 0x000fda0003f04070 */
[----:B------:R-:W-:Y:S05]  /*0630*/  @P0 BRA `(.L_x_1636) ;  /* 0x0000000400040947 */ /* 0x000fea0003800000 */
[----:B------:R-:W-:-:S13]  /*0640*/  ISETP.GT.AND P0, PT, R2, 0x3, PT ;  /* 0x000000030200780c */ /* 0x000fda0003f04270 */
[----:B------:R-:W-:Y:S05]  /*0650*/  @P0 BRA `(.L_x_1637) ;  /* 0x0000000000540947 */ /* 0x000fea0003800000 */
[----:B------:R-:W-:Y:S01]  /*0660*/  IMAD.MOV.U32 R5, RZ, RZ, -0x1 ;  /* 0xffffffffff057424 */ /* 0x000fe200078e00ff */
[----:B------:R-:W0:Y:S04]  /*0670*/  LDC R8, c[0x0][0x3c8] ;  /* 0x0000f200ff087b82 */ /* 0x000e280000000800 */
[----:B------:R-:W-:-:S04]  /*0680*/  VIADDMNMX.U32 R2, R2, R5, 0x2, PT ;  /* 0x0000000202027446 */ /* 0x000fc80003800005 */
[----:B------:R-:W-:-:S04]  /*0690*/  SHF.L.U32 R2, R2, 0x2, RZ ;  /* 0x0000000202027819 */ /* 0x000fc800000006ff */
[----:B------:R-:W2:Y:S01]  /*06a0*/  LDC R4, c[0x2][R2] ;  /* 0x0080000002047b82 */ /* 0x000ea20000000800 */
[----:B0-----:R-:W-:Y:S01]  /*06b0*/  IMAD.WIDE R8, R8, 0x4, RZ ;  /* 0x0000000408087825 */ /* 0x001fe200078e02ff */
[----:B--2---:R-:W-:-:S04]  /*06c0*/  SHF.R.S32.HI R5, RZ, 0x1f, R4 ;  /* 0x0000001fff057819 */ /* 0x004fc80000011404 */
.L_x_1702:
[----:B------:R-:W-:Y:S05]  /*06d0*/  BRX R4 -0x6e0                                                                                      (*"BRANCH_TARGETS .L_x_1703,.L_x_1704,.L_x_1705"*) ;  /* 0xfffffff804487949 */ /* 0x000fea000383ffff */
.L_x_1704:
[----:B------:R-:W0:Y:S02]  /*06e0*/  LDC.64 R4, c[0x0][0x380] ;  /* 0x0000e000ff047b82 */ /* 0x000e240000000a00 */
[----:B0-----:R-:W5:Y:S06]  /*06f0*/  LDG.E.64.CONSTANT R4, desc[UR6][R4.64+0x18] ;  /* 0x0000180604047981 */ /* 0x001f6c000c1e9b00 */
[----:B----4-:R-:W3:Y:S08]  /*0700*/  LDC R7, c[0x0][0x390] ;  /* 0x0000e400ff077b82 */ /* 0x010ef00000000800 */
[----:B-1----:R-:W0:Y:S01]  /*0710*/  LDC R6, c[0x0][0x394] ;  /* 0x0000e500ff067b82 */ /* 0x002e220000000800 */
[----:B------:R-:W-:Y:S05]  /*0720*/  BRA `(.L_x_1638) ;  /* 0x0000000000847947 */ /* 0x000fea0003800000 */
.L_x_1703:
[----:B------:R-:W0:Y:S02]  /*0730*/  LDC.64 R4, c[0x0][0x380] ;  /* 0x0000e000ff047b82 */ /* 0x000e240000000a00 */
[----:B0-----:R-:W5:Y:S01]  /*0740*/  LDG.E.64.CONSTANT R4, desc[UR6][R4.64+0x10] ;  /* 0x0000100604047981 */ /* 0x001f62000c1e9b00 */
[----:B------:R-:W-:Y:S05]  /*0750*/  BRA `(.L_x_1638) ;  /* 0x0000000000787947 */ /* 0x000fea0003800000 */
.L_x_1705:
[----:B------:R-:W0:Y:S02]  /*0760*/  LDC.64 R4, c[0x0][0x380] ;  /* 0x0000e000ff047b82 */ /* 0x000e240000000a00 */
[----:B0-----:R-:W5:Y:S06]  /*0770*/  LDG.E.64.CONSTANT R4, desc[UR6][R4.64+0x20] ;  /* 0x0000200604047981 */ /* 0x001f6c000c1e9b00 */
[----:B----4-:R-:W0:Y:S08]  /*0780*/  LDC R7, c[0x0][0x398] ;  /* 0x0000e600ff077b82 */ /* 0x010e300000000800 */
[----:B-1----:R-:W1:Y:S01]  /*0790*/  LDC R6, c[0x0][0x39c] ;  /* 0x0000e700ff067b82 */ /* 0x002e620000000800 */
[----:B------:R-:W-:Y:S05]  /*07a0*/  BRA `(.L_x_1638) ;  /* 0x0000000000647947 */ /* 0x000fea0003800000 */
.L_x_1637:
[----:B------:R-:W-:-:S13]  /*07b0*/  ISETP.GT.AND P0, PT, R2, 0x5, PT ;  /* 0x000000050200780c */ /* 0x000fda0003f04270 */
[----:B------:R-:W-:Y:S05]  /*07c0*/  @P0 BRA `(.L_x_1639) ;  /* 0x0000000000340947 */ /* 0x000fea0003800000 */
[----:B------:R-:W0:Y:S01]  /*07d0*/  LDC.64 R10, c[0x0][0x380] ;  /* 0x0000e000ff0a7b82 */ /* 0x000e220000000a00 */
[----:B------:R-:W-:-:S07]  /*07e0*/  ISETP.NE.AND P0, PT, R2, 0x4, PT ;  /* 0x000000040200780c */ /* 0x000fce0003f05270 */
[----:B------:R-:W2:Y:S06]  /*07f0*/  LDC R2, c[0x0][0x3c8] ;  /* 0x0000f200ff027b82 */ /* 0x000eac0000000800 */
[----:B0-----:R0:W5:Y:S02]  /*0800*/  @P0 LDG.E.64.CONSTANT R4, desc[UR6][R10.64+0x30] ;  /* 0x000030060a040981 */ /* 0x001164000c1e9b00 */
[----:B----4-:R-:W3:Y:S08]  /*0810*/  @P0 LDC R7, c[0x0][0x3a8] ;  /* 0x0000ea00ff070b82 */ /* 0x010ef00000000800 */
[----:B-1----:R-:W1:Y:S01]  /*0820*/  @P0 LDC R6, c[0x0][0x3ac] ;  /* 0x0000eb00ff060b82 */ /* 0x002e620000000800 */
[----:B------:R0:W5:Y:S07]  /*0830*/  @!P0 LDG.E.64.CONSTANT R4, desc[UR6][R10.64+0x28] ;  /* 0x000028060a048981 */ /* 0x00016e000c1e9b00 */
[----:B------:R-:W4:Y:S01]  /*0840*/  @!P0 LDC R7, c[0x0][0x3a0] ;  /* 0x0000e800ff078b82 */ /* 0x000f220000000800 */
[----:B--2---:R-:W-:-:S04]  /*0850*/  @P0 IMAD.WIDE R8, R2, 0x4, RZ ;  /* 0x0000000402080825 */ /* 0x004fc800078e02ff */
[----:B------:R-:W-:-:S03]  /*0860*/  @!P0 IMAD.SHL.U32 R2, R2, 0x4, RZ ;  /* 0x0000000402028824 */ /* 0x000fc600078e00ff */
[----:B------:R-:W2:Y:S01]  /*0870*/  @!P0 LDC R6, c[0x0][0x3a4] ;  /* 0x0000e900ff068b82 */ /* 0x000ea20000000800 */
[----:B------:R-:W-:Y:S01]  /*0880*/  @!P0 IMAD.WIDE R8, R2, 0x8, RZ ;  /* 0x0000000802088825 */ /* 0x000fe200078e02ff */
[----:B01-3--:R-:W-:Y:S06]  /*0890*/  BRA `(.L_x_1638) ;  /* 0x0000000000287947 */ /* 0x00bfec0003800000 */
.L_x_1639:
        /* <DEDUP_REMOVED lines=8> */
[----:B--2---:R-:W-:-:S07]  /*0920*/  IMAD.WIDE R8, R8, 0x8, RZ ;  /* 0x0000000808087825 */ /* 0x004fce00078e02ff */
[----:B01-3--:R-:W2:Y:S02]  /*0930*/  @!P0 LDC R6, c[0x0][0x3b4] ;  /* 0x0000ed00ff068b82 */ /* 0x00bea40000000800 */
.L_x_1638:
[----:B------:R-:W-:-:S04]  /*0940*/  ISETP.GT.U32.AND P0, PT, R8, R0, PT ;  /* 0x000000000800720c */ /* 0x000fc80003f04070 */
[----:B------:R-:W-:-:S13]  /*0950*/  ISETP.GT.U32.AND.EX P0, PT, R9, RZ, PT, P0 ;  /* 0x000000ff0900720c */ /* 0x000fda0003f04100 */
[----:B------:R-:W-:Y:S05]  /*0960*/  @!P0 EXIT ;  /* 0x000000000000894d */ /* 0x000fea0003800000 */
[----:B------:R-:W-:Y:S01]  /*0970*/  IMAD.MOV.U32 R15, RZ, RZ, RZ ;  /* 0x000000ffff0f7224 */ /* 0x000fe200078e00ff */
[----:B------:R-:W0:Y:S06]  /*0980*/  LDCU.64 UR4, c[0x0][0x3d8] ;  /* 0x00007b00ff0477ac */ /* 0x000e2c0008000a00 */
.L_x_1640:
[----:B0--34-:R-:W-:-:S05]  /*0990*/  IADD3 R10, P0, PT, R7, R0, RZ ;  /* 0x00000000070a7210 */ /* 0x019fca0007f1e0ff */
[----:B-12---:R-:W-:-:S06]  /*09a0*/  IMAD.X R11, R6, 0x1, R15, P0 ;  /* 0x00000001060b7824 */ /* 0x006fcc00000e060f */
[----:B------:R-:W2:Y:S01]  /*09b0*/  LDG.E.U8.CONSTANT R11, desc[UR6][R10.64] ;  /* 0x000000060a0b7981 */ /* 0x000ea2000c1e9100 */
[----:B-----5:R-:W-:-:S04]  /*09c0*/  IADD3 R12, P0, P1, R0, UR4, R4 ;  /* 0x00000004000c7c10 */ /* 0x020fc8000f91e004 */
[----:B------:R-:W-:Y:S02]  /*09d0*/  IADD3.X R13, PT, PT, R15, UR5, R5, P0, P1 ;  /* 0x000000050f0d7c10 */ /* 0x000fe400087e2405 */
[----:B------:R-:W-:-:S05]  /*09e0*/  IADD3 R0, P0, PT, R3, R0, RZ ;  /* 0x0000000003007210 */ /* 0x000fca0007f1e0ff */
[----:B------:R-:W-:Y:S01]  /*09f0*/  IMAD.X R15, RZ, RZ, R15, P0 ;  /* 0x000000ffff0f7224 */ /* 0x000fe200000e060f */
[----:B------:R-:W-:-:S04]  /*0a00*/  ISETP.GE.U32.AND P0, PT, R0, R8, PT ;  /* 0x000000080000720c */ /* 0x000fc80003f06070 */
[----:B------:R-:W-:Y:S01]  /*0a10*/  ISETP.GE.U32.AND.EX P0, PT, R15, R9, PT, P0 ;  /* 0x000000090f00720c */ /* 0x000fe20003f06100 */
[----:B--2---:R0:W-:-:S12]  /*0a20*/  STG.E.U8 desc[UR6][R12.64], R11 ;  /* 0x0000000b0c007986 */ /* 0x0041d8000c101106 */
[----:B------:R-:W-:Y:S05]  /*0a30*/  @!P0 BRA `(.L_x_1640) ;  /* 0xfffffffc00d48947 */ /* 0x000fea000383ffff */
[----:B------:R-:W-:Y:S05]  /*0a40*/  EXIT ;  /* 0x000000000000794d */ /* 0x000fea0003800000 */
.L_x_1636:
[----:B------:R-:W0:Y:S08]  /*0a50*/  LDC.64 R4, c[0x0][0x380] ;  /* 0x0000e000ff047b82 */ /* 0x000e300000000a00 */
[----:B-1--4-:R-:W1:Y:S01]  /*0a60*/  LDC.64 R6, c[0x0][0x3d0] ;  /* 0x0000f400ff067b82 */ /* 0x012e620000000a00 */
[----:B0-----:R-:W5:Y:S01]  /*0a70*/  LDG.E.64.CONSTANT R4, desc[UR6][R4.64+0x48] ;  /* 0x0000480604047981 */ /* 0x001f62000c1e9b00 */
[----:B------:R-:W1:Y:S02]  /*0a80*/  LDCU UR4, c[0x0][0x370] ;  /* 0x00006e00ff0477ac */ /* 0x000e640008000800 */
[----:B-1----:R-:W-:Y:S01]  /*0a90*/  IADD3 R6, P0, PT, R6, UR4, RZ ;  /* 0x0000000406067c10 */ /* 0x002fe2000ff1e0ff */
[----:B------:R-:W-:-:S03]  /*0aa0*/  UIADD3 UR4, UPT, UPT, UR4, -0x8, URZ ;  /* 0xfffffff804047890 */ /* 0x000fc6000fffe0ff */
[----:B------:R-:W-:-:S04]  /*0ab0*/  IADD3 R6, P1, PT, R6, -0x9, RZ ;  /* 0xfffffff706067810 */ /* 0x000fc80007f3e0ff */
[----:B------:R-:W-:-:S04]  /*0ac0*/  IADD3.X R7, PT, PT, RZ, -0x1, R7, P1, P0 ;  /* 0xffffffffff077810 */ /* 0x000fc80000fe0407 */
[----:B------:R-:W-:-:S13]  /*0ad0*/  ISETP.NE.U32.AND P0, PT, R7, RZ, PT ;  /* 0x000000ff0700720c */ /* 0x000fda0003f05070 */
[----:B------:R-:W-:Y:S05]  /*0ae0*/  @P0 BRA `(.L_x_1641) ;  /* 0x0000000000500947 */ /* 0x000fea0003800000 */
[----:B------:R-:W0:Y:S01]  /*0af0*/  I2F.U32.RP R7, UR4 ;  /* 0x0000000400077d06 */ /* 0x000e220008209000 */
[----:B------:R-:W-:Y:S01]  /*0b00*/  IMAD R11, RZ, RZ, -UR4 ;  /* 0x80000004ff0b7e24 */ /* 0x000fe2000f8e02ff */
[----:B------:R-:W-:-:S06]  /*0b10*/  ISETP.NE.U32.AND P2, PT, RZ, UR4, PT ;  /* 0x00000004ff007c0c */ /* 0x000fcc000bf45070 */
[----:B0-----:R-:W0:Y:S02]  /*0b20*/  MUFU.RCP R7, R7 ;  /* 0x0000000700077308 */ /* 0x001e240000001000 */
[----:B0-----:R-:W-:-:S06]  /*0b30*/  VIADD R8, R7, 0xffffffe ;  /* 0x0ffffffe07087836 */ /* 0x001fcc0000000000 */
[----:B------:R0:W1:Y:S02]  /*0b40*/  F2I.FTZ.U32.TRUNC.NTZ R9, R8 ;  /* 0x0000000800097305 */ /* 0x000064000021f000 */
[----:B0-----:R-:W-:Y:S02]  /*0b50*/  IMAD.MOV.U32 R8, RZ, RZ, RZ ;  /* 0x000000ffff087224 */ /* 0x001fe400078e00ff */
[----:B-1----:R-:W-:-:S04]  /*0b60*/  IMAD R11, R11, R9, RZ ;  /* 0x000000090b0b7224 */ /* 0x002fc800078e02ff */
[----:B------:R-:W-:-:S06]  /*0b70*/  IMAD.HI.U32 R9, R9, R11, R8 ;  /* 0x0000000b09097227 */ /* 0x000fcc00078e0008 */
[----:B------:R-:W-:-:S04]  /*0b80*/  IMAD.HI.U32 R8, R9, R6, RZ ;  /* 0x0000000609087227 */ /* 0x000fc800078e00ff */
[----:B------:R-:W-:-:S04]  /*0b90*/  IMAD.MOV R9, RZ, RZ, -R8 ;  /* 0x000000ffff097224 */ /* 0x000fc800078e0a08 */
[----:B------:R-:W-:Y:S02]  /*0ba0*/  IMAD R6, R9, UR4, R6 ;  /* 0x0000000409067c24 */ /* 0x000fe4000f8e0206 */
[----:B------:R-:W-:-:S03]  /*0bb0*/  HFMA2 R9, -RZ, RZ, 0, 0 ;  /* 0x00000000ff097431 */ /* 0x000fc600000001ff */
[----:B------:R-:W-:-:S13]  /*0bc0*/  ISETP.GE.U32.AND P0, PT, R6, UR4, PT ;  /* 0x0000000406007c0c */ /* 0x000fda000bf06070 */
[----:B------:R-:W-:Y:S02]  /*0bd0*/  @P0 VIADD R6, R6, -UR4 ;  /* 0x8000000406060c36 */ /* 0x000fe40008000000 */
[----:B------:R-:W-:-:S03]  /*0be0*/  @P0 VIADD R8, R8, 0x1 ;  /* 0x0000000108080836 */ /* 0x000fc60000000000 */
[----:B------:R-:W-:-:S13]  /*0bf0*/  ISETP.GE.U32.AND P1, PT, R6, UR4, PT ;  /* 0x0000000406007c0c */ /* 0x000fda000bf26070 */
[----:B------:R-:W-:Y:S01]  /*0c00*/  @P1 VIADD R8, R8, 0x1 ;  /* 0x0000000108081836 */ /* 0x000fe20000000000 */
[----:B------:R-:W-:Y:S01]  /*0c10*/  @!P2 LOP3.LUT R8, RZ, UR4, RZ, 0x33, !PT ;  /* 0x00000004ff08ac12 */ /* 0x000fe2000f8e33ff */
[----:B------:R-:W-:Y:S06]  /*0c20*/  BRA `(.L_x_1642) ;  /* 0x0000000000107947 */ /* 0x000fec0003800000 */
.L_x_1641:
[----:B------:R-:W-:-:S07]  /*0c30*/  MOV R8, 0xc50 ;  /* 0x00000c5000087802 */ /* 0x000fce0000000f00 */
[----:B-----5:R-:W-:Y:S05]  /*0c40*/  CALL.REL.NOINC `($__internal_15_$__cuda_sm20_div_u64) ;  /* 0x0000000000847944 */ /* 0x020fea0003c00000 */
[----:B------:R-:W-:Y:S02]  /*0c50*/  IMAD.MOV.U32 R8, RZ, RZ, R6 ;  /* 0x000000ffff087224 */ /* 0x000fe400078e0006 */
[----:B------:R-:W-:-:S07]  /*0c60*/  IMAD.MOV.U32 R9, RZ, RZ, R7 ;  /* 0x000000ffff097224 */ /* 0x000fce00078e0007 */
.L_x_1642:
[----:B------:R-:W0:Y:S01]  /*0c70*/  LDC.64 R6, c[0x0][0x3d0] ;  /* 0x0000f400ff067b82 */ /* 0x000e220000000a00 */
[----:B------:R-:W-:Y:S02]  /*0c80*/  VIADD R15, R2, 0xfffffff8 ;  /* 0xfffffff8020f7836 */ /* 0x000fe40000000000 */
[----:B------:R-:W-:Y:S02]  /*0c90*/  IMAD.MOV.U32 R12, RZ, RZ, R0 ;  /* 0x000000ffff0c7224 */ /* 0x000fe400078e0000 */
[----:B------:R-:W-:-:S04]  /*0ca0*/  IMAD.WIDE.U32 R10, R15, R8, R8 ;  /* 0x000000080f0a7225 */ /* 0x000fc800078e0008 */
[----:B------:R-:W-:Y:S02]  /*0cb0*/  IMAD R17, R9, R15, RZ ;  /* 0x0000000f09117224 */ /* 0x000fe400078e02ff */
[----:B------:R-:W-:Y:S02]  /*0cc0*/  IMAD.MOV.U32 R13, RZ, RZ, RZ ;  /* 0x000000ffff0d7224 */ /* 0x000fe400078e00ff */
[----:B------:R-:W-:Y:S02]  /*0cd0*/  IMAD.IADD R2, R11, 0x1, R17 ;  /* 0x000000010b027824 */ /* 0x000fe400078e0211 */
[----:B------:R-:W-:-:S04]  /*0ce0*/  IMAD.WIDE.U32 R8, R15, R8, R12 ;  /* 0x000000080f087225 */ /* 0x000fc800078e000c */
[----:B------:R-:W-:Y:S01]  /*0cf0*/  IMAD.IADD R11, R17, 0x1, R9 ;  /* 0x00000001110b7824 */ /* 0x000fe200078e0209 */
[----:B0-----:R-:W-:-:S04]  /*0d00*/  ISETP.LT.U32.AND P0, PT, R10, R6, PT ;  /* 0x000000060a00720c */ /* 0x001fc80003f01070 */
[----:B------:R-:W-:-:S04]  /*0d10*/  ISETP.LT.U32.AND.EX P0, PT, R2, R7, PT, P0 ;  /* 0x000000070200720c */ /* 0x000fc80003f01100 */
[----:B------:R-:W-:Y:S02]  /*0d20*/  SEL R13, R10, R6, P0 ;  /* 0x000000060a0d7207 */ /* 0x000fe40000000000 */
[----:B------:R-:W-:Y:S02]  /*0d30*/  SEL R2, R2, R7, P0 ;  /* 0x0000000702027207 */ /* 0x000fe40000000000 */
[----:B------:R-:W-:-:S04]  /*0d40*/  ISETP.GE.U32.AND P0, PT, R8, R13, PT ;  /* 0x0000000d0800720c */ /* 0x000fc80003f06070 */
[----:B------:R-:W-:-:S13]  /*0d50*/  ISETP.GE.U32.AND.EX P0, PT, R11, R2, PT, P0 ;  /* 0x000000020b00720c */ /* 0x000fda0003f06100 */
[----:B------:R-:W-:Y:S05]  /*0d60*/  @P0 EXIT ;  /* 0x000000000000094d */ /* 0x000fea0003800000 */
[----:B------:R-:W-:Y:S01]  /*0d70*/  IMAD.MOV.U32 R0, RZ, RZ, R8 ;  /* 0x000000ffff007224 */ /* 0x000fe200078e0008 */
[----:B------:R-:W0:Y:S01]  /*0d80*/  LDCU.64 UR8, c[0x0][0x3d8] ;  /* 0x00007b00ff0877ac */ /* 0x000e220008000a00 */
[----:B------:R-:W1:Y:S05]  /*0d90*/  LDCU.64 UR4, c[0x0][0x3c0] ;  /* 0x00007800ff0477ac */ /* 0x000e6a0008000a00 */
.L_x_1643:
[----:B-1----:R-:W-:-:S04]  /*0da0*/  IADD3 R6, P0, PT, R0, UR4, RZ ;  /* 0x0000000400067c10 */ /* 0x002fc8000ff1e0ff */
[----:B--2---:R-:W-:-:S06]  /*0db0*/  IADD3.X R7, PT, PT, R11, UR5, RZ, P0, !PT ;  /* 0x000000050b077c10 */ /* 0x004fcc00087fe4ff */
[----:B------:R-:W2:Y:S01]  /*0dc0*/  LDG.E.U8.CONSTANT R7, desc[UR6][R6.64] ;  /* 0x0000000606077981 */ /* 0x000ea2000c1e9100 */
[----:B0----5:R-:W-:-:S04]  /*0dd0*/  IADD3 R8, P0, P1, R0, UR8, R4 ;  /* 0x0000000800087c10 */ /* 0x021fc8000f91e004 */
        /* <DEDUP_REMOVED lines=8> */
        .weak           $__internal_15_$__cuda_sm20_div_u64
        .type           $__internal_15_$__cuda_sm20_div_u64,@function
        .size           $__internal_15_$__cuda_sm20_div_u64,(.L_x_1721 - $__internal_15_$__cuda_sm20_div_u64)
$__internal_15_$__cuda_sm20_div_u64:
[----:B------:R-:W-:Y:S02]  /*0e60*/  UMOV UR5, URZ ;  /* 0x000000ff00057c82 */ /* 0x000fe40008000000 */
[----:B------:R-:W0:Y:S08]  /*0e70*/  I2F.U64.RP R9, UR4 ;  /* 0x0000000400097d12 */ /* 0x000e300008309000 */
[----:B0-----:R-:W0:Y:S02]  /*0e80*/  MUFU.RCP R9, R9 ;  /* 0x0000000900097308 */ /* 0x001e240000001000 */
[----:B0-----:R-:W-:-:S06]  /*0e90*/  VIADD R10, R9, 0x1ffffffe ;  /* 0x1ffffffe090a7836 */ /* 0x001fcc0000000000 */
[----:B------:R-:W0:Y:S02]  /*0ea0*/  F2I.U64.TRUNC R10, R10 ;  /* 0x0000000a000a7311 */ /* 0x000e24000020d800 */
[----:B0-----:R-:W-:-:S04]  /*0eb0*/  IMAD.WIDE.U32 R12, R10, UR4, RZ ;  /* 0x000000040a0c7c25 */ /* 0x001fc8000f8e00ff */
[----:B------:R-:W-:Y:S01]  /*0ec0*/  IMAD R13, R11, UR4, R13 ;  /* 0x000000040b0d7c24 */ /* 0x000fe2000f8e020d */
[----:B------:R-:W-:-:S05]  /*0ed0*/  IADD3 R15, P0, PT, RZ, -R12, RZ ;  /* 0x8000000cff0f7210 */ /* 0x000fca0007f1e0ff */
[----:B------:R-:W-:-:S04]  /*0ee0*/  IMAD.HI.U32 R12, R10, R15, RZ ;  /* 0x0000000f0a0c7227 */ /* 0x000fc800078e00ff */
[----:B------:R-:W-:Y:S01]  /*0ef0*/  IMAD.X R17, RZ, RZ, ~R13, P0 ;  /* 0x000000ffff117224 */ /* 0x000fe200000e0e0d */
[----:B------:R-:W-:-:S03]  /*0f00*/  MOV R13, R10 ;  /* 0x0000000a000d7202 */ /* 0x000fc60000000f00 */
[-C--:B------:R-:W-:Y:S02]  /*0f10*/  IMAD R19, R11, R17.reuse, RZ ;  /* 0x000000110b137224 */ /* 0x080fe400078e02ff */
[----:B------:R-:W-:-:S04]  /*0f20*/  IMAD.WIDE.U32 R12, P0, R10, R17, R12 ;  /* 0x000000110a0c7225 */ /* 0x000fc8000780000c */
[----:B------:R-:W-:-:S04]  /*0f30*/  IMAD.HI.U32 R9, R11, R17, RZ ;  /* 0x000000110b097227 */ /* 0x000fc800078e00ff */
[----:B------:R-:W-:-:S04]  /*0f40*/  IMAD.HI.U32 R12, P1, R11, R15, R12 ;  /* 0x0000000f0b0c7227 */ /* 0x000fc8000782000c */
[----:B------:R-:W-:Y:S01]  /*0f50*/  IMAD.X R9, R9, 0x1, R11, P0 ;  /* 0x0000000109097824 */ /* 0x000fe200000e060b */
[----:B------:R-:W-:-:S04]  /*0f60*/  IADD3 R13, P2, PT, R19, R12, RZ ;  /* 0x0000000c130d7210 */ /* 0x000fc80007f5e0ff */
[----:B------:R-:W-:Y:S01]  /*0f70*/  IADD3.X R9, PT, PT, RZ, RZ, R9, P2, P1 ;  /* 0x000000ffff097210 */ /* 0x000fe200017e2409 */
[----:B------:R-:W-:-:S03]  /*0f80*/  IMAD.WIDE.U32 R10, R13, UR4, RZ ;  /* 0x000000040d0a7c25 */ /* 0x000fc6000f8e00ff */
[----:B------:R-:W-:Y:S01]  /*0f90*/  IADD3 R15, P0, PT, RZ, -R10, RZ ;  /* 0x8000000aff0f7210 */ /* 0x000fe20007f1e0ff */
[----:B------:R-:W-:Y:S02]  /*0fa0*/  IMAD R10, R9, UR4, R11 ;  /* 0x00000004090a7c24 */ /* 0x000fe4000f8e020b */
[----:B------:R-:W-:Y:S02]  /*0fb0*/  IMAD.MOV.U32 R11, RZ, RZ, RZ ;  /* 0x000000ffff0b7224 */ /* 0x000fe400078e00ff */
[----:B------:R-:W-:-:S04]  /*0fc0*/  IMAD.HI.U32 R12, R13, R15, RZ ;  /* 0x0000000f0d0c7227 */ /* 0x000fc800078e00ff */
[----:B------:R-:W-:-:S04]  /*0fd0*/  IMAD.X R10, RZ, RZ, ~R10, P0 ;  /* 0x000000ffff0a7224 */ /* 0x000fc800000e0e0a */
[----:B------:R-:W-:-:S04]  /*0fe0*/  IMAD.WIDE.U32 R12, P0, R13, R10, R12 ;  /* 0x0000000a0d0c7225 */ /* 0x000fc8000780000c */
[C---:B------:R-:W-:Y:S02]  /*0ff0*/  IMAD R14, R9.reuse, R10, RZ ;  /* 0x0000000a090e7224 */ /* 0x040fe400078e02ff */
[----:B------:R-:W-:-:S04]  /*1000*/  IMAD.HI.U32 R13, P1, R9, R15, R12 ;  /* 0x0000000f090d7227 */ /* 0x000fc8000782000c */
[----:B------:R-:W-:Y:S01]  /*1010*/  IMAD.HI.U32 R10, R9, R10, RZ ;  /* 0x0000000a090a7227 */ /* 0x000fe200078e00ff */
[----:B------:R-:W-:-:S03]  /*1020*/  IADD3 R13, P2, PT, R14, R13, RZ ;  /* 0x0000000d0e0d7210 */ /* 0x000fc60007f5e0ff */
[----:B------:R-:W-:Y:S02]  /*1030*/  IMAD.X R9, R10, 0x1, R9, P0 ;  /* 0x000000010a097824 */ /* 0x000fe400000e0609 */
[----:B------:R-:W-:-:S03]  /*1040*/  IMAD.HI.U32 R10, R13, R6, RZ ;  /* 0x000000060d0a7227 */ /* 0x000fc600078e00ff */
[----:B------:R-:W-:Y:S01]  /*1050*/  IADD3.X R9, PT, PT, RZ, RZ, R9, P2, P1 ;  /* 0x000000ffff097210 */ /* 0x000fe200017e2409 */
[----:B------:R-:W-:-:S04]  /*1060*/  IMAD.WIDE.U32 R10, R13, R7, R10 ;  /* 0x000000070d0a7225 */ /* 0x000fc800078e000a */
[C---:B------:R-:W-:Y:S02]  /*1070*/  IMAD R13, R9.reuse, R7, RZ ;  /* 0x00000007090d7224 */ /* 0x040fe400078e02ff */
[----:B------:R-:W-:-:S04]  /*1080*/  IMAD.HI.U32 R10, P0, R9, R6, R10 ;  /* 0x00000006090a7227 */ /* 0x000fc8000780000a */
[----:B------:R-:W-:Y:S01]  /*1090*/  IMAD.HI.U32 R9, R9, R7, RZ ;  /* 0x0000000709097227 */ /* 0x000fe200078e00ff */
[----:B------:R-:W-:-:S03]  /*10a0*/  IADD3 R12, P1, PT, R13, R10, RZ ;  /* 0x0000000a0d0c7210 */ /* 0x000fc60007f3e0ff */
[----:B------:R-:W-:Y:S02]  /*10b0*/  IMAD.X R9, RZ, RZ, R9, P0 ;  /* 0x000000ffff097224 */ /* 0x000fe400000e0609 */
[----:B------:R-:W-:-:S04]  /*10c0*/  IMAD.WIDE.U32 R10, R12, UR4, RZ ;  /* 0x000000040c0a7c25 */ /* 0x000fc8000f8e00ff */
[----:B------:R-:W-:Y:S01]  /*10d0*/  IMAD.X R9, RZ, RZ, R9, P1 ;  /* 0x000000ffff097224 */ /* 0x000fe200008e0609 */
[----:B------:R-:W-:-:S03]  /*10e0*/  IADD3 R13, P0, PT, -R10, R6, RZ ;  /* 0x000000060a0d7210 */ /* 0x000fc60007f1e1ff */
[----:B------:R-:W-:Y:S01]  /*10f0*/  IMAD R14, R9, UR4, R11 ;  /* 0x00000004090e7c24 */ /* 0x000fe2000f8e020b */
[----:B------:R-:W-:Y:S02]  /*1100*/  IADD3 R11, P2, PT, R12, 0x1, RZ ;  /* 0x000000010c0b7810 */ /* 0x000fe40007f5e0ff */
[----:B------:R-:W-:Y:S01]  /*1110*/  IADD3 R6, P1, PT, R13, -UR4, RZ ;  /* 0x800000040d067c10 */ /* 0x000fe2000ff3e0ff */
[----:B------:R-:W-:Y:S01]  /*1120*/  IMAD.X R14, R7, 0x1, ~R14, P0 ;  /* 0x00000001070e7824 */ /* 0x000fe200000e0e0e */
[----:B------:R-:W-:Y:S01]  /*1130*/  ISETP.GE.U32.AND P0, PT, R13, UR4, PT ;  /* 0x000000040d007c0c */ /* 0x000fe2000bf06070 */
[----:B------:R-:W-:-:S03]  /*1140*/  IMAD.X R10, RZ, RZ, R9, P2 ;  /* 0x000000ffff0a7224 */ /* 0x000fc600010e0609 */
[C---:B------:R-:W-:Y:S02]  /*1150*/  ISETP.GE.U32.AND.EX P0, PT, R14.reuse, RZ, PT, P0 ;  /* 0x000000ff0e00720c */ /* 0x040fe40003f06100 */
[----:B------:R-:W-:Y:S02]  /*1160*/  IADD3.X R7, PT, PT, R14, -0x1, RZ, P1, !PT ;  /* 0xffffffff0e077810 */ /* 0x000fe40000ffe4ff */
[----:B------:R-:W-:Y:S02]  /*1170*/  SEL R6, R6, R13, P0 ;  /* 0x0000000d06067207 */ /* 0x000fe40000000000 */
[----:B------:R-:W-:Y:S02]  /*1180*/  SEL R11, R11, R12, P0 ;  /* 0x0000000c0b0b7207 */ /* 0x000fe40000000000 */
[----:B------:R-:W-:Y:S02]  /*1190*/  SEL R7, R7, R14, P0 ;  /* 0x0000000e07077207 */ /* 0x000fe40000000000 */
[----:B------:R-:W-:Y:S01]  /*11a0*/  SEL R10, R10, R9, P0 ;  /* 0x000000090a0a7207 */ /* 0x000fe20000000000 */
[----:B------:R-:W-:Y:S01]  /*11b0*/  IMAD.MOV.U32 R9, RZ, RZ, 0x0 ;  /* 0x00000000ff097424 */ /* 0x000fe200078e00ff */
[----:B------:R-:W-:-:S02]  /*11c0*/  ISETP.GE.U32.AND P0, PT, R6, UR4, PT ;  /* 0x0000000406007c0c */ /* 0x000fc4000bf06070 */
[----:B------:R-:W-:Y:S02]  /*11d0*/  IADD3 R6, P2, PT, R11, 0x1, RZ ;  /* 0x000000010b067810 */ /* 0x000fe40007f5e0ff */
[----:B------:R-:W-:Y:S02]  /*11e0*/  ISETP.GE.U32.AND.EX P0, PT, R7, RZ, PT, P0 ;  /* 0x000000ff0700720c */ /* 0x000fe40003f06100 */
[----:B------:R-:W-:Y:S01]  /*11f0*/  ISETP.NE.U32.AND P1, PT, RZ, UR4, PT ;  /* 0x00000004ff007c0c */ /* 0x000fe2000bf25070 */
[----:B------:R-:W-:Y:S01]  /*1200*/  IMAD.X R7, RZ, RZ, R10, P2 ;  /* 0x000000ffff077224 */ /* 0x000fe200010e060a */
[----:B------:R-:W-:Y:S02]  /*1210*/  SEL R6, R6, R11, P0 ;  /* 0x0000000b06067207 */ /* 0x000fe40000000000 */
[----:B------:R-:W-:Y:S02]  /*1220*/  ISETP.NE.AND.EX P1, PT, RZ, RZ, PT, P1 ;  /* 0x000000ffff00720c */ /* 0x000fe40003f25310 */
[----:B------:R-:W-:-:S02]  /*1230*/  SEL R7, R7, R10, P0 ;  /* 0x0000000a07077207 */ /* 0x000fc40000000000 */
[----:B------:R-:W-:Y:S02]  /*1240*/  SEL R6, R6, 0xffffffff, P1 ;  /* 0xffffffff06067807 */ /* 0x000fe40000800000 */
[----:B------:R-:W-:Y:S01]  /*1250*/  SEL R7, R7, 0xffffffff, P1 ;  /* 0xffffffff07077807 */ /* 0x000fe20000800000 */
[----:B------:R-:W-:Y:S06]  /*1260*/  RET.REL.NODEC R8 `(_Z25packToBlobKernelOptimizedPK16SerializedHeaderPKiS3_S3_PKdS3_PKlPKxPKjimPh) ;  /* 0xffffffec08647950 */ /* 0x000fec0003c3ffff */
.L_x_1644:
        /* <DEDUP_REMOVED lines=9> */
.L_x_1721:


//--------------------- .text._Z20unpackFromBlobKernelPKhimPiS1_S1_PdS1_PlPxPj --------------------------
	.section	.text._Z20unpackFromBlobKernelPKhimPiS1_S1_PdS1_PlPxPj,"ax",@progbits
	.align	128
        .global         _Z20unpackFromBlobKernelPKhimPiS1_S1_PdS1_PlPxPj
        .type           _Z20unpackFromBlobKernelPKhimPiS1_S1_PdS1_PlPxPj,@function
        .size           _Z20unpackFromBlobKernelPKhimPiS1_S1_PdS1_PlPxPj,(.L_x_1768 - _Z20unpackFromBlobKernelPKhimPiS1_S1_PdS1_PlPxPj)
        .other          _Z20unpackFromBlobKernelPKhimPiS1_S1_PdS1_PlPxPj,@"STO_CUDA_ENTRY STV_DEFAULT"
_Z20unpackFromBlobKernelPKhimPiS1_S1_PdS1_PlPxPj:
.text._Z20unpackFromBlobKernelPKhimPiS1_S1_PdS1_PlPxPj:
[----:B------:R-:W-:Y:S01]  /*0000*/  LDC R1, c[0x0][0x37c] ;  /* 0x0000df00ff017b82 */ /* 0x000fe20000000800 */
[----:B------:R-:W0:Y:S07]  /*0010*/  S2R R0, SR_TID.X ;  /* 0x0000000000007919 */ /* 0x000e2e0000002100 */
[----:B------:R-:W0:Y:S01]  /*0020*/  S2UR UR4, SR_CTAID.X ;  /* 0x00000000000479c3 */ /* 0x000e220000002500 */
[----:B------:R-:W1:Y:S01]  /*0030*/  LDCU UR8, c[0x0][0x388] ;  /* 0x00007100ff0877ac */ /* 0x000e620008000800 */
[----:B------:R-:W-:Y:S01]  /*0040*/  BSSY.RECONVERGENT B0, `(.L_x_1645) ;  /* 0x00000c6000007945 */ /* 0x000fe20003800200 */
[----:B------:R-:W2:Y:S05]  /*0050*/  LDCU.64 UR6, c[0x0][0x358] ;  /* 0x00006b00ff0677ac */ /* 0x000eaa0008000a00 */
[----:B------:R-:W0:Y:S01]  /*0060*/  LDC R3, c[0x0][0x360] ;  /* 0x0000d800ff037b82 */ /* 0x000e220000000800 */
[----:B------:R-:W3:Y:S01]  /*0070*/  LDCU UR5, c[0x0][0x370] ;  /* 0x00006e00ff0577ac */ /* 0x000ee20008000800 */
[----:B------:R-:W4:Y:S01]  /*0080*/  LDCU.64 UR10, c[0x0][0x380] ;  /* 0x00007000ff0a77ac */ /* 0x000f220008000a00 */
[----:B------:R-:W0:Y:S02]  /*0090*/  LDCU.64 UR12, c[0x0][0x380] ;  /* 0x00007000ff0c77ac */ /* 0x000e240008000a00 */
[----:B0-----:R-:W-:-:S02]  /*00a0*/  IMAD R0, R3, UR4, R0 ;  /* 0x0000000403007c24 */ /* 0x001fc4000f8e0200 */
[----:B---3--:R-:W-:-:S03]  /*00b0*/  IMAD R3, R3, UR5, RZ ;  /* 0x0000000503037c24 */ /* 0x008fc6000f8e02ff */
[----:B-1----:R-:W-:-:S13]  /*00c0*/  ISETP.GE.AND P0, PT, R0, UR8, PT ;  /* 0x0000000800007c0c */ /* 0x002fda000bf06270 */
[----:B--2-4-:R-:W-:Y:S05]  /*00d0*/  @P0 BRA `(.L_x_1646) ;  /* 0x0000000800f00947 */ /* 0x014fea0003800000 */
[----:B------:R-:W0:Y:S01]  /*00e0*/  I2F.U32.RP R16, R3 ;  /* 0x0000000300107306 */ /* 0x000e220000209000 */
[----:B------:R-:W1:Y:S07]  /*00f0*/  LDC.64 R10, c[0x0][0x380] ;  /* 0x0000e000ff0a7b82 */ /* 0x000e6e0000000a00 */
[----:B0-----:R-:W0:Y:S01]  /*0100*/  MUFU.RCP R16, R16 ;  /* 0x0000001000107308 */ /* 0x001e220000001000 */
[--C-:B------:R-:W-:Y:S02]  /*0110*/  IMAD.IADD R2, R0, 0x1, R3.reuse ;  /* 0x0000000100027824 */ /* 0x100fe400078e0203 */
[----:B------:R-:W-:Y:S01]  /*0120*/  IMAD.MOV R17, RZ, RZ, -R3 ;  /* 0x000000ffff117224 */ /* 0x000fe200078e0a03 */
[----:B-1----:R-:W5:Y:S04]  /*0130*/  LDG.E.64.CONSTANT R4, desc[UR6][R10.64+0x18] ;  /* 0x000018060a047981 */ /* 0x002f68000c1e9b00 */
[----:B------:R-:W5:Y:S01]  /*0140*/  LDG.E.64.CONSTANT R6, desc[UR6][R10.64+0x20] ;  /* 0x000020060a067981 */ /* 0x000f62000c1e9b00 */
[----:B0-----:R-:W-:-:S03]  /*0150*/  VIADD R12, R16, 0xffffffe ;  /* 0x0ffffffe100c7836 */ /* 0x001fc60000000000 */
[----:B------:R0:W5:Y:S01]  /*0160*/  LDG.E.64.CONSTANT R8, desc[UR6][R10.64+0x10] ;  /* 0x000010060a087981 */ /* 0x000162000c1e9b00 */
[C---:B------:R-:W-:Y:S01]  /*0170*/  ISETP.GE.AND P1, PT, R2.reuse, UR8, PT ;  /* 0x0000000802007c0c */ /* 0x040fe2000bf26270 */
[----:B------:R-:W-:Y:S01]  /*0180*/  BSSY.RECONVERGENT B1, `(.L_x_1647) ;  /* 0x0000029000017945 */ /* 0x000fe20003800200 */
[----:B------:R1:W2:Y:S01]  /*0190*/  F2I.FTZ.U32.TRUNC.NTZ R13, R12 ;  /* 0x0000000c000d7305 */ /* 0x0002a2000021f000 */
[----:B------:R-:W-:Y:S01]  /*01a0*/  VIMNMX R15, PT, PT, R2, UR8, !PT ;  /* 0x00000008020f7c48 */ /* 0x000fe2000ffe0100 */
[----:B------:R-:W-:Y:S01]  /*01b0*/  IMAD.MOV.U32 R20, RZ, RZ, R0 ;  /* 0x000000ffff147224 */ /* 0x000fe200078e0000 */
[----:B------:R-:W-:Y:S02]  /*01c0*/  SEL R14, RZ, 0x1, P1 ;  /* 0x00000001ff0e7807 */ /* 0x000fe40000800000 */
[----:B------:R-:W-:Y:S02]  /*01d0*/  ISETP.NE.U32.AND P3, PT, R3, RZ, PT ;  /* 0x000000ff0300720c */ /* 0x000fe40003f65070 */
[----:B------:R-:W-:Y:S01]  /*01e0*/  IADD3 R2, PT, PT, R15, -R2, -R14 ;  /* 0x800000020f027210 */ /* 0x000fe20007ffe80e */
[----:B-1----:R-:W-:-:S02]  /*01f0*/  IMAD.MOV.U32 R12, RZ, RZ, RZ ;  /* 0x000000ffff0c7224 */ /* 0x002fc400078e00ff */
[----:B--2---:R-:W-:-:S04]  /*0200*/  IMAD R17, R17, R13, RZ ;  /* 0x0000000d11117224 */ /* 0x004fc800078e02ff */
[----:B------:R-:W-:-:S06]  /*0210*/  IMAD.HI.U32 R13, R13, R17, R12 ;  /* 0x000000110d0d7227 */ /* 0x000fcc00078e000c */
[----:B------:R-:W-:-:S05]  /*0220*/  IMAD.HI.U32 R13, R13, R2, RZ ;  /* 0x000000020d0d7227 */ /* 0x000fca00078e00ff */
[----:B0-----:R-:W-:-:S05]  /*0230*/  IADD3 R10, PT, PT, -R13, RZ, RZ ;  /* 0x000000ff0d0a7210 */ /* 0x001fca0007ffe1ff */
[----:B------:R-:W-:Y:S02]  /*0240*/  IMAD R2, R3, R10, R2 ;  /* 0x0000000a03027224 */ /* 0x000fe400078e0202 */
[----:B------:R-:W0:Y:S03]  /*0250*/  LDC.64 R10, c[0x0][0x398] ;  /* 0x0000e600ff0a7b82 */ /* 0x000e260000000a00 */
[----:B------:R-:W-:-:S13]  /*0260*/  ISETP.GE.U32.AND P1, PT, R2, R3, PT ;  /* 0x000000030200720c */ /* 0x000fda0003f26070 */
[----:B------:R-:W-:Y:S02]  /*0270*/  @P1 IMAD.IADD R2, R2, 0x1, -R3 ;  /* 0x0000000102021824 */ /* 0x000fe400078e0a03 */
[----:B------:R-:W-:-:S03]  /*0280*/  @P1 VIADD R13, R13, 0x1 ;  /* 0x000000010d0d1836 */ /* 0x000fc60000000000 */
[----:B------:R-:W-:-:S13]  /*0290*/  ISETP.GE.U32.AND P2, PT, R2, R3, PT ;  /* 0x000000030200720c */ /* 0x000fda0003f46070 */
[----:B------:R-:W-:Y:S01]  /*02a0*/  @P2 VIADD R13, R13, 0x1 ;  /* 0x000000010d0d2836 */ /* 0x000fe20000000000 */
[----:B------:R-:W-:-:S04]  /*02b0*/  @!P3 LOP3.LUT R13, RZ, R3, RZ, 0x33, !PT ;  /* 0x00000003ff0db212 */ /* 0x000fc800078e33ff */
[----:B------:R-:W-:-:S04]  /*02c0*/  IADD3 R13, PT, PT, R14, R13, RZ ;  /* 0x0000000d0e0d7210 */ /* 0x000fc80007ffe0ff */
[C---:B------:R-:W-:Y:S02]  /*02d0*/  LOP3.LUT R2, R13.reuse, 0x3, RZ, 0xc0, !PT ;  /* 0x000000030d027812 */ /* 0x040fe400078ec0ff */
[C---:B------:R-:W-:Y:S02]  /*02e0*/  ISETP.GE.U32.AND P2, PT, R13.reuse, 0x3, PT ;  /* 0x000000030d00780c */ /* 0x040fe40003f46070 */
[----:B------:R-:W-:Y:S01]  /*02f0*/  ISETP.NE.AND P1, PT, R2, 0x3, PT ;  /* 0x000000030200780c */ /* 0x000fe20003f25270 */
[----:B------:R-:W-:-:S05]  /*0300*/  VIADD R2, R13, 0x1 ;  /* 0x000000010d027836 */ /* 0x000fca0000000000 */
[----:B------:R-:W-:-:S07]  /*0310*/  LOP3.LUT R2, R2, 0x3, RZ, 0xc0, !PT ;  /* 0x0000000302027812 */ /* 0x000fce00078ec0ff */
[----:B0-----:R-:W-:Y:S05]  /*0320*/  @!P1 BRA `(.L_x_1648) ;  /* 0x0000000000389947 */ /* 0x001fea0003800000 */
[----:B------:R-:W0:Y:S01]  /*0330*/  LDCU.64 UR4, c[0x0][0x380] ;  /* 0x00007000ff0477ac */ /* 0x000e220008000a00 */
[----:B------:R-:W1:Y:S01]  /*0340*/  LDC.64 R18, c[0x0][0x398] ;  /* 0x0000e600ff127b82 */ /* 0x000e620000000a00 */
[----:B------:R-:W-:Y:S01]  /*0350*/  IMAD.MOV R21, RZ, RZ, -R2 ;  /* 0x000000ffff157224 */ /* 0x000fe200078e0a02 */
[----:B------:R-:W-:Y:S02]  /*0360*/  MOV R20, R0 ;  /* 0x0000000000147202 */ /* 0x000fe40000000f00 */
[----:B0----5:R-:W-:-:S04]  /*0370*/  IADD3 R16, P3, PT, R8, UR4, RZ ;  /* 0x0000000408107c10 */ /* 0x021fc8000ff7e0ff */
[----:B------:R-:W-:-:S09]  /*0380*/  IADD3.X R17, PT, PT, R9, UR5, RZ, P3, !PT ;  /* 0x0000000509117c10 */ /* 0x000fd20009ffe4ff */
.L_x_1649:
[----:B0-----:R-:W-:-:S06]  /*0390*/  IMAD.WIDE R14, R20, 0x4, R16 ;  /* 0x00000004140e7825 */ /* 0x001fcc00078e0210 */
[----:B------:R-:W2:Y:S01]  /*03a0*/  LDG.E.CONSTANT R15, desc[UR6][R14.64] ;  /* 0x000000060e0f7981 */ /* 0x000ea2000c1e9900 */
[----:B-1----:R-:W-:-:S04]  /*03b0*/  IMAD.WIDE R12, R20, 0x4, R18 ;  /* 0x00000004140c7825 */ /* 0x002fc800078e0212 */
[----:B------:R-:W-:Y:S02]  /*03c0*/  VIADD R21, R21, 0x1 ;  /* 0x0000000115157836 */ /* 0x000fe40000000000 */
[----:B------:R-:W-:-:S03]  /*03d0*/  IMAD.IADD R20, R3, 0x1, R20 ;  /* 0x0000000103147824 */ /* 0x000fc600078e0214 */
[----:B------:R-:W-:Y:S01]  /*03e0*/  ISETP.NE.AND P3, PT, R21, RZ, PT ;  /* 0x000000ff1500720c */ /* 0x000fe20003f65270 */
[----:B--2---:R0:W-:-:S12]  /*03f0*/  STG.E desc[UR6][R12.64], R15 ;  /* 0x0000000f0c007986 */ /* 0x0041d8000c101906 */
[----:B------:R-:W-:Y:S05]  /*0400*/  @P3 BRA `(.L_x_1649) ;  /* 0xfffffffc00e03947 */ /* 0x000fea000383ffff */
.L_x_1648:
[----:B------:R-:W-:Y:S05]  /*0410*/  BSYNC.RECONVERGENT B1 ;  /* 0x0000000000017941 */ /* 0x000fea0003800200 */
.L_x_1647:
[----:B------:R-:W-:Y:S04]  /*0420*/  BSSY.RECONVERGENT B1, `(.L_x_1650) ;  /* 0x0000020000017945 */ /* 0x000fe80003800200 */
[----:B------:R-:W-:Y:S05]  /*0430*/  @!P2 BRA `(.L_x_1651) ;  /* 0x000000000078a947 */ /* 0x000fea0003800000 */
.L_x_1652:
[----:B-1----:R-:W-:Y:S02]  /*0440*/  IMAD.IADD R14, R3, 0x1, R20 ;  /* 0x00000001030e7824 */ /* 0x002fe400078e0214 */
[----:B-----5:R-:W-:-:S03]  /*0450*/  IMAD.WIDE R18, R20, 0x4, R8 ;  /* 0x0000000414127825 */ /* 0x020fc600078e0208 */
[----:B------:R-:W-:Y:S01]  /*0460*/  IADD3 R16, PT, PT, R3, R14, RZ ;  /* 0x0000000e03107210 */ /* 0x000fe20007ffe0ff */
[----:B0-----:R-:W-:Y:S01]  /*0470*/  IMAD.WIDE R14, R14, 0x4, R8 ;  /* 0x000000040e0e7825 */ /* 0x001fe200078e0208 */
[----:B------:R-:W-:-:S03]  /*0480*/  IADD3 R18, P4, PT, R18, UR10, RZ ;  /* 0x0000000a12127c10 */ /* 0x000fc6000ff9e0ff */
[----:B------:R-:W-:Y:S01]  /*0490*/  IMAD.IADD R12, R3, 0x1, R16 ;  /* 0x00000001030c7824 */ /* 0x000fe200078e0210 */
[----:B------:R-:W-:Y:S01]  /*04a0*/  IADD3 R14, P3, PT, R14, UR10, RZ ;  /* 0x0000000a0e0e7c10 */ /* 0x000fe2000ff7e0ff */
[--C-:B------:R-:W-:Y:S01]  /*04b0*/  IMAD.WIDE R16, R16, 0x4, R8.reuse ;  /* 0x0000000410107825 */ /* 0x100fe200078e0208 */
[----:B------:R-:W-:Y:S02]  /*04c0*/  IADD3.X R19, PT, PT, R19, UR11, RZ, P4, !PT ;  /* 0x0000000b13137c10 */ /* 0x000fe4000a7fe4ff */
[----:B------:R-:W-:Y:S01]  /*04d0*/  IADD3.X R15, PT, PT, R15, UR11, RZ, P3, !PT ;  /* 0x0000000b0f0f7c10 */ /* 0x000fe20009ffe4ff */
[----:B------:R-:W-:Y:S01]  /*04e0*/  IMAD.WIDE R22, R12, 0x4, R8 ;  /* 0x000000040c167825 */ /* 0x000fe200078e0208 */
[----:B------:R-:W-:Y:S01]  /*04f0*/  IADD3 R16, P4, PT, R16, UR10, RZ ;  /* 0x0000000a10107c10 */ /* 0x000fe2000ff9e0ff */
[----:B------:R-:W2:Y:S01]  /*0500*/  LDG.E.CONSTANT R13, desc[UR6][R18.64] ;  /* 0x00000006120d7981 */ /* 0x000ea2000c1e9900 */
[----:B------:R-:W-:-:S03]  /*0510*/  IADD3 R22, P3, PT, R22, UR10, RZ ;  /* 0x0000000a16167c10 */ /* 0x000fc6000ff7e0ff */
[----:B------:R0:W3:Y:S01]  /*0520*/  LDG.E.CONSTANT R21, desc[UR6][R14.64] ;  /* 0x000000060e157981 */ /* 0x0000e2000c1e9900 */
[----:B------:R-:W-:Y:S02]  /*0530*/  IADD3.X R17, PT, PT, R17, UR11, RZ, P4, !PT ;  /* 0x0000000b11117c10 */ /* 0x000fe4000a7fe4ff */
[----:B------:R-:W-:-:S04]  /*0540*/  IADD3.X R23, PT, PT, R23, UR11, RZ, P3, !PT ;  /* 0x0000000b17177c10 */ /* 0x000fc80009ffe4ff */
[----:B------:R-:W4:Y:S04]  /*0550*/  LDG.E.CONSTANT R17, desc[UR6][R16.64] ;  /* 0x0000000610117981 */ /* 0x000f28000c1e9900 */
[----:B------:R-:W4:Y:S01]  /*0560*/  LDG.E.CONSTANT R23, desc[UR6][R22.64] ;  /* 0x0000000616177981 */ /* 0x000f22000c1e9900 */
[----:B------:R-:W-:-:S04]  /*0570*/  IMAD.WIDE R24, R20, 0x4, R10 ;  /* 0x0000000414187825 */ /* 0x000fc800078e020a */
[----:B------:R-:W-:-:S04]  /*0580*/  IMAD.WIDE R26, R3, 0x4, R24 ;  /* 0x00000004031a7825 */ /* 0x000fc800078e0218 */
[----:B------:R-:W-:-:S04]  /*0590*/  IMAD.WIDE R28, R3, 0x4, R26 ;  /* 0x00000004031c7825 */ /* 0x000fc800078e021a */
[----:B0-----:R-:W-:-:S04]  /*05a0*/  IMAD.WIDE R14, R3, 0x4, R28 ;  /* 0x00000004030e7825 */ /* 0x001fc800078e021c */
[----:B------:R-:W-:-:S05]  /*05b0*/  IMAD.IADD R20, R3, 0x1, R12 ;  /* 0x0000000103147824 */ /* 0x000fca00078e020c */
[----:B------:R-:W-:Y:S01]  /*05c0*/  ISETP.GE.AND P3, PT, R20, UR8, PT ;  /* 0x0000000814007c0c */ /* 0x000fe2000bf66270 */
[----:B--2---:R1:W-:Y:S04]  /*05d0*/  STG.E desc[UR6][R24.64], R13 ;  /* 0x0000000d18007986 */ /* 0x0043e8000c101906 */
[----:B---3--:R1:W-:Y:S04]  /*05e0*/  STG.E desc[UR6][R26.64], R21 ;  /* 0x000000151a007986 */ /* 0x0083e8000c101906 */
[----:B----4-:R1:W-:Y:S04]  /*05f0*/  STG.E desc[UR6][R28.64], R17 ;  /* 0x000000111c007986 */ /* 0x0103e8000c101906 */
[----:B------:R1:W-:Y:S01]  /*0600*/  STG.E desc[UR6][R14.64], R23 ;  /* 0x000000170e007986 */ /* 0x0003e2000c101906 */
[----:B------:R-:W-:Y:S05]  /*0610*/  @!P3 BRA `(.L_x_1652) ;  /* 0xfffffffc0088b947 */ /* 0x000fea000383ffff */
.L_x_1651:
[----:B------:R-:W-:Y:S05]  /*0620*/  BSYNC.RECONVERGENT B1 ;  /* 0x0000000000017941 */ /* 0x000fea0003800200 */
.L_x_1650:
[----:B------:R-:W2:Y:S01]  /*0630*/  LDC.64 R10, c[0x0][0x3a0] ;  /* 0x0000e800ff0a7b82 */ /* 0x000ea20000000a00 */
[----:B------:R-:W-:Y:S01]  /*0640*/  BSSY.RECONVERGENT B1, `(.L_x_1653) ;  /* 0x0000012000017945 */ /* 0x000fe20003800200 */
[----:B------:R-:W-:-:S06]  /*0650*/  IMAD.MOV.U32 R20, RZ, RZ, R0 ;  /* 0x000000ffff147224 */ /* 0x000fcc00078e0000 */
[----:B-----5:R-:W3:Y:S01]  /*0660*/  LDC.64 R8, c[0x0][0x3a8] ;  /* 0x0000ea00ff087b82 */ /* 0x020ee20000000a00 */
[----:B------:R-:W-:Y:S05]  /*0670*/  @!P1 BRA `(.L_x_1654) ;  /* 0x0000000000389947 */ /* 0x000fea0003800000 */
[----:B------:R-:W4:Y:S01]  /*0680*/  LDCU.64 UR4, c[0x0][0x380] ;  /* 0x00007000ff0477ac */ /* 0x000f220008000a00 */
[----:B------:R-:W0:Y:S01]  /*0690*/  LDC.64 R18, c[0x0][0x3a0] ;  /* 0x0000e800ff127b82 */ /* 0x000e220000000a00 */
[----:B-1----:R-:W-:Y:S01]  /*06a0*/  IADD3 R21, PT, PT, -R2, RZ, RZ ;  /* 0x000000ff02157210 */ /* 0x002fe20007ffe1ff */
[----:B------:R-:W-:Y:S01]  /*06b0*/  IMAD.MOV.U32 R20, RZ, RZ, R0 ;  /* 0x000000ffff147224 */ /* 0x000fe200078e0000 */
[----:B----4-:R-:W-:-:S04]  /*06c0*/  IADD3 R16, P3, PT, R4, UR4, RZ ;  /* 0x0000000404107c10 */ /* 0x010fc8000ff7e0ff */
[----:B------:R-:W-:-:S09]  /*06d0*/  IADD3.X R17, PT, PT, R5, UR5, RZ, P3, !PT ;  /* 0x0000000505117c10 */ /* 0x000fd20009ffe4ff */
.L_x_1655:
[----:B0---4-:R-:W-:-:S06]  /*06e0*/  IMAD.WIDE R14, R20, 0x4, R16 ;  /* 0x00000004140e7825 */ /* 0x011fcc00078e0210 */
[----:B------:R-:W4:Y:S01]  /*06f0*/  LDG.E.CONSTANT R15, desc[UR6][R14.64] ;  /* 0x000000060e0f7981 */ /* 0x000f22000c1e9900 */
[----:B------:R-:W-:-:S04]  /*0700*/  IMAD.WIDE R12, R20, 0x4, R18 ;  /* 0x00000004140c7825 */ /* 0x000fc800078e0212 */
[----:B------:R-:W-:Y:S02]  /*0710*/  VIADD R21, R21, 0x1 ;  /* 0x0000000115157836 */ /* 0x000fe40000000000 */
[----:B------:R-:W-:-:S03]  /*0720*/  IMAD.IADD R20, R3, 0x1, R20 ;  /* 0x0000000103147824 */ /* 0x000fc600078e0214 */
[----:B------:R-:W-:Y:S01]  /*0730*/  ISETP.NE.AND P3, PT, R21, RZ, PT ;  /* 0x000000ff1500720c */ /* 0x000fe20003f65270 */
[----:B----4-:R4:W-:-:S12]  /*0740*/  STG.E desc[UR6][R12.64], R15 ;  /* 0x0000000f0c007986 */ /* 0x0109d8000c101906 */
[----:B------:R-:W-:Y:S05]  /*0750*/  @P3 BRA `(.L_x_1655) ;  /* 0xfffffffc00e03947 */ /* 0x000fea000383ffff */
.L_x_1654:
[----:B------:R-:W-:Y:S05]  /*0760*/  BSYNC.RECONVERGENT B1 ;  /* 0x0000000000017941 */ /* 0x000fea0003800200 */
.L_x_1653:
[----:B------:R-:W-:Y:S04]  /*0770*/  BSSY.RECONVERGENT B1, `(.L_x_1656) ;  /* 0x0000020000017945 */ /* 0x000fe80003800200 */
[----:B------:R-:W-:Y:S05]  /*0780*/  @!P2 BRA `(.L_x_1657) ;  /* 0x000000000078a947 */ /* 0x000fea0003800000 */
.L_x_1658:
[----:B01----:R-:W-:Y:S01]  /*0790*/  IADD3 R14, PT, PT, R3, R20, RZ ;  /* 0x00000014030e7210 */ /* 0x003fe20007ffe0ff */
[----:B------:R-:W-:-:S04]  /*07a0*/  IMAD.WIDE R18, R20, 0x4, R4 ;  /* 0x0000000414127825 */ /* 0x000fc800078e0204 */
[----:B------:R-:W-:Y:S01]  /*07b0*/  IMAD.IADD R16, R3, 0x1, R14 ;  /* 0x0000000103107824 */ /* 0x000fe200078e020e */
[----:B------:R-:W-:Y:S01]  /*07c0*/  IADD3 R18, P4, PT, R18, UR12, RZ ;  /* 0x0000000c12127c10 */ /* 0x000fe2000ff9e0ff */
[----:B0---4-:R-:W-:-:S03]  /*07d0*/  IMAD.WIDE R14, R14, 0x4, R4 ;  /* 0x000000040e0e7825 */ /* 0x011fc600078e0204 */
[----:B------:R-:W-:Y:S01]  /*07e0*/  IADD3.X R19, PT, PT, R19, UR13, RZ, P4, !PT ;  /* 0x0000000d13137c10 */ /* 0x000fe2000a7fe4ff */
[----:B------:R-:W-:Y:S01]  /*07f0*/  IMAD.IADD R12, R3, 0x1, R16 ;  /* 0x00000001030c7824 */ /* 0x000fe200078e0210 */
[----:B------:R-:W-:Y:S01]  /*0800*/  IADD3 R14, P3, PT, R14, UR12, RZ ;  /* 0x0000000c0e0e7c10 */ /* 0x000fe2000ff7e0ff */
[--C-:B------:R-:W-:Y:S02]  /*0810*/  IMAD.WIDE R16, R16, 0x4, R4.reuse ;  /* 0x0000000410107825 */ /* 0x100fe400078e0204 */
[----:B------:R-:W4:Y:S01]  /*0820*/  LDG.E.CONSTANT R13, desc[UR6][R18.64] ;  /* 0x00000006120d7981 */ /* 0x000f22000c1e9900 */
[----:B------:R-:W-:Y:S01]  /*0830*/  IADD3.X R15, PT, PT, R15, UR13, RZ, P3, !PT ;  /* 0x0000000d0f0f7c10 */ /* 0x000fe20009ffe4ff */
[----:B------:R-:W-:Y:S01]  /*0840*/  IMAD.WIDE R22, R12, 0x4, R4 ;  /* 0x000000040c167825 */ /* 0x000fe200078e0204 */
[----:B------:R-:W-:-:S03]  /*0850*/  IADD3 R16, P4, PT, R16, UR12, RZ ;  /* 0x0000000c10107c10 */ /* 0x000fc6000ff9e0ff */
[----:B------:R0:W5:Y:S01]  /*0860*/  LDG.E.CONSTANT R21, desc[UR6][R14.64] ;  /* 0x000000060e157981 */ /* 0x000162000c1e9900 */
[----:B------:R-:W-:Y:S02]  /*0870*/  IADD3 R22, P3, PT, R22, UR12, RZ ;  /* 0x0000000c16167c10 */ /* 0x000fe4000ff7e0ff */
[----:B------:R-:W-:Y:S02]  /*0880*/  IADD3.X R17, PT, PT, R17, UR13, RZ, P4, !PT ;  /* 0x0000000d11117c10 */ /* 0x000fe4000a7fe4ff */
[----:B------:R-:W-:-:S04]  /*0890*/  IADD3.X R23, PT, PT, R23, UR13, RZ, P3, !PT ;  /* 0x0000000d17177c10 */ /* 0x000fc80009ffe4ff */
[----:B------:R-:W3:Y:S04]  /*08a0*/  LDG.E.CONSTANT R17, desc[UR6][R16.64] ;  /* 0x0000000610117981 */ /* 0x000ee8000c1e9900 */
[----:B------:R-:W3:Y:S01]  /*08b0*/  LDG.E.CONSTANT R23, desc[UR6][R22.64] ;  /* 0x0000000616177981 */ /* 0x000ee2000c1e9900 */
[----:B--2---:R-:W-:-:S04]  /*08c0*/  IMAD.WIDE R24, R20, 0x4, R10 ;  /* 0x0000000414187825 */ /* 0x004fc800078e020a */
[----:B------:R-:W-:-:S04]  /*08d0*/  IMAD.WIDE R26, R3, 0x4, R24 ;  /* 0x00000004031a7825 */ /* 0x000fc800078e0218 */
[----:B------:R-:W-:-:S04]  /*08e0*/  IMAD.WIDE R28, R3, 0x4, R26 ;  /* 0x00000004031c7825 */ /* 0x000fc800078e021a */
[----:B0-----:R-:W-:-:S04]  /*08f0*/  IMAD.WIDE R14, R3, 0x4, R28 ;  /* 0x00000004030e7825 */ /* 0x001fc800078e021c */
[----:B------:R-:W-:-:S05]  /*0900*/  IMAD.IADD R20, R3, 0x1, R12 ;  /* 0x0000000103147824 */ /* 0x000fca00078e020c */
[----:B------:R-:W-:Y:S01]  /*0910*/  ISETP.GE.AND P3, PT, R20, UR8, PT ;  /* 0x0000000814007c0c */ /* 0x000fe2000bf66270 */
[----:B----4-:R0:W-:Y:S04]  /*0920*/  STG.E desc[UR6][R24.64], R13 ;  /* 0x0000000d18007986 */ /* 0x0101e8000c101906 */
[----:B-----5:R0:W-:Y:S04]  /*0930*/  STG.E desc[UR6][R26.64], R21 ;  /* 0x000000151a007986 */ /* 0x0201e8000c101906 */
[----:B---3--:R0:W-:Y:S04]  /*0940*/  STG.E desc[UR6][R28.64], R17 ;  /* 0x000000111c007986 */ /* 0x0081e8000c101906 */
[----:B------:R0:W-:Y:S01]  /*0950*/  STG.E desc[UR6][R14.64], R23 ;  /* 0x000000170e007986 */ /* 0x0001e2000c101906 */
[----:B------:R-:W-:Y:S05]  /*0960*/  @!P3 BRA `(.L_x_1658) ;  /* 0xfffffffc0088b947 */ /* 0x000fea000383ffff */
.L_x_1657:
[----:B------:R-:W-:Y:S05]  /*0970*/  BSYNC.RECONVERGENT B1 ;  /* 0x0000000000017941 */ /* 0x000fea0003800200 */
.L_x_1656:
[----:B------:R-:W-:Y:S01]  /*0980*/  BSSY.RECONVERGENT B1, `(.L_x_1659) ;  /* 0x0000011000017945 */ /* 0x000fe20003800200 */
[----:B------:R-:W-:-:S03]  /*0990*/  MOV R4, R0 ;  /* 0x0000000000047202 */ /* 0x000fc60000000f00 */
[----:B------:R-:W-:Y:S05]  /*09a0*/  @!P1 BRA `(.L_x_1660) ;  /* 0x0000000000389947 */ /* 0x000fea0003800000 */
[----:B------:R-:W5:Y:S01]  /*09b0*/  LDCU.64 UR4, c[0x0][0x380] ;  /* 0x00007000ff0477ac */ /* 0x000f620008000a00 */
[----:B01----:R-:W0:Y:S01]  /*09c0*/  LDC.64 R16, c[0x0][0x3a8] ;  /* 0x0000ea00ff107b82 */ /* 0x003e220000000a00 */
[----:B------:R-:W-:Y:S02]  /*09d0*/  IMAD.MOV R2, RZ, RZ, -R2 ;  /* 0x000000ffff027224 */ /* 0x000fe400078e0a02 */
[----:B------:R-:W-:Y:S01]  /*09e0*/  IMAD.MOV.U32 R4, RZ, RZ, R0 ;  /* 0x000000ffff047224 */ /* 0x000fe200078e0000 */
[----:B-----5:R-:W-:-:S04]  /*09f0*/  IADD3 R14, P1, PT, R6, UR4, RZ ;  /* 0x00000004060e7c10 */ /* 0x020fc8000ff3e0ff */
[----:B----4-:R-:W-:-:S09]  /*0a00*/  IADD3.X R15, PT, PT, R7, UR5, RZ, P1, !PT ;  /* 0x00000005070f7c10 */ /* 0x010fd20008ffe4ff */
.L_x_1661:
[----:B0-----:R-:W-:-:S06]  /*0a10*/  IMAD.WIDE R12, R4, 0x4, R14 ;  /* 0x00000004040c7825 */ /* 0x001fcc00078e020e */
[----:B------:R-:W4:Y:S01]  /*0a20*/  LDG.E.CONSTANT R13, desc[UR6][R12.64] ;  /* 0x000000060c0d7981 */ /* 0x000f22000c1e9900 */
[----:B0-2---:R-:W-:Y:S01]  /*0a30*/  IMAD.WIDE R10, R4, 0x4, R16 ;  /* 0x00000004040a7825 */ /* 0x005fe200078e0210 */
[----:B------:R-:W-:-:S03]  /*0a40*/  IADD3 R4, PT, PT, R3, R4, RZ ;  /* 0x0000000403047210 */ /* 0x000fc60007ffe0ff */
[----:B------:R-:W-:-:S05]  /*0a50*/  VIADD R2, R2, 0x1 ;  /* 0x0000000102027836 */ /* 0x000fca0000000000 */
[----:B------:R-:W-:Y:S01]  /*0a60*/  ISETP.NE.AND P1, PT, R2, RZ, PT ;  /* 0x000000ff0200720c */ /* 0x000fe20003f25270 */
[----:B----4-:R0:W-:-:S12]  /*0a70*/  STG.E desc[UR6][R10.64], R13 ;  /* 0x0000000d0a007986 */ /* 0x0101d8000c101906 */
[----:B------:R-:W-:Y:S05]  /*0a80*/  @P1 BRA `(.L_x_1661) ;  /* 0xfffffffc00e01947 */ /* 0x000fea000383ffff */
.L_x_1660:
[----:B------:R-:W-:Y:S05]  /*0a90*/  BSYNC.RECONVERGENT B1 ;  /* 0x0000000000017941 */ /* 0x000fea0003800200 */
.L_x_1659:
[----:B------:R-:W-:Y:S05]  /*0aa0*/  @!P2 BRA `(.L_x_1646) ;  /* 0x00000000007ca947 */ /* 0x000fea0003800000 */
.L_x_1662:
[----:B------:R-:W5:Y:S01]  /*0ab0*/  LDCU.64 UR4, c[0x0][0x380] ;  /* 0x00007000ff0477ac */ /* 0x000f620008000a00 */
[----:B0-2---:R-:W-:Y:S02]  /*0ac0*/  IMAD.IADD R10, R3, 0x1, R4 ;  /* 0x00000001030a7824 */ /* 0x005fe400078e0204 */
[----:B-1--4-:R-:W-:-:S04]  /*0ad0*/  IMAD.WIDE R14, R4, 0x4, R6 ;  /* 0x00000004040e7825 */ /* 0x012fc800078e0206 */
[----:B------:R-:W-:Y:S02]  /*0ae0*/  IMAD.IADD R12, R3, 0x1, R10 ;  /* 0x00000001030c7824 */ /* 0x000fe400078e020a */
[----:B------:R-:W-:-:S04]  /*0af0*/  IMAD.WIDE R10, R10, 0x4, R6 ;  /* 0x000000040a0a7825 */ /* 0x000fc800078e0206 */
[----:B------:R-:W-:Y:S02]  /*0b00*/  IMAD.IADD R2, R3, 0x1, R12 ;  /* 0x0000000103027824 */ /* 0x000fe400078e020c */
[----:B------:R-:W-:Y:S01]  /*0b10*/  IMAD.WIDE R12, R12, 0x4, R6 ;  /* 0x000000040c0c7825 */ /* 0x000fe200078e0206 */
[----:B-----5:R-:W-:-:S03]  /*0b20*/  IADD3 R16, P1, PT, R14, UR4, RZ ;  /* 0x000000040e107c10 */ /* 0x020fc6000ff3e0ff */
[----:B------:R-:W-:Y:S01]  /*0b30*/  IMAD.WIDE R22, R2, 0x4, R6 ;  /* 0x0000000402167825 */ /* 0x000fe200078e0206 */
[----:B------:R-:W-:Y:S02]  /*0b40*/  IADD3 R18, P2, PT, R10, UR4, RZ ;  /* 0x000000040a127c10 */ /* 0x000fe4000ff5e0ff */
[----:B------:R-:W-:Y:S02]  /*0b50*/  IADD3.X R17, PT, PT, R15, UR5, RZ, P1, !PT ;  /* 0x000000050f117c10 */ /* 0x000fe40008ffe4ff */
[----:B------:R-:W-:Y:S02]  /*0b60*/  IADD3 R20, P1, PT, R12, UR4, RZ ;  /* 0x000000040c147c10 */ /* 0x000fe4000ff3e0ff */
[----:B------:R-:W-:Y:S02]  /*0b70*/  IADD3.X R19, PT, PT, R11, UR5, RZ, P2, !PT ;  /* 0x000000050b137c10 */ /* 0x000fe400097fe4ff */
[----:B------:R-:W-:Y:S01]  /*0b80*/  IADD3 R22, P2, PT, R22, UR4, RZ ;  /* 0x0000000416167c10 */ /* 0x000fe2000ff5e0ff */
[----:B------:R-:W2:Y:S01]  /*0b90*/  LDG.E.CONSTANT R17, desc[UR6][R16.64] ;  /* 0x0000000610117981 */ /* 0x000ea2000c1e9900 */
[----:B------:R-:W-:-:S02]  /*0ba0*/  IADD3.X R21, PT, PT, R13, UR5, RZ, P1, !PT ;  /* 0x000000050d157c10 */ /* 0x000fc40008ffe4ff */
[----:B------:R-:W-:Y:S01]  /*0bb0*/  IADD3.X R23, PT, PT, R23, UR5, RZ, P2, !PT ;  /* 0x0000000517177c10 */ /* 0x000fe200097fe4ff */
[----:B------:R-:W4:Y:S04]  /*0bc0*/  LDG.E.CONSTANT R19, desc[UR6][R18.64] ;  /* 0x0000000612137981 */ /* 0x000f28000c1e9900 */
[----:B------:R-:W5:Y:S04]  /*0bd0*/  LDG.E.CONSTANT R21, desc[UR6][R20.64] ;  /* 0x0000000614157981 */ /* 0x000f68000c1e9900 */
[----:B------:R-:W5:Y:S01]  /*0be0*/  LDG.E.CONSTANT R23, desc[UR6][R22.64] ;  /* 0x0000000616177981 */ /* 0x000f62000c1e9900 */
[----:B---3--:R-:W-:-:S04]  /*0bf0*/  IMAD.WIDE R24, R4, 0x4, R8 ;  /* 0x0000000404187825 */ /* 0x008fc800078e0208 */
[----:B------:R-:W-:-:S04]  /*0c00*/  IMAD.WIDE R10, R3, 0x4, R24 ;  /* 0x00000004030a7825 */ /* 0x000fc800078e0218 */
[----:B------:R-:W-:-:S04]  /*0c10*/  IMAD.WIDE R12, R3, 0x4, R10 ;  /* 0x00000004030c7825 */ /* 0x000fc800078e020a */
[C---:B------:R-:W-:Y:S01]  /*0c20*/  IMAD.WIDE R14, R3.reuse, 0x4, R12 ;  /* 0x00000004030e7825 */ /* 0x040fe200078e020c */
[----:B------:R-:W-:-:S04]  /*0c30*/  IADD3 R4, PT, PT, R3, R2, RZ ;  /* 0x0000000203047210 */ /* 0x000fc80007ffe0ff */
[----:B------:R-:W-:Y:S01]  /*0c40*/  ISETP.GE.AND P1, PT, R4, UR8, PT ;  /* 0x0000000804007c0c */ /* 0x000fe2000bf26270 */
[----:B--2---:R0:W-:Y:S04]  /*0c50*/  STG.E desc[UR6][R24.64], R17 ;  /* 0x0000001118007986 */ /* 0x0041e8000c101906 */
[----:B----4-:R0:W-:Y:S04]  /*0c60*/  STG.E desc[UR6][R10.64], R19 ;  /* 0x000000130a007986 */ /* 0x0101e8000c101906 */
[----:B-----5:R0:W-:Y:S04]  /*0c70*/  STG.E desc[UR6][R12.64], R21 ;  /* 0x000000150c007986 */ /* 0x0201e8000c101906 */
[----:B------:R0:W-:Y:S01]  /*0c80*/  STG.E desc[UR6][R14.64], R23 ;  /* 0x000000170e007986 */ /* 0x0001e2000c101906 */
[----:B------:R-:W-:Y:S05]  /*0c90*/  @!P1 BRA `(.L_x_1662) ;  /* 0xfffffffc00849947 */ /* 0x000fea000383ffff */
.L_x_1646:
[----:B------:R-:W-:Y:S05]  /*0ca0*/  BSYNC.RECONVERGENT B0 ;  /* 0x0000000000007941 */ /* 0x000fea0003800200 */
.L_x_1645:
[----:B------:R-:W-:Y:S01]  /*0cb0*/  USHF.L.U32 UR4, UR8, 0x2, URZ ;  /* 0x0000000208047899 */ /* 0x000fe200080006ff */
[----:B------:R-:W-:Y:S01]  /*0cc0*/  BSSY.RECONVERGENT B0, `(.L_x_1663) ;  /* 0x0000055000007945 */ /* 0x000fe20003800200 */
[----:B------:R-:W0:Y:S04]  /*0cd0*/  LDCU.64 UR12, c[0x0][0x380] ;  /* 0x00007000ff0c77ac */ /* 0x000e280008000a00 */
[----:B------:R-:W-:-:S13]  /*0ce0*/  ISETP.GE.AND P1, PT, R0, UR4, PT ;  /* 0x0000000400007c0c */ /* 0x000fda000bf26270 */
[----:B------:R-:W-:Y:S05]  /*0cf0*/  @P1 BRA `(.L_x_1664) ;  /* 0x0000000400441947 */ /* 0x000fea0003800000 */
[----:B------:R-:W0:Y:S02]  /*0d00*/  LDC.64 R4, c[0x0][0x380] ;  /* 0x0000e000ff047b82 */ /* 0x000e240000000a00 */
[----:B0-----:R-:W5:Y:S01]  /*0d10*/  LDG.E.64.CONSTANT R4, desc[UR6][R4.64+0x28] ;  /* 0x0000280604047981 */ /* 0x001f62000c1e9b00 */
[----:B--2---:R-:W0:Y:S01]  /*0d20*/  I2F.U32.RP R10, R3 ;  /* 0x00000003000a7306 */ /* 0x004e220000209000 */
[--C-:B---3--:R-:W-:Y:S01]  /*0d30*/  IMAD.IADD R8, R0, 0x1, R3.reuse ;  /* 0x0000000100087824 */ /* 0x108fe200078e0203 */
[----:B------:R-:W-:Y:S01]  /*0d40*/  ISETP.NE.U32.AND P3, PT, R3, RZ, PT ;  /* 0x000000ff0300720c */ /* 0x000fe20003f65070 */
[----:B------:R-:W-:Y:S01]  /*0d50*/  IMAD.MOV R11, RZ, RZ, -R3 ;  /* 0x000000ffff0b7224 */ /* 0x000fe200078e0a03 */
[----:B------:R-:W-:Y:S02]  /*0d60*/  BSSY.RECONVERGENT B1, `(.L_x_1665) ;  /* 0x000002b000017945 */ /* 0x000fe40003800200 */
[C---:B------:R-:W-:Y:S02]  /*0d70*/  ISETP.GE.AND P1, PT, R8.reuse, UR4, PT ;  /* 0x0000000408007c0c */ /* 0x040fe4000bf26270 */
[----:B------:R-:W-:-:S02]  /*0d80*/  VIMNMX R2, PT, PT, R8, UR4, !PT ;  /* 0x0000000408027c48 */ /* 0x000fc4000ffe0100 */
[----:B------:R-:W-:-:S04]  /*0d90*/  SEL R9, RZ, 0x1, P1 ;  /* 0x00000001ff097807 */ /* 0x000fc80000800000 */
[----:B------:R-:W-:Y:S01]  /*0da0*/  IADD3 R2, PT, PT, R2, -R8, -R9 ;  /* 0x8000000802027210 */ /* 0x000fe20007ffe809 */
[----:B0-----:R-:W0:Y:S02]  /*0db0*/  MUFU.RCP R10, R10 ;  /* 0x0000000a000a7308 */ /* 0x001e240000001000 */
[----:B0-----:R-:W-:-:S06]  /*0dc0*/  VIADD R6, R10, 0xffffffe ;  /* 0x0ffffffe0a067836 */ /* 0x001fcc0000000000 */
[----:B------:R0:W2:Y:S02]  /*0dd0*/  F2I.FTZ.U32.TRUNC.NTZ R7, R6 ;  /* 0x0000000600077305 */ /* 0x0000a4000021f000 */
[----:B0-----:R-:W-:Y:S02]  /*0de0*/  HFMA2 R6, -RZ, RZ, 0, 0 ;  /* 0x00000000ff067431 */ /* 0x001fe400000001ff */
[----:B--2---:R-:W-:-:S04]  /*0df0*/  IMAD R11, R11, R7, RZ ;  /* 0x000000070b0b7224 */ /* 0x004fc800078e02ff */
[----:B------:R-:W-:-:S06]  /*0e00*/  IMAD.HI.U32 R11, R7, R11, R6 ;  /* 0x0000000b070b7227 */ /* 0x000fcc00078e0006 */
[----:B------:R-:W-:-:S04]  /*0e10*/  IMAD.HI.U32 R8, R11, R2, RZ ;  /* 0x000000020b087227 */ /* 0x000fc800078e00ff */
[----:B------:R-:W-:-:S04]  /*0e20*/  IMAD.MOV R6, RZ, RZ, -R8 ;  /* 0x000000ffff067224 */ /* 0x000fc800078e0a08 */
[----:B------:R-:W-:Y:S02]  /*0e30*/  IMAD R2, R3, R6, R2 ;  /* 0x0000000603027224 */ /* 0x000fe400078e0202 */
[----:B------:R-:W0:Y:S03]  /*0e40*/  LDC.64 R6, c[0x0][0x3b0] ;  /* 0x0000ec00ff067b82 */ /* 0x000e260000000a00 */
[----:B------:R-:W-:-:S13]  /*0e50*/  ISETP.GE.U32.AND P1, PT, R2, R3, PT ;  /* 0x000000030200720c */ /* 0x000fda0003f26070 */
[----:B------:R-:W-:Y:S02]  /*0e60*/  @P1 IMAD.IADD R2, R2, 0x1, -R3 ;  /* 0x0000000102021824 */ /* 0x000fe400078e0a03 */
[----:B------:R-:W-:-:S03]  /*0e70*/  @P1 VIADD R8, R8, 0x1 ;  /* 0x0000000108081836 */ /* 0x000fc60000000000 */
[----:B------:R-:W-:-:S13]  /*0e80*/  ISETP.GE.U32.AND P2, PT, R2, R3, PT ;  /* 0x000000030200720c */ /* 0x000fda0003f46070 */
[----:B------:R-:W-:Y:S02]  /*0e90*/  @P2 IADD3 R8, PT, PT, R8, 0x1, RZ ;  /* 0x0000000108082810 */ /* 0x000fe40007ffe0ff */
[----:B------:R-:W-:-:S05]  /*0ea0*/  @!P3 LOP3.LUT R8, RZ, R3, RZ, 0x33, !PT ;  /* 0x00000003ff08b212 */ /* 0x000fca00078e33ff */
[----:B------:R-:W-:-:S05]  /*0eb0*/  IMAD.IADD R8, R9, 0x1, R8 ;  /* 0x0000000109087824 */ /* 0x000fca00078e0208 */
[C---:B------:R-:W-:Y:S02]  /*0ec0*/  LOP3.LUT R2, R8.reuse, 0x3, RZ, 0xc0, !PT ;  /* 0x0000000308027812 */ /* 0x040fe400078ec0ff */
[----:B------:R-:W-:Y:S02]  /*0ed0*/  ISETP.GE.U32.AND P2, PT, R8, 0x3, PT ;  /* 0x000000030800780c */ /* 0x000fe40003f46070 */
[----:B------:R-:W-:Y:S01]  /*0ee0*/  ISETP.NE.AND P1, PT, R2, 0x3, PT ;  /* 0x000000030200780c */ /* 0x000fe20003f25270 */
[----:B------:R-:W-:-:S12]  /*0ef0*/  IMAD.MOV.U32 R2, RZ, RZ, R0 ;  /* 0x000000ffff027224 */ /* 0x000fd800078e0000 */
[----:B0-----:R-:W-:Y:S05]  /*0f00*/  @!P1 BRA `(.L_x_1666) ;  /* 0x0000000000409947 */ /* 0x001fea0003800000 */
[----:B------:R-:W0:Y:S01]  /*0f10*/  LDCU.64 UR10, c[0x0][0x380] ;  /* 0x00007000ff0a77ac */ /* 0x000e220008000a00 */
[----:B-1--4-:R-:W1:Y:S01]  /*0f20*/  LDC.64 R14, c[0x0][0x3b0] ;  /* 0x0000ec00ff0e7b82 */ /* 0x012e620000000a00 */
[----:B------:R-:W-:Y:S01]  /*0f30*/  VIADD R8, R8, 0x1 ;  /* 0x0000000108087836 */ /* 0x000fe20000000000 */
[----:B------:R-:W-:-:S04]  /*0f40*/  MOV R2, R0 ;  /* 0x0000000000027202 */ /* 0x000fc80000000f00 */
[----:B------:R-:W-:-:S05]  /*0f50*/  LOP3.LUT R8, R8, 0x3, RZ, 0xc0, !PT ;  /* 0x0000000308087812 */ /* 0x000fca00078ec0ff */
[----:B------:R-:W-:Y:S01]  /*0f60*/  IMAD.MOV R16, RZ, RZ, -R8 ;  /* 0x000000ffff107224 */ /* 0x000fe200078e0a08 */
[----:B0----5:R-:W-:-:S04]  /*0f70*/  IADD3 R12, P1, PT, R4, UR10, RZ ;  /* 0x0000000a040c7c10 */ /* 0x021fc8000ff3e0ff */
[----:B------:R-:W-:-:S09]  /*0f80*/  IADD3.X R13, PT, PT, R5, UR11, RZ, P1, !PT ;  /* 0x0000000b050d7c10 */ /* 0x000fd20008ffe4ff */
.L_x_1667:
[----:B0-----:R-:W-:-:S06]  /*0f90*/  IMAD.WIDE R10, R2, 0x8, R12 ;  /* 0x00000008020a7825 */ /* 0x001fcc00078e020c */
[----:B------:R-:W2:Y:S01]  /*0fa0*/  LDG.E.64.CONSTANT R10, desc[UR6][R10.64] ;  /* 0x000000060a0a7981 */ /* 0x000ea2000c1e9b00 */
[----:B-1----:R-:W-:-:S04]  /*0fb0*/  IMAD.WIDE R8, R2, 0x8, R14 ;  /* 0x0000000802087825 */ /* 0x002fc800078e020e */
[----:B------:R-:W-:Y:S02]  /*0fc0*/  VIADD R16, R16, 0x1 ;  /* 0x0000000110107836 */ /* 0x000fe40000000000 */
[----:B------:R-:W-:-:S03]  /*0fd0*/  IMAD.IADD R2, R3, 0x1, R2 ;  /* 0x0000000103027824 */ /* 0x000fc600078e0202 */
[----:B------:R-:W-:Y:S01]  /*0fe0*/  ISETP.NE.AND P1, PT, R16, RZ, PT ;  /* 0x000000ff1000720c */ /* 0x000fe20003f25270 */
[----:B--2---:R0:W-:-:S12]  /*0ff0*/  STG.E.64 desc[UR6][R8.64], R10 ;  /* 0x0000000a08007986 */ /* 0x0041d8000c101b06 */
[----:B------:R-:W-:Y:S05]  /*1000*/  @P1 BRA `(.L_x_1667) ;  /* 0xfffffffc00e01947 */ /* 0x000fea000383ffff */
.L_x_1666:
[----:B------:R-:W-:Y:S05]  /*1010*/  BSYNC.RECONVERGENT B1 ;  /* 0x0000000000017941 */ /* 0x000fea0003800200 */
.L_x_1665:
[----:B------:R-:W-:Y:S05]  /*1020*/  @!P2 BRA `(.L_x_1664) ;  /* 0x000000000078a947 */ /* 0x000fea0003800000 */
.L_x_1668:
[----:B0---4-:R-:W-:Y:S01]  /*1030*/  IADD3 R12, PT, PT, R3, R2, RZ ;  /* 0x00000002030c7210 */ /* 0x011fe20007ffe0ff */
[----:B0----5:R-:W-:-:S04]  /*1040*/  IMAD.WIDE R10, R2, 0x8, R4 ;  /* 0x00000008020a7825 */ /* 0x021fc800078e0204 */
[----:B-1----:R-:W-:Y:S01]  /*1050*/  IMAD.IADD R14, R3, 0x1, R12 ;  /* 0x00000001030e7824 */ /* 0x002fe200078e020c */
[----:B------:R-:W-:Y:S01]  /*1060*/  IADD3 R10, P1, PT, R10, UR12, RZ ;  /* 0x0000000c0a0a7c10 */ /* 0x000fe2000ff3e0ff */
[----:B------:R-:W-:-:S03]  /*1070*/  IMAD.WIDE R12, R12, 0x8, R4 ;  /* 0x000000080c0c7825 */ /* 0x000fc600078e0204 */
[----:B------:R-:W-:Y:S01]  /*1080*/  IADD3.X R11, PT, PT, R11, UR13, RZ, P1, !PT ;  /* 0x0000000d0b0b7c10 */ /* 0x000fe20008ffe4ff */
[----:B------:R-:W-:Y:S01]  /*1090*/  IMAD.IADD R8, R3, 0x1, R14 ;  /* 0x0000000103087824 */ /* 0x000fe200078e020e */
[----:B------:R-:W-:Y:S01]  /*10a0*/  IADD3 R12, P1, PT, R12, UR12, RZ ;  /* 0x0000000c0c0c7c10 */ /* 0x000fe2000ff3e0ff */
[----:B------:R-:W-:-:S03]  /*10b0*/  IMAD.WIDE R14, R14, 0x8, R4 ;  /* 0x000000080e0e7825 */ /* 0x000fc600078e0204 */
[----:B------:R-:W-:Y:S01]  /*10c0*/  IADD3.X R13, PT, PT, R13, UR13, RZ, P1, !PT ;  /* 0x0000000d0d0d7c10 */ /* 0x000fe20008ffe4ff */
[----:B------:R-:W-:Y:S01]  /*10d0*/  IMAD.WIDE R16, R8, 0x8, R4 ;  /* 0x0000000808107825 */ /* 0x000fe200078e0204 */
[----:B------:R-:W-:Y:S01]  /*10e0*/  IADD3 R14, P2, PT, R14, UR12, RZ ;  /* 0x0000000c0e0e7c10 */ /* 0x000fe2000ff5e0ff */
[----:B------:R-:W2:Y:S01]  /*10f0*/  LDG.E.64.CONSTANT R10, desc[UR6][R10.64] ;  /* 0x000000060a0a7981 */ /* 0x000ea2000c1e9b00 */
[----:B------:R-:W-:-:S03]  /*1100*/  IADD3 R20, P3, PT, R16, UR12, RZ ;  /* 0x0000000c10147c10 */ /* 0x000fc6000ff7e0ff */
[----:B------:R-:W3:Y:S01]  /*1110*/  LDG.E.64.CONSTANT R12, desc[UR6][R12.64] ;  /* 0x000000060c0c7981 */ /* 0x000ee2000c1e9b00 */
[----:B------:R-:W-:Y:S02]  /*1120*/  IADD3.X R15, PT, PT, R15, UR13, RZ, P2, !PT ;  /* 0x0000000d0f0f7c10 */ /* 0x000fe400097fe4ff */
[----:B------:R-:W-:-:S04]  /*1130*/  IADD3.X R21, PT, PT, R17, UR13, RZ, P3, !PT ;  /* 0x0000000d11157c10 */ /* 0x000fc80009ffe4ff */
[----:B------:R-:W4:Y:S04]  /*1140*/  LDG.E.64.CONSTANT R14, desc[UR6][R14.64] ;  /* 0x000000060e0e7981 */ /* 0x000f28000c1e9b00 */
[----:B------:R-:W4:Y:S01]  /*1150*/  LDG.E.64.CONSTANT R20, desc[UR6][R20.64] ;  /* 0x0000000614147981 */ /* 0x000f22000c1e9b00 */
[----:B------:R-:W-:-:S04]  /*1160*/  IMAD.WIDE R24, R2, 0x8, R6 ;  /* 0x0000000802187825 */ /* 0x000fc800078e0206 */
[----:B------:R-:W-:-:S04]  /*1170*/  IMAD.WIDE R16, R3, 0x8, R24 ;  /* 0x0000000803107825 */ /* 0x000fc800078e0218 */
[----:B------:R-:W-:-:S04]  /*1180*/  IMAD.WIDE R18, R3, 0x8, R16 ;  /* 0x0000000803127825 */ /* 0x000fc800078e0210 */
[----:B------:R-:W-:-:S04]  /*1190*/  IMAD.WIDE R22, R3, 0x8, R18 ;  /* 0x0000000803167825 */ /* 0x000fc800078e0212 */
[----:B------:R-:W-:-:S05]  /*11a0*/  IMAD.IADD R2, R3, 0x1, R8 ;  /* 0x0000000103027824 */ /* 0x000fca00078e0208 */
[----:B------:R-:W-:Y:S01]  /*11b0*/  ISETP.GE.AND P1, PT, R2, UR4, PT ;  /* 0x0000000402007c0c */ /* 0x000fe2000bf26270 */
[----:B--2---:R0:W-:Y:S04]  /*11c0*/  STG.E.64 desc[UR6][R24.64], R10 ;  /* 0x0000000a18007986 */ /* 0x0041e8000c101b06 */
[----:B---3--:R0:W-:Y:S04]  /*11d0*/  STG.E.64 desc[UR6][R16.64], R12 ;  /* 0x0000000c10007986 */ /* 0x0081e8000c101b06 */
[----:B----4-:R0:W-:Y:S04]  /*11e0*/  STG.E.64 desc[UR6][R18.64], R14 ;  /* 0x0000000e12007986 */ /* 0x0101e8000c101b06 */
[----:B------:R0:W-:Y:S01]  /*11f0*/  STG.E.64 desc[UR6][R22.64], R20 ;  /* 0x0000001416007986 */ /* 0x0001e2000c101b06 */
[----:B------:R-:W-:Y:S05]  /*1200*/  @!P1 BRA `(.L_x_1668) ;  /* 0xfffffffc00889947 */ /* 0x000fea000383ffff */
.L_x_1664:
[----:B0-----:R-:W-:Y:S05]  /*1210*/  BSYNC.RECONVERGENT B0 ;  /* 0x0000000000007941 */ /* 0x001fea0003800200 */
.L_x_1663:
[----:B------:R-:W0:Y:S01]  /*1220*/  LDCU.64 UR4, c[0x0][0x390] ;  /* 0x00007200ff0477ac */ /* 0x000e220008000a00 */
[----:B------:R-:W-:Y:S01]  /*1230*/  BSSY.RECONVERGENT B0, `(.L_x_1669) ;  /* 0x00000c4000007945 */ /* 0x000fe20003800200 */
[----:B------:R-:W1:Y:S01]  /*1240*/  LDCU.64 UR12, c[0x0][0x380] ;  /* 0x00007000ff0c77ac */ /* 0x000e620008000a00 */
[----:B------:R-:W1:Y:S01]  /*1250*/  LDCU.64 UR14, c[0x0][0x380] ;  /* 0x00007000ff0e77ac */ /* 0x000e620008000a00 */
[----:B0-----:R-:W-:-:S04]  /*1260*/  UIADD3 UR4, UP0, UPT, UR4, 0x3, URZ ;  /* 0x0000000304047890 */ /* 0x001fc8000ff1e0ff */
[----:B------:R-:W-:-:S04]  /*1270*/  UIADD3.X UR5, UPT, UPT, URZ, UR5, URZ, UP0, !UPT ;  /* 0x00000005ff057290 */ /* 0x000fc800087fe4ff */
[----:B------:R-:W-:Y:S02]  /*1280*/  USHF.R.U64 UR4, UR4, 0x2, UR5 ;  /* 0x0000000204047899 */ /* 0x000fe40008001205 */
[----:B------:R-:W-:Y:S01]  /*1290*/  USHF.R.U32.HI UR5, URZ, 0x2, UR5 ;  /* 0x00000002ff057899 */ /* 0x000fe20008011605 */
[----:B-1----:R-:W-:Y:S11]  /*12a0*/  @P0 BRA `(.L_x_1670) ;  /* 0x0000000800f00947 */ /* 0x002ff60003800000 */
[----:B------:R-:W0:Y:S01]  /*12b0*/  I2F.U32.RP R16, R3 ;  /* 0x0000000300107306 */ /* 0x000e220000209000 */
[----:B--2---:R-:W1:Y:S07]  /*12c0*/  LDC.64 R10, c[0x0][0x380] ;  /* 0x0000e000ff0a7b82 */ /* 0x004e6e0000000a00 */
[----:B0-----:R-:W4:Y:S01]  /*12d0*/  MUFU.RCP R16, R16 ;  /* 0x0000001000107308 */ /* 0x001f220000001000 */
[--C-:B------:R-:W-:Y:S02]  /*12e0*/  IMAD.IADD R2, R0, 0x1, R3.reuse ;  /* 0x0000000100027824 */ /* 0x100fe400078e0203 */
[----:B------:R-:W-:Y:S01]  /*12f0*/  IMAD.MOV R17, RZ, RZ, -R3 ;  /* 0x000000ffff117224 */ /* 0x000fe200078e0a03 */
[----:B-1---5:R-:W5:Y:S04]  /*1300*/  LDG.E.64.CONSTANT R4, desc[UR6][R10.64+0x38] ;  /* 0x000038060a047981 */ /* 0x022f68000c1e9b00 */
[----:B------:R-:W5:Y:S01]  /*1310*/  LDG.E.64.CONSTANT R6, desc[UR6][R10.64+0x40] ;  /* 0x000040060a067981 */ /* 0x000f62000c1e9b00 */
[----:B----4-:R-:W-:-:S03]  /*1320*/  IADD3 R12, PT, PT, R16, 0xffffffe, RZ ;  /* 0x0ffffffe100c7810 */ /* 0x010fc60007ffe0ff */
[----:B---3--:R0:W5:Y:S01]  /*1330*/  LDG.E.64.CONSTANT R8, desc[UR6][R10.64+0x30] ;  /* 0x000030060a087981 */ /* 0x008162000c1e9b00 */
        /* <DEDUP_REMOVED lines=23> */
[----:B------:R-:W-:Y:S02]  /*14b0*/  ISETP.GE.U32.AND P1, PT, R14, 0x3, PT ;  /* 0x000000030e00780c */ /* 0x000fe40003f26070 */
        /* <DEDUP_REMOVED lines=10> */
.L_x_1673:
        /* <DEDUP_REMOVED lines=8> */
.L_x_1672:
[----:B------:R-:W-:Y:S05]  /*15e0*/  BSYNC.RECONVERGENT B1 ;  /* 0x0000000000017941 */ /* 0x000fea0003800200 */
.L_x_1671:
[----:B------:R-:W-:Y:S04]  /*15f0*/  BSSY.RECONVERGENT B1, `(.L_x_1674) ;  /* 0x0000020000017945 */ /* 0x000fe80003800200 */
[----:B------:R-:W-:Y:S05]  /*1600*/  @!P1 BRA `(.L_x_1675) ;  /* 0x0000000000789947 */ /* 0x000fea0003800000 */
.L_x_1676:
        /* <DEDUP_REMOVED lines=30> */
.L_x_1675:
[----:B------:R-:W-:Y:S05]  /*17f0*/  BSYNC.RECONVERGENT B1 ;  /* 0x0000000000017941 */ /* 0x000fea0003800200 */
.L_x_1674:
[----:B-----5:R-:W2:Y:S01]  /*1800*/  LDC.64 R8, c[0x0][0x3c0] ;  /* 0x0000f000ff087b82 */ /* 0x020ea20000000a00 */
[----:B------:R-:W-:Y:S01]  /*1810*/  BSSY.RECONVERGENT B1, `(.L_x_1677) ;  /* 0x0000012000017945 */ /* 0x000fe20003800200 */
[----:B-1----:R-:W-:-:S06]  /*1820*/  IMAD.MOV.U32 R21, RZ, RZ, R0 ;  /* 0x000000ffff157224 */ /* 0x002fcc00078e0000 */
[----:B------:R-:W1:Y:S01]  /*1830*/  LDC.64 R10, c[0x0][0x3c8] ;  /* 0x0000f200ff0a7b82 */ /* 0x000e620000000a00 */
[----:B------:R-:W-:Y:S05]  /*1840*/  @!P0 BRA `(.L_x_1678) ;  /* 0x0000000000388947 */ /* 0x000fea0003800000 */
[----:B------:R-:W3:Y:S01]  /*1850*/  LDCU.64 UR10, c[0x0][0x380] ;  /* 0x00007000ff0a77ac */ /* 0x000ee20008000a00 */
[----:B------:R-:W4:Y:S01]  /*1860*/  LDC.64 R18, c[0x0][0x3c0] ;  /* 0x0000f000ff127b82 */ /* 0x000f220000000a00 */
[----:B------:R-:W-:Y:S01]  /*1870*/  IADD3 R20, PT, PT, -R2, RZ, RZ ;  /* 0x000000ff02147210 */ /* 0x000fe20007ffe1ff */
[----:B------:R-:W-:Y:S01]  /*1880*/  IMAD.MOV.U32 R21, RZ, RZ, R0 ;  /* 0x000000ffff157224 */ /* 0x000fe200078e0000 */
[----:B---3--:R-:W-:-:S04]  /*1890*/  IADD3 R16, P2, PT, R4, UR10, RZ ;  /* 0x0000000a04107c10 */ /* 0x008fc8000ff5e0ff */
[----:B------:R-:W-:-:S09]  /*18a0*/  IADD3.X R17, PT, PT, R5, UR11, RZ, P2, !PT ;  /* 0x0000000b05117c10 */ /* 0x000fd200097fe4ff */
.L_x_1679:
[----:B0--3--:R-:W-:-:S06]  /*18b0*/  IMAD.WIDE R14, R21, 0x8, R16 ;  /* 0x00000008150e7825 */ /* 0x009fcc00078e0210 */
[----:B------:R-:W3:Y:S01]  /*18c0*/  LDG.E.64.CONSTANT R14, desc[UR6][R14.64] ;  /* 0x000000060e0e7981 */ /* 0x000ee2000c1e9b00 */
[----:B----4-:R-:W-:-:S04]  /*18d0*/  IMAD.WIDE R12, R21, 0x8, R18 ;  /* 0x00000008150c7825 */ /* 0x010fc800078e0212 */
[----:B------:R-:W-:Y:S02]  /*18e0*/  VIADD R20, R20, 0x1 ;  /* 0x0000000114147836 */ /* 0x000fe40000000000 */
[----:B------:R-:W-:-:S03]  /*18f0*/  IMAD.IADD R21, R3, 0x1, R21 ;  /* 0x0000000103157824 */ /* 0x000fc600078e0215 */
[----:B------:R-:W-:Y:S01]  /*1900*/  ISETP.NE.AND P2, PT, R20, RZ, PT ;  /* 0x000000ff1400720c */ /* 0x000fe20003f45270 */
[----:B---3--:R3:W-:-:S12]  /*1910*/  STG.E.64 desc[UR6][R12.64], R14 ;  /* 0x0000000e0c007986 */ /* 0x0087d8000c101b06 */
[----:B------:R-:W-:Y:S05]  /*1920*/  @P2 BRA `(.L_x_1679) ;  /* 0xfffffffc00e02947 */ /* 0x000fea000383ffff */
.L_x_1678:
[----:B------:R-:W-:Y:S05]  /*1930*/  BSYNC.RECONVERGENT B1 ;  /* 0x0000000000017941 */ /* 0x000fea0003800200 */
.L_x_1677:
[----:B------:R-:W-:Y:S04]  /*1940*/  BSSY.RECONVERGENT B1, `(.L_x_1680) ;  /* 0x0000020000017945 */ /* 0x000fe80003800200 */
[----:B------:R-:W-:Y:S05]  /*1950*/  @!P1 BRA `(.L_x_1681) ;  /* 0x0000000000789947 */ /* 0x000fea0003800000 */
.L_x_1682:
[----:B0-----:R-:W-:Y:S01]  /*1960*/  IADD3 R18, PT, PT, R3, R21, RZ ;  /* 0x0000001503127210 */ /* 0x001fe20007ffe0ff */
[----:B0--3--:R-:W-:-:S04]  /*1970*/  IMAD.WIDE R12, R21, 0x8, R4 ;  /* 0x00000008150c7825 */ /* 0x009fc800078e0204 */
[----:B------:R-:W-:Y:S01]  /*1980*/  IMAD.IADD R16, R3, 0x1, R18 ;  /* 0x0000000103107824 */ /* 0x000fe200078e0212 */
[----:B------:R-:W-:Y:S01]  /*1990*/  IADD3 R12, P2, PT, R12, UR14, RZ ;  /* 0x0000000e0c0c7c10 */ /* 0x000fe2000ff5e0ff */
[----:B------:R-:W-:-:S03]  /*19a0*/  IMAD.WIDE R18, R18, 0x8, R4 ;  /* 0x0000000812127825 */ /* 0x000fc600078e0204 */
[----:B------:R-:W-:Y:S01]  /*19b0*/  IADD3.X R13, PT, PT, R13, UR15, RZ, P2, !PT ;  /* 0x0000000f0d0d7c10 */ /* 0x000fe200097fe4ff */
[----:B------:R-:W-:Y:S01]  /*19c0*/  IMAD.IADD R20, R3, 0x1, R16 ;  /* 0x0000000103147824 */ /* 0x000fe200078e0210 */
[----:B------:R-:W-:Y:S01]  /*19d0*/  IADD3 R18, P2, PT, R18, UR14, RZ ;  /* 0x0000000e12127c10 */ /* 0x000fe2000ff5e0ff */
[----:B------:R-:W-:-:S03]  /*19e0*/  IMAD.WIDE R16, R16, 0x8, R4 ;  /* 0x0000000810107825 */ /* 0x000fc600078e0204 */
[----:B------:R-:W3:Y:S01]  /*19f0*/  LDG.E.64.CONSTANT R12, desc[UR6][R12.64] ;  /* 0x000000060c0c7981 */ /* 0x000ee2000c1e9b00 */
[----:B------:R-:W-:Y:S01]  /*1a00*/  IMAD.WIDE R14, R20, 0x8, R4 ;  /* 0x00000008140e7825 */ /* 0x000fe200078e0204 */
[----:B------:R-:W-:Y:S02]  /*1a10*/  IADD3 R16, P3, PT, R16, UR14, RZ ;  /* 0x0000000e10107c10 */ /* 0x000fe4000ff7e0ff */
[----:B------:R-:W-:Y:S02]  /*1a20*/  IADD3.X R19, PT, PT, R19, UR15, RZ, P2, !PT ;  /* 0x0000000f13137c10 */ /* 0x000fe400097fe4ff */
[----:B------:R-:W-:Y:S02]  /*1a30*/  IADD3 R14, P2, PT, R14, UR14, RZ ;  /* 0x0000000e0e0e7c10 */ /* 0x000fe4000ff5e0ff */
[----:B------:R-:W-:Y:S02]  /*1a40*/  IADD3.X R17, PT, PT, R17, UR15, RZ, P3, !PT ;  /* 0x0000000f11117c10 */ /* 0x000fe40009ffe4ff */
[----:B------:R-:W-:Y:S01]  /*1a50*/  IADD3.X R15, PT, PT, R15, UR15, RZ, P2, !PT ;  /* 0x0000000f0f0f7c10 */ /* 0x000fe200097fe4ff */
[----:B------:R-:W4:Y:S04]  /*1a60*/  LDG.E.64.CONSTANT R18, desc[UR6][R18.64] ;  /* 0x0000000612127981 */ /* 0x000f28000c1e9b00 */
[----:B------:R-:W5:Y:S04]  /*1a70*/  LDG.E.64.CONSTANT R16, desc[UR6][R16.64] ;  /* 0x0000000610107981 */ /* 0x000f68000c1e9b00 */
[----:B------:R-:W5:Y:S01]  /*1a80*/  LDG.E.64.CONSTANT R14, desc[UR6][R14.64] ;  /* 0x000000060e0e7981 */ /* 0x000f62000c1e9b00 */
[----:B--2---:R-:W-:-:S04]  /*1a90*/  IMAD.WIDE R28, R21, 0x8, R8 ;  /* 0x00000008151c7825 */ /* 0x004fc800078e0208 */
[----:B------:R-:W-:-:S04]  /*1aa0*/  IMAD.WIDE R22, R3, 0x8, R28 ;  /* 0x0000000803167825 */ /* 0x000fc800078e021c */
[----:B------:R-:W-:-:S04]  /*1ab0*/  IMAD.WIDE R24, R3, 0x8, R22 ;  /* 0x0000000803187825 */ /* 0x000fc800078e0216 */
[----:B------:R-:W-:-:S04]  /*1ac0*/  IMAD.WIDE R26, R3, 0x8, R24 ;  /* 0x00000008031a7825 */ /* 0x000fc800078e0218 */
[----:B------:R-:W-:-:S05]  /*1ad0*/  IMAD.IADD R21, R3, 0x1, R20 ;  /* 0x0000000103157824 */ /* 0x000fca00078e0214 */
[----:B------:R-:W-:Y:S01]  /*1ae0*/  ISETP.GE.AND P2, PT, R21, UR8, PT ;  /* 0x0000000815007c0c */ /* 0x000fe2000bf46270 */
[----:B---3--:R0:W-:Y:S04]  /*1af0*/  STG.E.64 desc[UR6][R28.64], R12 ;  /* 0x0000000c1c007986 */ /* 0x0081e8000c101b06 */
[----:B----4-:R0:W-:Y:S04]  /*1b00*/  STG.E.64 desc[UR6][R22.64], R18 ;  /* 0x0000001216007986 */ /* 0x0101e8000c101b06 */
[----:B-----5:R0:W-:Y:S04]  /*1b10*/  STG.E.64 desc[UR6][R24.64], R16 ;  /* 0x0000001018007986 */ /* 0x0201e8000c101b06 */
[----:B------:R0:W-:Y:S01]  /*1b20*/  STG.E.64 desc[UR6][R26.64], R14 ;  /* 0x0000000e1a007986 */ /* 0x0001e2000c101b06 */
[----:B------:R-:W-:Y:S05]  /*1b30*/  @!P2 BRA `(.L_x_1682) ;  /* 0xfffffffc0088a947 */ /* 0x000fea000383ffff */
.L_x_1681:
[----:B------:R-:W-:Y:S05]  /*1b40*/  BSYNC.RECONVERGENT B1 ;  /* 0x0000000000017941 */ /* 0x000fea0003800200 */
.L_x_1680:
[----:B------:R-:W-:Y:S01]  /*1b50*/  BSSY.RECONVERGENT B1, `(.L_x_1683) ;  /* 0x0000011000017945 */ /* 0x000fe20003800200 */
[----:B------:R-:W-:-:S03]  /*1b60*/  MOV R4, R0 ;  /* 0x0000000000047202 */ /* 0x000fc60000000f00 */
[----:B------:R-:W-:Y:S05]  /*1b70*/  @!P0 BRA `(.L_x_1684) ;  /* 0x0000000000388947 */ /* 0x000fea0003800000 */
[----:B------:R-:W3:Y:S01]  /*1b80*/  LDCU.64 UR10, c[0x0][0x380] ;  /* 0x00007000ff0a77ac */ /* 0x000ee20008000a00 */
[----:B0-----:R-:W0:Y:S01]  /*1b90*/  LDC.64 R16, c[0x0][0x3c8] ;  /* 0x0000f200ff107b82 */ /* 0x001e220000000a00 */
[----:B------:R-:W-:Y:S02]  /*1ba0*/  IMAD.MOV R2, RZ, RZ, -R2 ;  /* 0x000000ffff027224 */ /* 0x000fe400078e0a02 */
[----:B------:R-:W-:Y:S01]  /*1bb0*/  IMAD.MOV.U32 R4, RZ, RZ, R0 ;  /* 0x000000ffff047224 */ /* 0x000fe200078e0000 */
[----:B---3--:R-:W-:-:S04]  /*1bc0*/  IADD3 R14, P0, PT, R6, UR10, RZ ;  /* 0x0000000a060e7c10 */ /* 0x008fc8000ff1e0ff */
[----:B------:R-:W-:-:S09]  /*1bd0*/  IADD3.X R15, PT, PT, R7, UR11, RZ, P0, !PT ;  /* 0x0000000b070f7c10 */ /* 0x000fd200087fe4ff */
.L_x_1685:
[----:B----4-:R-:W-:-:S06]  /*1be0*/  IMAD.WIDE R12, R4, 0x8, R14 ;  /* 0x00000008040c7825 */ /* 0x010fcc00078e020e */
[----:B------:R-:W3:Y:S01]  /*1bf0*/  LDG.E.64.CONSTANT R12, desc[UR6][R12.64] ;  /* 0x000000060c0c7981 */ /* 0x000ee2000c1e9b00 */
[----:B0-2---:R-:W-:Y:S01]  /*1c00*/  IMAD.WIDE R8, R4, 0x8, R16 ;  /* 0x0000000804087825 */ /* 0x005fe200078e0210 */
[----:B------:R-:W-:-:S03]  /*1c10*/  IADD3 R4, PT, PT, R3, R4, RZ ;  /* 0x0000000403047210 */ /* 0x000fc60007ffe0ff */
[----:B------:R-:W-:-:S05]  /*1c20*/  VIADD R2, R2, 0x1 ;  /* 0x0000000102027836 */ /* 0x000fca0000000000 */
[----:B------:R-:W-:Y:S01]  /*1c30*/  ISETP.NE.AND P0, PT, R2, RZ, PT ;  /* 0x000000ff0200720c */ /* 0x000fe20003f05270 */
[----:B---3--:R4:W-:-:S12]  /*1c40*/  STG.E.64 desc[UR6][R8.64], R12 ;  /* 0x0000000c08007986 */ /* 0x0089d8000c101b06 */
[----:B------:R-:W-:Y:S05]  /*1c50*/  @P0 BRA `(.L_x_1685) ;  /* 0xfffffffc00e00947 */ /* 0x000fea000383ffff */
.L_x_1684:
[----:B------:R-:W-:Y:S05]  /*1c60*/  BSYNC.RECONVERGENT B1 ;  /* 0x0000000000017941 */ /* 0x000fea0003800200 */
.L_x_1683:
[----:B------:R-:W-:Y:S05]  /*1c70*/  @!P1 BRA `(.L_x_1670) ;  /* 0x00000000007c9947 */ /* 0x000fea0003800000 */
.L_x_1686:
[----:B------:R-:W5:Y:S01]  /*1c80*/  LDCU.64 UR10, c[0x0][0x380] ;  /* 0x00007000ff0a77ac */ /* 0x000f620008000a00 */
[----:B0--34-:R-:W-:Y:S02]  /*1c90*/  IMAD.IADD R12, R3, 0x1, R4 ;  /* 0x00000001030c7824 */ /* 0x019fe400078e0204 */
[----:B--2---:R-:W-:-:S04]  /*1ca0*/  IMAD.WIDE R8, R4, 0x8, R6 ;  /* 0x0000000804087825 */ /* 0x004fc800078e0206 */
[----:B------:R-:W-:Y:S02]  /*1cb0*/  IMAD.IADD R14, R3, 0x1, R12 ;  /* 0x00000001030e7824 */ /* 0x000fe400078e020c */
[----:B------:R-:W-:-:S03]  /*1cc0*/  IMAD.WIDE R12, R12, 0x8, R6 ;  /* 0x000000080c0c7825 */ /* 0x000fc600078e0206 */
[----:B------:R-:W-:Y:S01]  /*1cd0*/  IADD3 R2, PT, PT, R3, R14, RZ ;  /* 0x0000000e03027210 */ /* 0x000fe20007ffe0ff */
[----:B------:R-:W-:-:S04]  /*1ce0*/  IMAD.WIDE R14, R14, 0x8, R6 ;  /* 0x000000080e0e7825 */ /* 0x000fc800078e0206 */
[----:B------:R-:W-:Y:S01]  /*1cf0*/  IMAD.WIDE R16, R2, 0x8, R6 ;  /* 0x0000000802107825 */ /* 0x000fe200078e0206 */
[----:B-----5:R-:W-:Y:S02]  /*1d00*/  IADD3 R8, P0, PT, R8, UR10, RZ ;  /* 0x0000000a08087c10 */ /* 0x020fe4000ff1e0ff */
[----:B------:R-:W-:Y:S02]  /*1d10*/  IADD3 R14, P1, PT, R14, UR10, RZ ;  /* 0x0000000a0e0e7c10 */ /* 0x000fe4000ff3e0ff */
[----:B------:R-:W-:Y:S02]  /*1d20*/  IADD3.X R9, PT, PT, R9, UR11, RZ, P0, !PT ;  /* 0x0000000b09097c10 */ /* 0x000fe400087fe4ff */
[----:B------:R-:W-:Y:S02]  /*1d30*/  IADD3 R12, P0, PT, R12, UR10, RZ ;  /* 0x0000000a0c0c7c10 */ /* 0x000fe4000ff1e0ff */
[----:B------:R-:W-:Y:S02]  /*1d40*/  IADD3 R20, P2, PT, R16, UR10, RZ ;  /* 0x0000000a10147c10 */ /* 0x000fe4000ff5e0ff */
[----:B------:R-:W-:Y:S01]  /*1d50*/  IADD3.X R13, PT, PT, R13, UR11, RZ, P0, !PT ;  /* 0x0000000b0d0d7c10 */ /* 0x000fe200087fe4ff */
[----:B------:R-:W2:Y:S01]  /*1d60*/  LDG.E.64.CONSTANT R8, desc[UR6][R8.64] ;  /* 0x0000000608087981 */ /* 0x000ea2000c1e9b00 */
[----:B------:R-:W-:-:S02]  /*1d70*/  IADD3.X R15, PT, PT, R15, UR11, RZ, P1, !PT ;  /* 0x0000000b0f0f7c10 */ /* 0x000fc40008ffe4ff */
[----:B------:R-:W-:Y:S02]  /*1d80*/  IADD3.X R21, PT, PT, R17, UR11, RZ, P2, !PT ;  /* 0x0000000b11157c10 */ /* 0x000fe400097fe4ff */
[----:B------:R-:W3:Y:S04]  /*1d90*/  LDG.E.64.CONSTANT R12, desc[UR6][R12.64] ;  /* 0x000000060c0c7981 */ /* 0x000ee8000c1e9b00 */
[----:B------:R-:W4:Y:S04]  /*1da0*/  LDG.E.64.CONSTANT R14, desc[UR6][R14.64] ;  /* 0x000000060e0e7981 */ /* 0x000f28000c1e9b00 */
[----:B------:R-:W5:Y:S01]  /*1db0*/  LDG.E.64.CONSTANT R20, desc[UR6][R20.64] ;  /* 0x0000000614147981 */ /* 0x000f62000c1e9b00 */
[----:B-1----:R-:W-:-:S04]  /*1dc0*/  IMAD.WIDE R24, R4, 0x8, R10 ;  /* 0x0000000804187825 */ /* 0x002fc800078e020a */
        /* <DEDUP_REMOVED lines=8> */
[----:B-----5:R0:W-:Y:S01]  /*1e50*/  STG.E.64 desc[UR6][R22.64], R20 ;  /* 0x0000001416007986 */ /* 0x0201e2000c101b06 */
[----:B------:R-:W-:Y:S05]  /*1e60*/  @!P0 BRA `(.L_x_1686) ;  /* 0xfffffffc00848947 */ /* 0x000fea000383ffff */
.L_x_1670:
[----:B------:R-:W-:Y:S05]  /*1e70*/  BSYNC.RECONVERGENT B0 ;  /* 0x0000000000007941 */ /* 0x000fea0003800200 */
.L_x_1669:
[----:B-----5:R-:W-:Y:S01]  /*1e80*/  IMAD.U32 R5, RZ, RZ, UR5 ;  /* 0x00000005ff057e24 */ /* 0x020fe2000f8e00ff */
[----:B------:R-:W-:Y:S02]  /*1e90*/  ISETP.LT.U32.AND P0, PT, R0, UR4, PT ;  /* 0x0000000400007c0c */ /* 0x000fe4000bf01070 */
[----:B------:R-:W-:-:S04]  /*1ea0*/  SHF.R.S32.HI R2, RZ, 0x1f, R0 ;  /* 0x0000001fff027819 */ /* 0x000fc80000011400 */
[----:B------:R-:W-:-:S13]  /*1eb0*/  ISETP.GT.U32.AND.EX P0, PT, R5, R2, PT, P0 ;  /* 0x000000020500720c */ /* 0x000fda0003f04100 */
[----:B------:R-:W-:Y:S05]  /*1ec0*/  @!P0 EXIT ;  /* 0x000000000000894d */ /* 0x000fea0003800000 */
[----:B------:R-:W0:Y:S02]  /*1ed0*/  LDCU.64 UR8, c[0x0][0x390] ;  /* 0x00007200ff0877ac */ /* 0x000e240008000a00 */
.L_x_1687:
[C---:B-12---:R-:W-:Y:S02]  /*1ee0*/  SHF.L.U32 R11, R0.reuse, 0x2, RZ ;  /* 0x00000002000b7819 */ /* 0x046fe400000006ff */
[----:B------:R-:W-:Y:S02]  /*1ef0*/  SHF.L.U64.HI R10, R0, 0x2, R2 ;  /* 0x00000002000a7819 */ /* 0x000fe40000010202 */
[----:B0-----:R-:W-:-:S04]  /*1f00*/  ISETP.GE.U32.AND P0, PT, R11, UR8, PT ;  /* 0x000000080b007c0c */ /* 0x001fc8000bf06070 */
[----:B------:R-:W-:-:S13]  /*1f10*/  ISETP.GE.U32.AND.EX P0, PT, R10, UR9, PT, P0 ;  /* 0x000000090a007c0c */ /* 0x000fda000bf06100 */
[----:B---34-:R-:W0:Y:S08]  /*1f20*/  @!P0 LDC.64 R8, c[0x0][0x380] ;  /* 0x0000e000ff088b82 */ /* 0x018e300000000a00 */
[----:B------:R-:W1:Y:S01]  /*1f30*/  @!P0 LDC.64 R6, c[0x0][0x380] ;  /* 0x0000e000ff068b82 */ /* 0x000e620000000a00 */
[----:B0-----:R-:W1:Y:S02]  /*1f40*/  @!P0 LDG.E.64.CONSTANT R4, desc[UR6][R8.64+0x48] ;  /* 0x0000480608048981 */ /* 0x001e64000c1e9b00 */
[----:B-1----:R-:W-:-:S04]  /*1f50*/  @!P0 IADD3 R4, P1, P2, R4, R6, R11 ;  /* 0x0000000604048210 */ /* 0x002fc80007a3e00b */
[----:B------:R-:W-:Y:S02]  /*1f60*/  @!P0 IADD3.X R5, PT, PT, R5, R7, R10, P1, P2 ;  /* 0x0000000705058210 */ /* 0x000fe40000fe440a */
[----:B------:R-:W0:Y:S04]  /*1f70*/  @!P0 LDC.64 R6, c[0x0][0x3d0] ;  /* 0x0000f400ff068b82 */ /* 0x000e280000000a00 */
[----:B------:R-:W2:Y:S01]  /*1f80*/  @!P0 LDG.E.CONSTANT R5, desc[UR6][R4.64] ;  /* 0x0000000604058981 */ /* 0x000ea2000c1e9900 */
[----:B0-----:R-:W-:-:S05]  /*1f90*/  @!P0 IADD3 R6, P1, PT, R11, R6, RZ ;  /* 0x000000060b068210 */ /* 0x001fca0007f3e0ff */
[----:B------:R-:W-:-:S05]  /*1fa0*/  @!P0 IMAD.X R7, R10, 0x1, R7, P1 ;  /* 0x000000010a078824 */ /* 0x000fca00008e0607 */
[----:B--2---:R0:W-:Y:S01]  /*1fb0*/  @!P0 STG.E desc[UR6][R6.64], R5 ;  /* 0x0000000506008986 */ /* 0x0041e2000c101906 */
[----:B------:R-:W-:-:S04]  /*1fc0*/  IADD3 R0, P0, PT, R3, R0, RZ ;  /* 0x0000000003007210 */ /* 0x000fc80007f1e0ff */
[----:B------:R-:W-:Y:S02]  /*1fd0*/  LEA.HI.X.SX32 R2, R3, R2, 0x1, P0 ;  /* 0x0000000203027211 */ /* 0x000fe400000f0eff */
[----:B------:R-:W-:-:S04]  /*1fe0*/  ISETP.GE.U32.AND P0, PT, R0, UR4, PT ;  /* 0x0000000400007c0c */ /* 0x000fc8000bf06070 */
[----:B------:R-:W-:-:S13]  /*1ff0*/  ISETP.GE.U32.AND.EX P0, PT, R2, UR5, PT, P0 ;  /* 0x0000000502007c0c */ /* 0x000fda000bf06100 */
[----:B0-----:R-:W-:Y:S05]  /*2000*/  @!P0 BRA `(.L_x_1687) ;  /* 0xfffffffc00b48947 */ /* 0x001fea000383ffff */
[----:B------:R-:W-:Y:S05]  /*2010*/  EXIT ;  /* 0x000000000000794d */ /* 0x000fea0003800000 */
.L_x_1688:
        /* <DEDUP_REMOVED lines=14> */
.L_x_1768:


//--------------------- .text._Z16packToBlobKernelPK16SerializedHeaderPKiS3_S3_PKdS3_PKlPKxPKjimPh --------------------------
	.section	.text._Z16packToBlobKernelPK16SerializedHeaderPKiS3_S3_PKdS3_PKlPKxPKjimPh,"ax",@progbits
	.align	128
        .global         _Z16packToBlobKernelPK16SerializedHeaderPKiS3_S3_PKdS3_PKlPKxPKjimPh
        .type           _Z16packToBlobKernelPK16SerializedHeaderPKiS3_S3_PKdS3_PKlPKxPKjimPh,@function
        .size           _Z16packToBlobKernelPK16SerializedHeaderPKiS3_S3_PKdS3_PKlPKxPKjimPh,(.L_x_1769 - _Z16packToBlobKernelPK16SerializedHeaderPKiS3_S3_PKdS3_PKlPKxPKjimPh)
        .other          _Z16packToBlobKernelPK16SerializedHeaderPKiS3_S3_PKdS3_PKlPKxPKjimPh,@"STO_CUDA_ENTRY STV_DEFAULT"
_Z16packToBlobKernelPK16SerializedHeaderPKiS3_S3_PKdS3_PKlPKxPKjimPh:
.text._Z16packToBlobKernelPK16SerializedHeaderPKiS3_S3_PKdS3_PKlPKxPKjimPh:
[----:B------:R-:W-:Y:S08]  /*0000*/  LDC R1, c[0x0][0x37c] ;  /* 0x0000df00ff017b82 */ /* 0x000ff00000000800 */
[----:B------:R-:W0:Y:S01]  /*0010*/  LDC.64 R2, c[0x0][0x380] ;  /* 0x0000e000ff027b82 */ /* 0x000e220000000a00 */
[----:B------:R-:W0:Y:S01]  /*0020*/  LDCU.64 UR38, c[0x0][0x358] ;  /* 0x00006b00ff2677ac */ /* 0x000e220008000a00 */
[----:B------:R-:W1:Y:S01]  /*0030*/  S2R R0, SR_TID.X ;  /* 0x0000000000007919 */ /* 0x000e620000002100 */
[----:B------:R-:W2:Y:S01]  /*0040*/  LDCU.64 UR4, c[0x0][0x3d0] ;  /* 0x00007a00ff0477ac */ /* 0x000ea20008000a00 */
[----:B0-----:R-:W3:Y:S01]  /*0050*/  LDG.E.64.CONSTANT R6, desc[UR38][R2.64+0x48] ;  /* 0x0000482602067981 */ /* 0x001ee2000c1e9b00 */
[----:B------:R-:W1:Y:S01]  /*0060*/  LDCU UR8, c[0x0][0x360] ;  /* 0x00006c00ff0877ac */ /* 0x000e620008000800 */
[----:B------:R-:W1:Y:S02]  /*0070*/  S2R R5, SR_CTAID.X ;  /* 0x0000000000057919 */ /* 0x000e640000002500 */
[----:B-1----:R-:W-:-:S05]  /*0080*/  IMAD R0, R5, UR8, R0 ;  /* 0x0000000805007c24 */ /* 0x002fca000f8e0200 */
[----:B------:R-:W-:Y:S01]  /*0090*/  SHF.R.S32.HI R16, RZ, 0x1f, R0 ;  /* 0x0000001fff107819 */ /* 0x000fe20000011400 */
[----:B------:R-:W-:Y:S01]  /*00a0*/  BAR.SYNC.DEFER_BLOCKING 0x0 ;  /* 0x0000000000007b1d */ /* 0x000fe20000010000 */
[----:B---3--:R-:W-:Y:S02]  /*00b0*/  R2UR UR26, R6 ;  /* 0x00000000061a72ca */ /* 0x008fe400000e0000 */
[----:B------:R-:W-:-:S11]  /*00c0*/  R2UR UR27, R7 ;  /* 0x00000000071b72ca */ /* 0x000fd600000e0000 */
[----:B--2---:R-:W-:-:S04]  /*00d0*/  UIADD3 UR9, UP0, UPT, UR26, UR4, URZ ;  /* 0x000000041a097290 */ /* 0x004fc8000ff1e0ff */
[----:B------:R-:W-:Y:S02]  /*00e0*/  UIADD3.X UR10, UPT, UPT, UR27, UR5, URZ, UP0, !UPT ;  /* 0x000000051b0a7290 */ /* 0x000fe400087fe4ff */
[----:B------:R-:W-:-:S04]  /*00f0*/  ISETP.LT.U32.AND P0, PT, R0, UR9, PT ;  /* 0x0000000900007c0c */ /* 0x000fc8000bf01070 */
[----:B------:R-:W-:-:S05]  /*0100*/  IMAD.U32 R5, RZ, RZ, UR10 ;  /* 0x0000000aff057e24 */ /* 0x000fca000f8e00ff */
[----:B------:R-:W-:-:S13]  /*0110*/  ISETP.GT.U32.AND.EX P0, PT, R5, R16, PT, P0 ;  /* 0x000000100500720c */ /* 0x000fda0003f04100 */
[----:B------:R-:W-:Y:S05]  /*0120*/  @!P0 EXIT ;  /* 0x000000000000894d */ /* 0x000fea0003800000 */
[----:B------:R-:W2:Y:S01]  /*0130*/  LDG.E.64.CONSTANT R18, desc[UR38][R2.64+0x10] ;  /* 0x0000102602127981 */ /* 0x000ea2000c1e9b00 */
[----:B------:R-:W0:Y:S03]  /*0140*/  LDCU UR6, c[0x0][0x3c8] ;  /* 0x00007900ff0677ac */ /* 0x000e260008000800 */
[----:B------:R-:W3:Y:S04]  /*0150*/  LDG.E.64.CONSTANT R4, desc[UR38][R2.64+0x18] ;  /* 0x0000182602047981 */ /* 0x000ee8000c1e9b00 */
[----:B------:R-:W4:Y:S04]  /*0160*/  LDG.E.64.CONSTANT R6, desc[UR38][R2.64+0x20] ;  /* 0x0000202602067981 */ /* 0x000f28000c1e9b00 */
[----:B------:R-:W5:Y:S04]  /*0170*/  LDG.E.64.CONSTANT R10, desc[UR38][R2.64+0x30] ;  /* 0x00003026020a7981 */ /* 0x000f68000c1e9b00 */
[----:B------:R-:W5:Y:S04]  /*0180*/  LDG.E.64.CONSTANT R12, desc[UR38][R2.64+0x38] ;  /* 0x00003826020c7981 */ /* 0x000f68000c1e9b00 */
[----:B------:R-:W5:Y:S04]  /*0190*/  LDG.E.64.CONSTANT R8, desc[UR38][R2.64+0x28] ;  /* 0x0000282602087981 */ /* 0x000f68000c1e9b00 */
[----:B------:R1:W5:Y:S01]  /*01a0*/  LDG.E.64.CONSTANT R14, desc[UR38][R2.64+0x40] ;  /* 0x00004026020e7981 */ /* 0x000362000c1e9b00 */
[----:B------:R-:W1:Y:S01]  /*01b0*/  LDCU UR5, c[0x0][0x370] ;  /* 0x00006e00ff0577ac */ /* 0x000e620008000800 */
[----:B------:R-:W-:Y:S01]  /*01c0*/  BSSY.RECONVERGENT B0, `(.L_x_1689) ;  /* 0x00000a2000007945 */ /* 0x000fe20003800200 */
[----:B0-----:R-:W-:Y:S01]  /*01d0*/  USHF.L.U32 UR4, UR6, 0x2, URZ ;  /* 0x0000000206047899 */ /* 0x001fe200080006ff */
[----:B------:R-:W0:Y:S01]  /*01e0*/  LDCU.64 UR42, c[0x0][0x3d8] ;  /* 0x00007b00ff2a77ac */ /* 0x000e220008000a00 */
[----:B-1----:R-:W-:Y:S01]  /*01f0*/  IMAD.MOV.U32 R2, RZ, RZ, R16 ;  /* 0x000000ffff027224 */ /* 0x002fe200078e0010 */
[----:B------:R-:W1:Y:S01]  /*0200*/  LDCU.64 UR40, c[0x0][0x380] ;  /* 0x00007000ff2877ac */ /* 0x000e620008000a00 */
[----:B------:R-:W0:Y:S01]  /*0210*/  LDCU.64 UR44, c[0x0][0x388] ;  /* 0x00007100ff2c77ac */ /* 0x000e220008000a00 */
[----:B------:R-:W-:Y:S01]  /*0220*/  UIMAD UR8, UR8, UR5, URZ ;  /* 0x00000005080872a4 */ /* 0x000fe2000f8e02ff */
[----:B------:R-:W0:Y:S01]  /*0230*/  LDCU.64 UR46, c[0x0][0x390] ;  /* 0x00007200ff2e77ac */ /* 0x000e220008000a00 */
[----:B------:R-:W0:Y:S01]  /*0240*/  LDCU.64 UR48, c[0x0][0x398] ;  /* 0x00007300ff3077ac */ /* 0x000e220008000a00 */
[----:B------:R-:W0:Y:S01]  /*0250*/  LDCU.64 UR50, c[0x0][0x3a0] ;  /* 0x00007400ff3277ac */ /* 0x000e220008000a00 */
[----:B------:R-:W0:Y:S01]  /*0260*/  LDCU.64 UR52, c[0x0][0x3a8] ;  /* 0x00007500ff3477ac */ /* 0x000e220008000a00 */
[----:B------:R-:W0:Y:S01]  /*0270*/  LDCU.64 UR54, c[0x0][0x3b0] ;  /* 0x00007600ff3677ac */ /* 0x000e220008000a00 */
[----:B------:R-:W0:Y:S01]  /*0280*/  LDCU.64 UR56, c[0x0][0x3b8] ;  /* 0x00007700ff3877ac */ /* 0x000e220008000a00 */
[----:B------:R-:W0:Y:S01]  /*0290*/  LDCU.64 UR58, c[0x0][0x3c0] ;  /* 0x00007800ff3a77ac */ /* 0x000e220008000a00 */
[----:B--2---:R-:W-:-:S02]  /*02a0*/  R2UR UR12, R18 ;  /* 0x00000000120c72ca */ /* 0x004fc400000e0000 */
[----:B------:R-:W-:Y:S02]  /*02b0*/  R2UR UR13, R19 ;  /* 0x00000000130d72ca */ /* 0x000fe400000e0000 */
[----:B---3--:R-:W-:Y:S02]  /*02c0*/  R2UR UR14, R4 ;  /* 0x00000000040e72ca */ /* 0x008fe400000e0000 */
[----:B------:R-:W-:Y:S02]  /*02d0*/  R2UR UR15, R5 ;  /* 0x00000000050f72ca */ /* 0x000fe400000e0000 */
[----:B----4-:R-:W-:Y:S02]  /*02e0*/  R2UR UR16, R6 ;  /* 0x00000000061072ca */ /* 0x010fe400000e0000 */
[----:B------:R-:W-:Y:S02]  /*02f0*/  R2UR UR17, R7 ;  /* 0x00000000071172ca */ /* 0x000fe400000e0000 */
[----:B-----5:R-:W-:-:S02]  /*0300*/  R2UR UR20, R10 ;  /* 0x000000000a1472ca */ /* 0x020fc400000e0000 */
[----:B------:R-:W-:Y:S02]  /*0310*/  R2UR UR21, R11 ;  /* 0x000000000b1572ca */ /* 0x000fe400000e0000 */
[----:B------:R-:W-:Y:S02]  /*0320*/  R2UR UR22, R12 ;  /* 0x000000000c1672ca */ /* 0x000fe400000e0000 */
[----:B------:R-:W-:Y:S02]  /*0330*/  R2UR UR23, R13 ;  /* 0x000000000d1772ca */ /* 0x000fe400000e0000 */
[----:B------:R-:W-:Y:S02]  /*0340*/  R2UR UR18, R8 ;  /* 0x00000000081272ca */ /* 0x000fe400000e0000 */
[----:B------:R-:W-:Y:S02]  /*0350*/  R2UR UR19, R9 ;  /* 0x00000000091372ca */ /* 0x000fe400000e0000 */
[----:B------:R-:W-:-:S02]  /*0360*/  R2UR UR24, R14 ;  /* 0x000000000e1872ca */ /* 0x000fc400000e0000 */
[----:B------:R-:W-:Y:S01]  /*0370*/  R2UR UR25, R15 ;  /* 0x000000000f1972ca */ /* 0x000fe200000e0000 */
[----:B------:R-:W-:Y:S02]  /*0380*/  UIMAD.WIDE UR28, UR6, 0x4, UR12 ;  /* 0x00000004061c78a5 */ /* 0x000fe4000f8e020c */
[----:B------:R-:W-:Y:S02]  /*0390*/  UIMAD.WIDE UR30, UR6, 0x4, UR14 ;  /* 0x00000004061e78a5 */ /* 0x000fe4000f8e020e */
[----:B------:R-:W-:Y:S02]  /*03a0*/  UIMAD.WIDE UR32, UR6, 0x4, UR16 ;  /* 0x00000004062078a5 */ /* 0x000fe4000f8e0210 */
[----:B------:R-:W-:Y:S02]  /*03b0*/  UIMAD.WIDE UR34, UR6, 0x4, UR20 ;  /* 0x00000004062278a5 */ /* 0x000fe4000f8e0214 */
[----:B------:R-:W-:Y:S02]  /*03c0*/  UIMAD.WIDE UR36, UR6, 0x8, UR22 ;  /* 0x00000008062478a5 */ /* 0x000fe4000f8e0216 */
[----:B------:R-:W-:-:S02]  /*03d0*/  UIMAD.WIDE UR4, UR4, 0x8, UR18 ;  /* 0x00000008040478a5 */ /* 0x000fc4000f8e0212 */
[----:B01----:R-:W-:-:S12]  /*03e0*/  UIMAD.WIDE UR6, UR6, 0x8, UR24 ;  /* 0x00000008060678a5 */ /* 0x003fd8000f8e0218 */
.L_x_1700:
[----:B------:R-:W-:Y:S01]  /*03f0*/  ISETP.GT.U32.AND P0, PT, R0, 0x77, PT ;  /* 0x000000770000780c */ /* 0x000fe20003f04070 */
[----:B------:R-:W-:Y:S03]  /*0400*/  BSSY.RECONVERGENT B1, `(.L_x_1690) ;  /* 0x0000077000017945 */ /* 0x000fe60003800200 */
[----:B------:R-:W-:-:S13]  /*0410*/  ISETP.GT.U32.AND.EX P0, PT, R2, RZ, PT, P0 ;  /* 0x000000ff0200720c */ /* 0x000fda0003f04100 */
[----:B01234-:R-:W-:Y:S05]  /*0420*/  @P0 BRA `(.L_x_1691) ;  /* 0x00000000001c0947 */ /* 0x01ffea0003800000 */
[----:B------:R-:W-:-:S04]  /*0430*/  IADD3 R4, P0, PT, R0, UR40, RZ ;  /* 0x0000002800047c10 */ /* 0x000fc8000ff1e0ff */
[----:B------:R-:W-:-:S06]  /*0440*/  IADD3.X R5, PT, PT, R2, UR41, RZ, P0, !PT ;  /* 0x0000002902057c10 */ /* 0x000fcc00087fe4ff */
[----:B------:R-:W2:Y:S01]  /*0450*/  LDG.E.U8.CONSTANT R5, desc[UR38][R4.64] ;  /* 0x0000002604057981 */ /* 0x000ea2000c1e9100 */
[----:B------:R-:W-:-:S04]  /*0460*/  IADD3 R6, P0, PT, R0, UR42, RZ ;  /* 0x0000002a00067c10 */ /* 0x000fc8000ff1e0ff */
[----:B------:R-:W-:-:S05]  /*0470*/  IADD3.X R7, PT, PT, R2, UR43, RZ, P0, !PT ;  /* 0x0000002b02077c10 */ /* 0x000fca00087fe4ff */
[----:B--2---:R0:W-:Y:S01]  /*0480*/  STG.E.U8 desc[UR38][R6.64], R5 ;  /* 0x0000000506007986 */ /* 0x0041e2000c101126 */
[----:B------:R-:W-:Y:S05]  /*0490*/  BRA `(.L_x_1692) ;  /* 0x0000000400b47947 */ /* 0x000fea0003800000 */
.L_x_1691:
[C---:B------:R-:W-:Y:S02]  /*04a0*/  ISETP.GE.U32.AND P1, PT, R0.reuse, UR28, PT ;  /* 0x0000001c00007c0c */ /* 0x040fe4000bf26070 */
[----:B------:R-:W-:Y:S02]  /*04b0*/  ISETP.LT.U32.AND P0, PT, R0, UR12, PT ;  /* 0x0000000c00007c0c */ /* 0x000fe4000bf01070 */
[----:B------:R-:W-:-:S04]  /*04c0*/  ISETP.GE.U32.AND.EX P1, PT, R2, UR29, PT, P1 ;  /* 0x0000001d02007c0c */ /* 0x000fc8000bf26110 */
[----:B------:R-:W-:-:S13]  /*04d0*/  ISETP.LT.U32.OR.EX P0, PT, R2, UR13, P1, P0 ;  /* 0x0000000d02007c0c */ /* 0x000fda0008f01500 */
[----:B------:R-:W-:Y:S05]  /*04e0*/  @P0 BRA `(.L_x_1693) ;  /* 0x0000000000240947 */ /* 0x000fea0003800000 */
[----:B------:R-:W-:Y:S02]  /*04f0*/  IMAD.U32 R5, RZ, RZ, UR44 ;  /* 0x0000002cff057e24 */ /* 0x000fe4000f8e00ff */
[----:B------:R-:W-:-:S03]  /*0500*/  IMAD.U32 R3, RZ, RZ, UR45 ;  /* 0x0000002dff037e24 */ /* 0x000fc6000f8e00ff */
[----:B------:R-:W-:-:S04]  /*0510*/  IADD3 R4, P0, P1, R0, -UR12, R5 ;  /* 0x8000000c00047c10 */ /* 0x000fc8000f91e005 */
[----:B------:R-:W-:-:S06]  /*0520*/  IADD3.X R5, PT, PT, R2, ~UR13, R3, P0, P1 ;  /* 0x8000000d02057c10 */ /* 0x000fcc00087e2403 */
[----:B------:R-:W2:Y:S01]  /*0530*/  LDG.E.U8.CONSTANT R5, desc[UR38][R4.64] ;  /* 0x0000002604057981 */ /* 0x000ea2000c1e9100 */
[----:B------:R-:W-:-:S04]  /*0540*/  IADD3 R6, P0, PT, R0, UR42, RZ ;  /* 0x0000002a00067c10 */ /* 0x000fc8000ff1e0ff */
[----:B------:R-:W-:-:S05]  /*0550*/  IADD3.X R7, PT, PT, R2, UR43, RZ, P0, !PT ;  /* 0x0000002b02077c10 */ /* 0x000fca00087fe4ff */
[----:B--2---:R0:W-:Y:S01]  /*0560*/  STG.E.U8 desc[UR38][R6.64], R5 ;  /* 0x0000000506007986 */ /* 0x0041e2000c101126 */
[----:B------:R-:W-:Y:S05]  /*0570*/  BRA `(.L_x_1692) ;  /* 0x00000004007c7947 */ /* 0x000fea0003800000 */
.L_x_1693:
        /* <DEDUP_REMOVED lines=14> */
.L_x_1694:
        /* <DEDUP_REMOVED lines=14> */
.L_x_1695:
        /* <DEDUP_REMOVED lines=14> */
.L_x_1696:
        /* <DEDUP_REMOVED lines=14> */
.L_x_1697:
        /* <DEDUP_REMOVED lines=14> */
.L_x_1698:
        /* <DEDUP_REMOVED lines=14> */
.L_x_1699:
[----:B------:R-:W-:-:S04]  /*0ac0*/  ISETP.GE.U32.AND P0, PT, R0, UR26, PT ;  /* 0x0000001a00007c0c */ /* 0x000fc8000bf06070 */
[----:B------:R-:W-:-:S13]  /*0ad0*/  ISETP.GE.U32.AND.EX P0, PT, R2, UR27, PT, P0 ;  /* 0x0000001b02007c0c */ /* 0x000fda000bf06100 */
[----:B------:R-:W-:Y:S05]  /*0ae0*/  @!P0 BRA `(.L_x_1692) ;  /* 0x0000000000208947 */ /* 0x000fea0003800000 */
[----:B------:R-:W-:Y:S02]  /*0af0*/  IMAD.U32 R5, RZ, RZ, UR58 ;  /* 0x0000003aff057e24 */ /* 0x000fe4000f8e00ff */
[----:B------:R-:W-:-:S03]  /*0b00*/  IMAD.U32 R3, RZ, RZ, UR59 ;  /* 0x0000003bff037e24 */ /* 0x000fc6000f8e00ff */
[----:B------:R-:W-:-:S04]  /*0b10*/  IADD3 R4, P0, P1, R0, -UR26, R5 ;  /* 0x8000001a00047c10 */ /* 0x000fc8000f91e005 */
[----:B------:R-:W-:-:S06]  /*0b20*/  IADD3.X R5, PT, PT, R2, ~UR27, R3, P0, P1 ;  /* 0x8000001b02057c10 */ /* 0x000fcc00087e2403 */
[----:B------:R-:W2:Y:S01]  /*0b30*/  LDG.E.U8.CONSTANT R5, desc[UR38][R4.64] ;  /* 0x0000002604057981 */ /* 0x000ea2000c1e9100 */
[----:B------:R-:W-:-:S04]  /*0b40*/  IADD3 R6, P0, PT, R0, UR42, RZ ;  /* 0x0000002a00067c10 */ /* 0x000fc8000ff1e0ff */
[----:B------:R-:W-:-:S05]  /*0b50*/  IADD3.X R7, PT, PT, R2, UR43, RZ, P0, !PT ;  /* 0x0000002b02077c10 */ /* 0x000fca00087fe4ff */
[----:B--2---:R2:W-:Y:S04]  /*0b60*/  STG.E.U8 desc[UR38][R6.64], R5 ;  /* 0x0000000506007986 */ /* 0x0045e8000c101126 */
.L_x_1692:
[----:B------:R-:W-:Y:S05]  /*0b70*/  BSYNC.RECONVERGENT B1 ;  /* 0x0000000000017941 */ /* 0x000fea0003800200 */
.L_x_1690:
[----:B------:R-:W-:Y:S01]  /*0b80*/  IMAD.U32 R3, RZ, RZ, UR8 ;  /* 0x00000008ff037e24 */ /* 0x000fe2000f8e00ff */
[----:B------:R-:W-:-:S04]  /*0b90*/  IADD3 R0, P0, PT, R0, UR8, RZ ;  /* 0x0000000800007c10 */ /* 0x000fc8000ff1e0ff */
[----:B------:R-:W-:Y:S02]  /*0ba0*/  LEA.HI.X.SX32 R2, R3, R2, 0x1, P0 ;  /* 0x0000000203027211 */ /* 0x000fe400000f0eff */
[----:B------:R-:W-:-:S04]  /*0bb0*/  ISETP.GE.U32.AND P0, PT, R0, UR9, PT ;  /* 0x0000000900007c0c */ /* 0x000fc8000bf06070 */
[----:B------:R-:W-:-:S13]  /*0bc0*/  ISETP.GE.U32.AND.EX P0, PT, R2, UR10, PT, P0 ;  /* 0x0000000a02007c0c */ /* 0x000fda000bf06100 */
[----:B------:R-:W-:Y:S05]  /*0bd0*/  @!P0 BRA `(.L_x_1700) ;  /* 0xfffffff800048947 */ /* 0x000fea000383ffff */
[----:B------:R-:W-:Y:S05]  /*0be0*/  BSYNC.RECONVERGENT B0 ;  /* 0x0000000000007941 */ /* 0x000fea0003800200 */
.L_x_1689:
[----:B------:R-:W-:Y:S05]  /*0bf0*/  EXIT ;  /* 0x000000000000794d */ /* 0x000fea0003800000 */
.L_x_1701:
        /* <DEDUP_REMOVED lines=16> */
.L_x_1769:


//--------------------- .nv.shared._ZN3cub18CUB_300001_SM_10006detail10radix_sort29DeviceRadixSortOnesweepKernelINS1_5radix10policy_hubIiiyE10Policy1000ELNS0_9SortOrderE0EiiyiiNS1_21identity_decomposer_tEEEvPT5_SB_PT3_PKSC_PT1_PKSG_PT2_PKSK_T4_iiT6_ --------------------------
	.section	.nv.shared._ZN3cub18CUB_300001_SM_10006detail10radix_sort29DeviceRadixSortOnesweepKernelINS1_5radix10policy_hubIiiyE10Policy1000ELNS0_9SortOrderE0EiiyiiNS1_21identity_decomposer_tEEEvPT5_SB_PT3_PKSC_PT1_PKSG_PT2_PKSK_T4_iiT6_,"aw",@nobits
	.sectionflags	@""
	.align	16
.nv.shared._ZN3cub18CUB_300001_SM_10006detail10radix_sort29DeviceRadixSortOnesweepKernelINS1_5radix10policy_hubIiiyE10Policy1000ELNS0_9SortOrderE0EiiyiiNS1_21identity_decomposer_tEEEvPT5_SB_PT3_PKSC_PT1_PKSG_PT2_PKSK_T4_iiT6_:
	.zero		29184


//--------------------- .nv.shared.reserved.0     --------------------------
	.section	.nv.shared.reserved.0,"aw",@nobits
	.weak		__nv_reservedSMEM_offset_0_alias
	.size		__nv_reservedSMEM_offset_0_alias, 0, 64
	.other		__nv_reservedSMEM_offset_0_alias,@"STO_CUDA_RESERVED_SHARED STV_DEFAULT"
__nv_reservedSMEM_offset_0_alias:
	.zero		0
	.zero		64


//--------------------- .nv.global                --------------------------
	.section	.nv.global,"aw",@nobits
.nv.global:
	.type		_ZN34_INTERNAL_ae631cfe_4_k_cu_4bc63ad16thrust24THRUST_300001_SM_1000_NS12placeholders2_8E,@object
	.size		_ZN34_INTERNAL_ae631cfe_4_k_cu_4bc63ad16thrust24THRUST_300001_SM_1000_NS12placeholders2_8E,(_ZN34_INTERNAL_ae631cfe_4_k_cu_4bc63ad14cuda3std3__436_GLOBAL__N__ae631cfe_4_k_cu_4bc63ad16ignoreE - _ZN34_INTERNAL_ae631cfe_4_k_cu_4bc63ad16thrust24THRUST_300001_SM_1000_NS12placeholders2_8E)
_ZN34_INTERNAL_ae631cfe_4_k_cu_4bc63ad16thrust24THRUST_300001_SM_1000_NS12placeholders2_8E:
	.zero		1
	.type		_ZN34_INTERNAL_ae631cfe_4_k_cu_4bc63ad14cuda3std3__436_GLOBAL__N__ae631cfe_4_k_cu_4bc63ad16ignoreE,@object
	.size		_ZN34_INTERNAL_ae631cfe_4_k_cu_4bc63ad14cuda3std3__436_GLOBAL__N__ae631cfe_4_k_cu_4bc63ad16ignoreE,(_ZN34_INTERNAL_ae631cfe_4_k_cu_4bc63ad14cuda3std6ranges3__45__cpo4dataE - _ZN34_INTERNAL_ae631cfe_4_k_cu_4bc63ad14cuda3std3__436_GLOBAL__N__ae631cfe_4_k_cu_4bc63ad16ignoreE)
_ZN34_INTERNAL_ae631cfe_4_k_cu_4bc63ad14cuda3std3__436_GLOBAL__N__ae631cfe_4_k_cu_4bc63ad16ignoreE:
	.zero		1
	.type		_ZN34_INTERNAL_ae631cfe_4_k_cu_4bc63ad14cuda3std6ranges3__45__cpo4dataE,@object
	.size		_ZN34_INTERNAL_ae631cfe_4_k_cu_4bc63ad14cuda3std6ranges3__45__cpo4dataE,(_ZN34_INTERNAL_ae631cfe_4_k_cu_4bc63ad16thrust24THRUST_300001_SM_1000_NS6system3cpp3parE - _ZN34_INTERNAL_ae631cfe_4_k_cu_4bc63ad14cuda3std6ranges3__45__cpo4dataE)
_ZN34_INTERNAL_ae631cfe_4_k_cu_4bc63ad14cuda3std6ranges3__45__cpo4dataE:
	.zero		1
	.type		_ZN34_INTERNAL_ae631cfe_4_k_cu_4bc63ad16thrust24THRUST_300001_SM_1000_NS6system3cpp3parE,@object
	.size		_ZN34_INTERNAL_ae631cfe_4_k_cu_4bc63ad16thrust24THRUST_300001_SM_1000_NS6system3cpp3parE,(_ZN34_INTERNAL_ae631cfe_4_k_cu_4bc63ad14cuda3std3__45__cpo5beginE - _ZN34_INTERNAL_ae631cfe_4_k_cu_4bc63ad16thrust24THRUST_300001_SM_1000_NS6system3cpp3parE)
_ZN34_INTERNAL_ae631cfe_4_k_cu_4bc63ad16thrust24THRUST_300001_SM_1000_NS6system3cpp3parE:
	.zero		1
	.type		_ZN34_INTERNAL_ae631cfe_4_k_cu_4bc63ad14cuda3std3__45__cpo5beginE,@object
	.size		_ZN34_INTERNAL_ae631cfe_4_k_cu_4bc63ad14cuda3std3__45__cpo5beginE,(_ZN34_INTERNAL_ae631cfe_4_k_cu_4bc63ad14cuda3std6ranges3__45__cpo5beginE - _ZN34_INTERNAL_ae631cfe_4_k_cu_4bc63ad14cuda3std3__45__cpo5beginE)
_ZN34_INTERNAL_ae631cfe_4_k_cu_4bc63ad14cuda3std3__45__cpo5beginE:
	.zero		1
	.type		_ZN34_INTERNAL_ae631cfe_4_k_cu_4bc63ad14cuda3std6ranges3__45__cpo5beginE,@object
	.size		_ZN34_INTERNAL_ae631cfe_4_k_cu_4bc63ad14cuda3std6ranges3__45__cpo5beginE,(_ZN34_INTERNAL_ae631cfe_4_k_cu_4bc63ad16thrust24THRUST_300001_SM_1000_NS6deviceE - _ZN34_INTERNAL_ae631cfe_4_k_cu_4bc63ad14cuda3std6ranges3__45__cpo5beginE)
_ZN34_INTERNAL_ae631cfe_4_k_cu_4bc63ad14cuda3std6ranges3__45__cpo5beginE:
	.zero		1
	.type		_ZN34_INTERNAL_ae631cfe_4_k_cu_4bc63ad16thrust24THRUST_300001_SM_1000_NS6deviceE,@object
	.size		_ZN34_INTERNAL_ae631cfe_4_k_cu_4bc63ad16thrust24THRUST_300001_SM_1000_NS6deviceE,(_ZN34_INTERNAL_ae631cfe_4_k_cu_4bc63ad14cuda3std3__47nulloptE - _ZN34_INTERNAL_ae631cfe_4_k_cu_4bc63ad16thrust24THRUST_300001_SM_1000_NS6deviceE)
_ZN34_INTERNAL_ae631cfe_4_k_cu_4bc63ad16thrust24THRUST_300001_SM_1000_NS6deviceE:
	.zero		1
	.type		_ZN34_INTERNAL_ae631cfe_4_k_cu_4bc63ad14cuda3std3__47nulloptE,@object
	.size		_ZN34_INTERNAL_ae631cfe_4_k_cu_4bc63ad14cuda3std3__47nulloptE,(_ZN34_INTERNAL_ae631cfe_4_k_cu_4bc63ad14cuda3std6ranges3__45__cpo8distanceE - _ZN34_INTERNAL_ae631cfe_4_k_cu_4bc63ad14cuda3std3__47nulloptE)
_ZN34_INTERNAL_ae631cfe_4_k_cu_4bc63ad14cuda3std3__47nulloptE:
	.zero		1
	.type		_ZN34_INTERNAL_ae631cfe_4_k_cu_4bc63ad14cuda3std6ranges3__45__cpo8distanceE,@object
	.size		_ZN34_INTERNAL_ae631cfe_4_k_cu_4bc63ad14cuda3std6ranges3__45__cpo8distanceE,(_ZN34_INTERNAL_ae631cfe_4_k_cu_4bc63ad16thrust24THRUST_300001_SM_1000_NS12placeholders2_4E - _ZN34_INTERNAL_ae631cfe_4_k_cu_4bc63ad14cuda3std6ranges3__45__cpo8distanceE)
_ZN34_INTERNAL_ae631cfe_4_k_cu_4bc63ad14cuda3std6ranges3__45__cpo8distanceE:
	.zero		1
	.type		_ZN34_INTERNAL_ae631cfe_4_k_cu_4bc63ad16thrust24THRUST_300001_SM_1000_NS12placeholders2_4E,@object
	.size		_ZN34_INTERNAL_ae631cfe_4_k_cu_4bc63ad16thrust24THRUST_300001_SM_1000_NS12placeholders2_4E,(_ZN34_INTERNAL_ae631cfe_4_k_cu_4bc63ad14cuda3std3__45__cpo6rbeginE - _ZN34_INTERNAL_ae631cfe_4_k_cu_4bc63ad16thrust24THRUST_300001_SM_1000_NS12placeholders2_4E)
_ZN34_INTERNAL_ae631cfe_4_k_cu_4bc63ad16thrust24THRUST_300001_SM_1000_NS12placeholders2_4E:
	.zero		1
	.type		_ZN34_INTERNAL_ae631cfe_4_k_cu_4bc63ad14cuda3std3__45__cpo6rbeginE,@object
	.size		_ZN34_INTERNAL_ae631cfe_4_k_cu_4bc63ad14cuda3std3__45__cpo6rbeginE,(_ZN34_INTERNAL_ae631cfe_4_k_cu_4bc63ad14cuda3std6ranges3__45__cpo7advanceE - _ZN34_INTERNAL_ae631cfe_4_k_cu_4bc63ad14cuda3std3__45__cpo6rbeginE)
_ZN34_INTERNAL_ae631cfe_4_k_cu_4bc63ad14cuda3std3__45__cpo6rbeginE:
	.zero		1
	.type		_ZN34_INTERNAL_ae631cfe_4_k_cu_4bc63ad14cuda3std6ranges3__45__cpo7advanceE,@object
	.size		_ZN34_INTERNAL_ae631cfe_4_k_cu_4bc63ad14cuda3std6ranges3__45__cpo7advanceE,(_ZN34_INTERNAL_ae631cfe_4_k_cu_4bc63ad16thrust24THRUST_300001_SM_1000_NS12placeholders3_10E - _ZN34_INTERNAL_ae631cfe_4_k_cu_4bc63ad14cuda3std6ranges3__45__cpo7advanceE)
_ZN34_INTERNAL_ae631cfe_4_k_cu_4bc63ad14cuda3std6ranges3__45__cpo7advanceE:
	.zero		1
	.type		_ZN34_INTERNAL_ae631cfe_4_k_cu_4bc63ad16thrust24THRUST_300001_SM_1000_NS12placeholders3_10E,@object
	.size		_ZN34_INTERNAL_ae631cfe_4_k_cu_4bc63ad16thrust24THRUST_300001_SM_1000_NS12placeholders3_10E,(_ZN34_INTERNAL_ae631cfe_4_k_cu_4bc63ad14cuda3std3__48in_placeE - _ZN34_INTERNAL_ae631cfe_4_k_cu_4bc63ad16thrust24THRUST_300001_SM_1000_NS12placeholders3_10E)
_ZN34_INTERNAL_ae631cfe_4_k_cu_4bc63ad16thrust24THRUST_300001_SM_1000_NS12placeholders3_10E:
	.zero		1
	.type		_ZN34_INTERNAL_ae631cfe_4_k_cu_4bc63ad14cuda3std3__48in_placeE,@object
	.size		_ZN34_INTERNAL_ae631cfe_4_k_cu_4bc63ad14cuda3std3__48in_placeE,(_ZN34_INTERNAL_ae631cfe_4_k_cu_4bc63ad14cuda3std6ranges3__45__cpo4sizeE - _ZN34_INTERNAL_ae631cfe_4_k_cu_4bc63ad14cuda3std3__48in_placeE)
_ZN34_INTERNAL_ae631cfe_4_k_cu_4bc63ad14cuda3std3__48in_placeE:
	.zero		1
	.type		_ZN34_INTERNAL_ae631cfe_4_k_cu_4bc63ad14cuda3std6ranges3__45__cpo4sizeE,@object
	.size		_ZN34_INTERNAL_ae631cfe_4_k_cu_4bc63ad14cuda3std6ranges3__45__cpo4sizeE,(_ZN34_INTERNAL_ae631cfe_4_k_cu_4bc63ad16thrust24THRUST_300001_SM_1000_NS12placeholders2_2E - _ZN34_INTERNAL_ae631cfe_4_k_cu_4bc63ad14cuda3std6ranges3__45__cpo4sizeE)
_ZN34_INTERNAL_ae631cfe_4_k_cu_4bc63ad14cuda3std6ranges3__45__cpo4sizeE:
	.zero		1
	.type		_ZN34_INTERNAL_ae631cfe_4_k_cu_4bc63ad16thrust24THRUST_300001_SM_1000_NS12placeholders2_2E,@object
	.size		_ZN34_INTERNAL_ae631cfe_4_k_cu_4bc63ad16thrust24THRUST_300001_SM_1000_NS12placeholders2_2E,(_ZN34_INTERNAL_ae631cfe_4_k_cu_4bc63ad14cuda3std3__45__cpo6cbeginE - _ZN34_INTERNAL_ae631cfe_4_k_cu_4bc63ad16thrust24THRUST_300001_SM_1000_NS12placeholders2_2E)
_ZN34_INTERNAL_ae631cfe_4_k_cu_4bc63ad16thrust24THRUST_300001_SM_1000_NS12placeholders2_2E:
	.zero		1
	.type		_ZN34_INTERNAL_ae631cfe_4_k_cu_4bc63ad14cuda3std3__45__cpo6cbeginE,@object
	.size		_ZN34_INTERNAL_ae631cfe_4_k_cu_4bc63ad14cuda3std3__45__cpo6cbeginE,(_ZN34_INTERNAL_ae631cfe_4_k_cu_4bc63ad14cuda3std6ranges3__45__cpo6cbeginE - _ZN34_INTERNAL_ae631cfe_4_k_cu_4bc63ad14cuda3std3__45__cpo6cbeginE)
_ZN34_INTERNAL_ae631cfe_4_k_cu_4bc63ad14cuda3std3__45__cpo6cbeginE:
	.zero		1
	.type		_ZN34_INTERNAL_ae631cfe_4_k_cu_4bc63ad14cuda3std6ranges3__45__cpo6cbeginE,@object
	.size		_ZN34_INTERNAL_ae631cfe_4_k_cu_4bc63ad14cuda3std6ranges3__45__cpo6cbeginE,(_ZN34_INTERNAL_ae631cfe_4_k_cu_4bc63ad16thrust24THRUST_300001_SM_1000_NS12placeholders2_6E - _ZN34_INTERNAL_ae631cfe_4_k_cu_4bc63ad14cuda3std6ranges3__45__cpo6cbeginE)
_ZN34_INTERNAL_ae631cfe_4_k_cu_4bc63ad14cuda3std6ranges3__45__cpo6cbeginE:
	.zero		1
	.type		_ZN34_INTERNAL_ae631cfe_4_k_cu_4bc63ad16thrust24THRUST_300001_SM_1000_NS12placeholders2_6E,@object
	.size		_ZN34_INTERNAL_ae631cfe_4_k_cu_4bc63ad16thrust24THRUST_300001_SM_1000_NS12placeholders2_6E,(_ZN34_INTERNAL_ae631cfe_4_k_cu_4bc63ad14cuda3std3__45__cpo7crbeginE - _ZN34_INTERNAL_ae631cfe_4_k_cu_4bc63ad16thrust24THRUST_300001_SM_1000_NS12placeholders2_6E)
_ZN34_INTERNAL_ae631cfe_4_k_cu_4bc63ad16thrust24THRUST_300001_SM_1000_NS12placeholders2_6E:
	.zero		1
	.type		_ZN34_INTERNAL_ae631cfe_4_k_cu_4bc63ad14cuda3std3__45__cpo7crbeginE,@object
	.size		_ZN34_INTERNAL_ae631cfe_4_k_cu_4bc63ad14cuda3std3__45__cpo7crbeginE,(_ZN34_INTERNAL_ae631cfe_4_k_cu_4bc63ad14cuda3std6ranges3__45__cpo4nextE - _ZN34_INTERNAL_ae631cfe_4_k_cu_4bc63ad14cuda3std3__45__cpo7crbeginE)
_ZN34_INTERNAL_ae631cfe_4_k_cu_4bc63ad14cuda3std3__45__cpo7crbeginE:
	.zero		1
	.type		_ZN34_INTERNAL_ae631cfe_4_k_cu_4bc63ad14cuda3std6ranges3__45__cpo4nextE,@object
	.size		_ZN34_INTERNAL_ae631cfe_4_k_cu_4bc63ad14cuda3std6ranges3__45__cpo4nextE,(_ZN34_INTERNAL_ae631cfe_4_k_cu_4bc63ad14cuda3std6ranges3__45__cpo4swapE - _ZN34_INTERNAL_ae631cfe_4_k_cu_4bc63ad14cuda3std6ranges3__45__cpo4nextE)
_ZN34_INTERNAL_ae631cfe_4_k_cu_4bc63ad14cuda3std6ranges3__45__cpo4nextE:
	.zero		1
	.type		_ZN34_INTERNAL_ae631cfe_4_k_cu_4bc63ad14cuda3std6ranges3__45__cpo4swapE,@object
	.size		_ZN34_INTERNAL_ae631cfe_4_k_cu_4bc63ad14cuda3std6ranges3__45__cpo4swapE,(_ZN34_INTERNAL_ae631cfe_4_k_cu_4bc63ad16thrust24THRUST_300001_SM_1000_NS8cuda_cub10par_nosyncE - _ZN34_INTERNAL_ae631cfe_4_k_cu_4bc63ad14cuda3std6ranges3__45__cpo4swapE)
_ZN34_INTERNAL_ae631cfe_4_k_cu_4bc63ad14cuda3std6ranges3__45__cpo4swapE:
	.zero		1
	.type		_ZN34_INTERNAL_ae631cfe_4_k_cu_4bc63ad16thrust24THRUST_300001_SM_1000_NS8cuda_cub10par_nosyncE,@object
	.size		_ZN34_INTERNAL_ae631cfe_4_k_cu_4bc63ad16thrust24THRUST_300001_SM_1000_NS8cuda_cub10par_nosyncE,(_ZN34_INTERNAL_ae631cfe_4_k_cu_4bc63ad16thrust24THRUST_300001_SM_1000_NS3seqE - _ZN34_INTERNAL_ae631cfe_4_k_cu_4bc63ad16thrust24THRUST_300001_SM_1000_NS8cuda_cub10par_nosyncE)
_ZN34_INTERNAL_ae631cfe_4_k_cu_4bc63ad16thrust24THRUST_300001_SM_1000_NS8cuda_cub10par_nosyncE:
	.zero		1
	.type		_ZN34_INTERNAL_ae631cfe_4_k_cu_4bc63ad16thrust24THRUST_300001_SM_1000_NS3seqE,@object
	.size		_ZN34_INTERNAL_ae631cfe_4_k_cu_4bc63ad16thrust24THRUST_300001_SM_1000_NS3seqE,(_ZN34_INTERNAL_ae631cfe_4_k_cu_4bc63ad14cuda3std3__420unreachable_sentinelE - _ZN34_INTERNAL_ae631cfe_4_k_cu_4bc63ad16thrust24THRUST_300001_SM_1000_NS3seqE)
_ZN34_INTERNAL_ae631cfe_4_k_cu_4bc63ad16thrust24THRUST_300001_SM_1000_NS3seqE:
	.zero		1
	.type		_ZN34_INTERNAL_ae631cfe_4_k_cu_4bc63ad14cuda3std3__420unreachable_sentinelE,@object
	.size		_ZN34_INTERNAL_ae631cfe_4_k_cu_4bc63ad14cuda3std3__420unreachable_sentinelE,(_ZN34_INTERNAL_ae631cfe_4_k_cu_4bc63ad14cuda3std6ranges3__45__cpo5ssizeE - _ZN34_INTERNAL_ae631cfe_4_k_cu_4bc63ad14cuda3std3__420unreachable_sentinelE)
_ZN34_INTERNAL_ae631cfe_4_k_cu_4bc63ad14cuda3std3__420unreachable_sentinelE:
	.zero		1
	.type		_ZN34_INTERNAL_ae631cfe_4_k_cu_4bc63ad14cuda3std6ranges3__45__cpo5ssizeE,@object
	.size		_ZN34_INTERNAL_ae631cfe_4_k_cu_4bc63ad14cuda3std6ranges3__45__cpo5ssizeE,(_ZN34_INTERNAL_ae631cfe_4_k_cu_4bc63ad16thrust24THRUST_300001_SM_1000_NS12placeholders2_3E - _ZN34_INTERNAL_ae631cfe_4_k_cu_4bc63ad14cuda3std6ranges3__45__cpo5ssizeE)
_ZN34_INTERNAL_ae631cfe_4_k_cu_4bc63ad14cuda3std6ranges3__45__cpo5ssizeE:
	.zero		1
	.type		_ZN34_INTERNAL_ae631cfe_4_k_cu_4bc63ad16thrust24THRUST_300001_SM_1000_NS12placeholders2_3E,@object
	.size		_ZN34_INTERNAL_ae631cfe_4_k_cu_4bc63ad16thrust24THRUST_300001_SM_1000_NS12placeholders2_3E,(_ZN34_INTERNAL_ae631cfe_4_k_cu_4bc63ad14cuda3std3__45__cpo4cendE - _ZN34_INTERNAL_ae631cfe_4_k_cu_4bc63ad16thrust24THRUST_300001_SM_1000_NS12placeholders2_3E)
_ZN34_INTERNAL_ae631cfe_4_k_cu_4bc63ad16thrust24THRUST_300001_SM_1000_NS12placeholders2_3E:
	.zero		1
	.type		_ZN34_INTERNAL_ae631cfe_4_k_cu_4bc63ad14cuda3std3__45__cpo4cendE,@object
	.size		_ZN34_INTERNAL_ae631cfe_4_k_cu_4bc63ad14cuda3std3__45__cpo4cendE,(_ZN34_INTERNAL_ae631cfe_4_k_cu_4bc63ad14cuda3std6ranges3__45__cpo4cendE - _ZN34_INTERNAL_ae631cfe_4_k_cu_4bc63ad14cuda3std3__45__cpo4cendE)
_ZN34_INTERNAL_ae631cfe_4_k_cu_4bc63ad14cuda3std3__45__cpo4cendE:
	.zero		1
	.type		_ZN34_INTERNAL_ae631cfe_4_k_cu_4bc63ad14cuda3std6ranges3__45__cpo4cendE,@object
	.size		_ZN34_INTERNAL_ae631cfe_4_k_cu_4bc63ad14cuda3std6ranges3__45__cpo4cendE,(_ZN34_INTERNAL_ae631cfe_4_k_cu_4bc63ad16thrust24THRUST_300001_SM_1000_NS12placeholders2_7E - _ZN34_INTERNAL_ae631cfe_4_k_cu_4bc63ad14cuda3std6ranges3__45__cpo4cendE)
_ZN34_INTERNAL_ae631cfe_4_k_cu_4bc63ad14cuda3std6ranges3__45__cpo4cendE:
	.zero		1
	.type		_ZN34_INTERNAL_ae631cfe_4_k_cu_4bc63ad16thrust24THRUST_300001_SM_1000_NS12placeholders2_7E,@object
	.size		_ZN34_INTERNAL_ae631cfe_4_k_cu_4bc63ad16thrust24THRUST_300001_SM_1000_NS12placeholders2_7E,(_ZN34_INTERNAL_ae631cfe_4_k_cu_4bc63ad14cuda3std3__45__cpo5crendE - _ZN34_INTERNAL_ae631cfe_4_k_cu_4bc63ad16thrust24THRUST_300001_SM_1000_NS12placeholders2_7E)
_ZN34_INTERNAL_ae631cfe_4_k_cu_4bc63ad16thrust24THRUST_300001_SM_1000_NS12placeholders2_7E:
	.zero		1
	.type		_ZN34_INTERNAL_ae631cfe_4_k_cu_4bc63ad14cuda3std3__45__cpo5crendE,@object
	.size		_ZN34_INTERNAL_ae631cfe_4_k_cu_4bc63ad14cuda3std3__45__cpo5crendE,(_ZN34_INTERNAL_ae631cfe_4_k_cu_4bc63ad14cuda3std6ranges3__45__cpo4prevE - _ZN34_INTERNAL_ae631cfe_4_k_cu_4bc63ad14cuda3std3__45__cpo5crendE)
_ZN34_INTERNAL_ae631cfe_4_k_cu_4bc63ad14cuda3std3__45__cpo5crendE:
	.zero		1
	.type		_ZN34_INTERNAL_ae631cfe_4_k_cu_4bc63ad14cuda3std6ranges3__45__cpo4prevE,@object
	.size		_ZN34_INTERNAL_ae631cfe_4_k_cu_4bc63ad14cuda3std6ranges3__45__cpo4prevE,(_ZN34_INTERNAL_ae631cfe_4_k_cu_4bc63ad14cuda3std6ranges3__45__cpo9iter_moveE - _ZN34_INTERNAL_ae631cfe_4_k_cu_4bc63ad14cuda3std6ranges3__45__cpo4prevE)
_ZN34_INTERNAL_ae631cfe_4_k_cu_4bc63ad14cuda3std6ranges3__45__cpo4prevE:
	.zero		1
	.type		_ZN34_INTERNAL_ae631cfe_4_k_cu_4bc63ad14cuda3std6ranges3__45__cpo9iter_moveE,@object
	.size		_ZN34_INTERNAL_ae631cfe_4_k_cu_4bc63ad14cuda3std6ranges3__45__cpo9iter_moveE,(_ZN34_INTERNAL_ae631cfe_4_k_cu_4bc63ad16thrust24THRUST_300001_SM_1000_NS6system6detail10sequential3seqE - _ZN34_INTERNAL_ae631cfe_4_k_cu_4bc63ad14cuda3std6ranges3__45__cpo9iter_moveE)
_ZN34_INTERNAL_ae631cfe_4_k_cu_4bc63ad14cuda3std6ranges3__45__cpo9iter_moveE:
	.zero		1
	.type		_ZN34_INTERNAL_ae631cfe_4_k_cu_4bc63ad16thrust24THRUST_300001_SM_1000_NS6system6detail10sequential3seqE,@object
	.size		_ZN34_INTERNAL_ae631cfe_4_k_cu_4bc63ad16thrust24THRUST_300001_SM_1000_NS6system6detail10sequential3seqE,(_ZN34_INTERNAL_ae631cfe_4_k_cu_4bc63ad16thrust24THRUST_300001_SM_1000_NS12placeholders2_9E - _ZN34_INTERNAL_ae631cfe_4_k_cu_4bc63ad16thrust24THRUST_300001_SM_1000_NS6system6detail10sequential3seqE)
_ZN34_INTERNAL_ae631cfe_4_k_cu_4bc63ad16thrust24THRUST_300001_SM_1000_NS6system6detail10sequential3seqE:
	.zero		1
	.type		_ZN34_INTERNAL_ae631cfe_4_k_cu_4bc63ad16thrust24THRUST_300001_SM_1000_NS12placeholders2_9E,@object
	.size		_ZN34_INTERNAL_ae631cfe_4_k_cu_4bc63ad16thrust24THRUST_300001_SM_1000_NS12placeholders2_9E,(_ZN34_INTERNAL_ae631cfe_4_k_cu_4bc63ad14cuda3std3__419piecewise_constructE - _ZN34_INTERNAL_ae631cfe_4_k_cu_4bc63ad16thrust24THRUST_300001_SM_1000_NS12placeholders2_9E)
_ZN34_INTERNAL_ae631cfe_4_k_cu_4bc63ad16thrust24THRUST_300001_SM_1000_NS12placeholders2_9E:
	.zero		1
	.type		_ZN34_INTERNAL_ae631cfe_4_k_cu_4bc63ad14cuda3std3__419piecewise_constructE,@object
	.size		_ZN34_INTERNAL_ae631cfe_4_k_cu_4bc63ad14cuda3std3__419piecewise_constructE,(_ZN34_INTERNAL_ae631cfe_4_k_cu_4bc63ad14cuda3std6ranges3__45__cpo5cdataE - _ZN34_INTERNAL_ae631cfe_4_k_cu_4bc63ad14cuda3std3__419piecewise_constructE)
_ZN34_INTERNAL_ae631cfe_4_k_cu_4bc63ad14cuda3std3__419piecewise_constructE:
	.zero		1
	.type		_ZN34_INTERNAL_ae631cfe_4_k_cu_4bc63ad14cuda3std6ranges3__45__cpo5cdataE,@object
	.size		_ZN34_INTERNAL_ae631cfe_4_k_cu_4bc63ad14cuda3std6ranges3__45__cpo5cdataE,(_ZN34_INTERNAL_ae631cfe_4_k_cu_4bc63ad16thrust24THRUST_300001_SM_1000_NS12placeholders2_1E - _ZN34_INTERNAL_ae631cfe_4_k_cu_4bc63ad14cuda3std6ranges3__45__cpo5cdataE)
_ZN34_INTERNAL_ae631cfe_4_k_cu_4bc63ad14cuda3std6ranges3__45__cpo5cdataE:
	.zero		1
	.type		_ZN34_INTERNAL_ae631cfe_4_k_cu_4bc63ad16thrust24THRUST_300001_SM_1000_NS12placeholders2_1E,@object
	.size		_ZN34_INTERNAL_ae631cfe_4_k_cu_4bc63ad16thrust24THRUST_300001_SM_1000_NS12placeholders2_1E,(_ZN34_INTERNAL_ae631cfe_4_k_cu_4bc63ad14cuda3std3__45__cpo3endE - _ZN34_INTERNAL_ae631cfe_4_k_cu_4bc63ad16thrust24THRUST_300001_SM_1000_NS12placeholders2_1E)
_ZN34_INTERNAL_ae631cfe_4_k_cu_4bc63ad16thrust24THRUST_300001_SM_1000_NS12placeholders2_1E:
	.zero		1
	.type		_ZN34_INTERNAL_ae631cfe_4_k_cu_4bc63ad14cuda3std3__45__cpo3endE,@object
	.size		_ZN34_INTERNAL_ae631cfe_4_k_cu_4bc63ad14cuda3std3__45__cpo3endE,(_ZN34_INTERNAL_ae631cfe_4_k_cu_4bc63ad14cuda3std6ranges3__45__cpo3endE - _ZN34_INTERNAL_ae631cfe_4_k_cu_4bc63ad14cuda3std3__45__cpo3endE)
_ZN34_INTERNAL_ae631cfe_4_k_cu_4bc63ad14cuda3std3__45__cpo3endE:
	.zero		1
	.type		_ZN34_INTERNAL_ae631cfe_4_k_cu_4bc63ad14cuda3std6ranges3__45__cpo3endE,@object
	.size		_ZN34_INTERNAL_ae631cfe_4_k_cu_4bc63ad14cuda3std6ranges3__45__cpo3endE,(_ZN34_INTERNAL_ae631cfe_4_k_cu_4bc63ad16thrust24THRUST_300001_SM_1000_NS12placeholders2_5E - _ZN34_INTERNAL_ae631cfe_4_k_cu_4bc63ad14cuda3std6ranges3__45__cpo3endE)
_ZN34_INTERNAL_ae631cfe_4_k_cu_4bc63ad14cuda3std6ranges3__45__cpo3endE:
	.zero		1
	.type		_ZN34_INTERNAL_ae631cfe_4_k_cu_4bc63ad16thrust24THRUST_300001_SM_1000_NS12placeholders2_5E,@object
	.size		_ZN34_INTERNAL_ae631cfe_4_k_cu_4bc63ad16thrust24THRUST_300001_SM_1000_NS12placeholders2_5E,(_ZN34_INTERNAL_ae631cfe_4_k_cu_4bc63ad14cuda3std3__45__cpo4rendE - _ZN34_INTERNAL_ae631cfe_4_k_cu_4bc63ad16thrust24THRUST_300001_SM_1000_NS12placeholders2_5E)
_ZN34_INTERNAL_ae631cfe_4_k_cu_4bc63ad16thrust24THRUST_300001_SM_1000_NS12placeholders2_5E:
	.zero		1
	.type		_ZN34_INTERNAL_ae631cfe_4_k_cu_4bc63ad14cuda3std3__45__cpo4rendE,@object
	.size		_ZN34_INTERNAL_ae631cfe_4_k_cu_4bc63ad14cuda3std3__45__cpo4rendE,(_ZN34_INTERNAL_ae631cfe_4_k_cu_4bc63ad14cuda3std6ranges3__45__cpo9iter_swapE - _ZN34_INTERNAL_ae631cfe_4_k_cu_4bc63ad14cuda3std3__45__cpo4rendE)
_ZN34_INTERNAL_ae631cfe_4_k_cu_4bc63ad14cuda3std3__45__cpo4rendE:
	.zero		1
	.type		_ZN34_INTERNAL_ae631cfe_4_k_cu_4bc63ad14cuda3std6ranges3__45__cpo9iter_swapE,@object
	.size		_ZN34_INTERNAL_ae631cfe_4_k_cu_4bc63ad14cuda3std6ranges3__45__cpo9iter_swapE,(_ZN34_INTERNAL_ae631cfe_4_k_cu_4bc63ad14cuda3std3__48unexpectE - _ZN34_INTERNAL_ae631cfe_4_k_cu_4bc63ad14cuda3std6ranges3__45__cpo9iter_swapE)
_ZN34_INTERNAL_ae631cfe_4_k_cu_4bc63ad14cuda3std6ranges3__45__cpo9iter_swapE:
	.zero		1
	.type		_ZN34_INTERNAL_ae631cfe_4_k_cu_4bc63ad14cuda3std3__48unexpectE,@object
	.size		_ZN34_INTERNAL_ae631cfe_4_k_cu_4bc63ad14cuda3std3__48unexpectE,(_ZN34_INTERNAL_ae631cfe_4_k_cu_4bc63ad16thrust24THRUST_300001_SM_1000_NS8cuda_cub3parE - _ZN34_INTERNAL_ae631cfe_4_k_cu_4bc63ad14cuda3std3__48unexpectE)
_ZN34_INTERNAL_ae631cfe_4_k_cu_4bc63ad14cuda3std3__48unexpectE:
	.zero		1
	.type		_ZN34_INTERNAL_ae631cfe_4_k_cu_4bc63ad16thrust24THRUST_300001_SM_1000_NS8cuda_cub3parE,@object
	.size		_ZN34_INTERNAL_ae631cfe_4_k_cu_4bc63ad16thrust24THRUST_300001_SM_1000_NS8cuda_cub3parE,(.L_29 - _ZN34_INTERNAL_ae631cfe_4_k_cu_4bc63ad16thrust24THRUST_300001_SM_1000_NS8cuda_cub3parE)
_ZN34_INTERNAL_ae631cfe_4_k_cu_4bc63ad16thrust24THRUST_300001_SM_1000_NS8cuda_cub3parE:
	.zero		1
.L_29:


//--------------------- .nv.shared._ZN3cub18CUB_300001_SM_10006detail10radix_sort33DeviceRadixSortExclusiveSumKernelINS1_5radix10policy_hubIiiyE10Policy1000EyEEvPT0_ --------------------------
	.section	.nv.shared._ZN3cub18CUB_300001_SM_10006detail10radix_sort33DeviceRadixSortExclusiveSumKernelINS1_5radix10policy_hubIiiyE10Policy1000EyEEvPT0_,"aw",@nobits
	.sectionflags	@""
	.align	16
.nv.shared._ZN3cub18CUB_300001_SM_10006detail10radix_sort33DeviceRadixSortExclusiveSumKernelINS1_5radix10policy_hubIiiyE10Policy1000EyEEvPT0_:
	.zero		3360


//--------------------- .nv.shared._ZN3cub18CUB_300001_SM_10006detail10radix_sort30DeviceRadixSortHistogramKernelINS1_5radix10policy_hubIiiyE10Policy1000ELNS0_9SortOrderE0EiyNS1_21identity_decomposer_tEEEvPT2_PKT1_SA_iiT3_ --------------------------
	.section	.nv.shared._ZN3cub18CUB_300001_SM_10006detail10radix_sort30DeviceRadixSortHistogramKernelINS1_5radix10policy_hubIiiyE10Policy1000ELNS0_9SortOrderE0EiyNS1_21identity_decomposer_tEEEvPT2_PKT1_SA_iiT3_,"aw",@nobits
	.sectionflags	@""
	.align	16
.nv.shared._ZN3cub18CUB_300001_SM_10006detail10radix_sort30DeviceRadixSortHistogramKernelINS1_5radix10policy_hubIiiyE10Policy1000ELNS0_9SortOrderE0EiyNS1_21identity_decomposer_tEEEvPT2_PKT1_SA_iiT3_:
	.zero		5120


//--------------------- .nv.shared._ZN3cub18CUB_300001_SM_10006detail10radix_sort31DeviceRadixSortSingleTileKernelINS1_5radix10policy_hubIiiyE10Policy1000ELNS0_9SortOrderE0EiiyNS1_21identity_decomposer_tEEEvPKT1_PSA_PKT2_PSE_T3_iiT4_ --------------------------
	.section	.nv.shared._ZN3cub18CUB_300001_SM_10006detail10radix_sort31DeviceRadixSortSingleTileKernelINS1_5radix10policy_hubIiiyE10Policy1000ELNS0_9SortOrderE0EiiyNS1_21identity_decomposer_tEEEvPKT1_PSA_PKT2_PSE_T3_iiT4_,"aw",@nobits
	.sectionflags	@""
	.align	16
.nv.shared._ZN3cub18CUB_300001_SM_10006detail10radix_sort31DeviceRadixSortSingleTileKernelINS1_5radix10policy_hubIiiyE10Policy1000ELNS0_9SortOrderE0EiiyNS1_21identity_decomposer_tEEEvPKT1_PSA_PKT2_PSE_T3_iiT4_:
	.zero		34880


//--------------------- .nv.shared._ZN3cub18CUB_300001_SM_10006detail10radix_sort29DeviceRadixSortOnesweepKernelINS1_5radix10policy_hubIfNS0_8NullTypeEyE10Policy1000ELNS0_9SortOrderE0EfS6_yiiNS1_21identity_decomposer_tEEEvPT5_SC_PT3_PKSD_PT1_PKSH_PT2_PKSL_T4_iiT6_ --------------------------
	.section	.nv.shared._ZN3cub18CUB_300001_SM_10006detail10radix_sort29DeviceRadixSortOnesweepKernelINS1_5radix10policy_hubIfNS0_8NullTypeEyE10Policy1000ELNS0_9SortOrderE0EfS6_yiiNS1_21identity_decomposer_tEEEvPT5_SC_PT3_PKSD_PT1_PKSH_PT2_PKSL_T4_iiT6_,"aw",@nobits
	.sectionflags	@""
	.align	16
.nv.shared._ZN3cub18CUB_300001_SM_10006detail10radix_sort29DeviceRadixSortOnesweepKernelINS1_5radix10policy_hubIfNS0_8NullTypeEyE10Policy1000ELNS0_9SortOrderE0EfS6_yiiNS1_21identity_decomposer_tEEEvPT5_SC_PT3_PKSD_PT1_PKSH_PT2_PKSL_T4_iiT6_:
	.zero		30720


//--------------------- .nv.shared._ZN3cub18CUB_300001_SM_10006detail10radix_sort33DeviceRadixSortExclusiveSumKernelINS1_5radix10policy_hubIfNS0_8NullTypeEyE10Policy1000EyEEvPT0_ --------------------------
	.section	.nv.shared._ZN3cub18CUB_300001_SM_10006detail10radix_sort33DeviceRadixSortExclusiveSumKernelINS1_5radix10policy_hubIfNS0_8NullTypeEyE10Policy1000EyEEvPT0_,"aw",@nobits
	.sectionflags	@""
	.align	16
.nv.shared._ZN3cub18CUB_300001_SM_10006detail10radix_sort33DeviceRadixSortExclusiveSumKernelINS1_5radix10policy_hubIfNS0_8NullTypeEyE10Policy1000EyEEvPT0_:
	.zero		3360


//--------------------- .nv.shared._ZN3cub18CUB_300001_SM_10006detail10radix_sort30DeviceRadixSortHistogramKernelINS1_5radix10policy_hubIfNS0_8NullTypeEyE10Policy1000ELNS0_9SortOrderE0EfyNS1_21identity_decomposer_tEEEvPT2_PKT1_SB_iiT3_ --------------------------
	.section	.nv.shared._ZN3cub18CUB_300001_SM_10006detail10radix_sort30DeviceRadixSortHistogramKernelINS1_5radix10policy_hubIfNS0_8NullTypeEyE10Policy1000ELNS0_9SortOrderE0EfyNS1_21identity_decomposer_tEEEvPT2_PKT1_SB_iiT3_,"aw",@nobits
	.sectionflags	@""
	.align	16
.nv.shared._ZN3cub18CUB_300001_SM_10006detail10radix_sort30DeviceRadixSortHistogramKernelINS1_5radix10policy_hubIfNS0_8NullTypeEyE10Policy1000ELNS0_9SortOrderE0EfyNS1_21identity_decomposer_tEEEvPT2_PKT1_SB_iiT3_:
	.zero		5120


//--------------------- .nv.shared._ZN3cub18CUB_300001_SM_10006detail10radix_sort31DeviceRadixSortSingleTileKernelINS1_5radix10policy_hubIfNS0_8NullTypeEyE10Policy1000ELNS0_9SortOrderE0EfS6_yNS1_21identity_decomposer_tEEEvPKT1_PSB_PKT2_PSF_T3_iiT4_ --------------------------
	.section	.nv.shared._ZN3cub18CUB_300001_SM_10006detail10radix_sort31DeviceRadixSortSingleTileKernelINS1_5radix10policy_hubIfNS0_8NullTypeEyE10Policy1000ELNS0_9SortOrderE0EfS6_yNS1_21identity_decomposer_tEEEvPKT1_PSB_PKT2_PSF_T3_iiT4_,"aw",@nobits
	.sectionflags	@""
	.align	16
.nv.shared._ZN3cub18CUB_300001_SM_10006detail10radix_sort31DeviceRadixSortSingleTileKernelINS1_5radix10policy_hubIfNS0_8NullTypeEyE10Policy1000ELNS0_9SortOrderE0EfS6_yNS1_21identity_decomposer_tEEEvPKT1_PSB_PKT2_PSF_T3_iiT4_:
	.zero		34880


//--------------------- .nv.shared._ZN3cub18CUB_300001_SM_10006detail11EmptyKernelIvEEvv --------------------------
	.section	.nv.shared._ZN3cub18CUB_300001_SM_10006detail11EmptyKernelIvEEvv,"aw",@nobits
	.sectionflags	@""
	.align	16
	.zero		1024


//--------------------- .nv.shared._Z21unpackAllDeltasKernelIjEvPKiS1_S1_S1_PKlPKjPxii --------------------------
	.section	.nv.shared._Z21unpackAllDeltasKernelIjEvPKiS1_S1_S1_PKlPKjPxii,"aw",@nobits
	.sectionflags	@""
	.align	16
	.zero		1024


//--------------------- .nv.shared._Z40decompressFullFile_OnTheFly_Optimized_V2IjEvPK14CompressedDataIT_EPS1_i --------------------------
	.section	.nv.shared._Z40decompressFullFile_OnTheFly_Optimized_V2IjEvPK14CompressedDataIT_EPS1_i,"aw",@nobits
	.sectionflags	@""
	.align	16
.nv.shared._Z40decompressFullFile_OnTheFly_Optimized_V2IjEvPK14CompressedDataIT_EPS1_i:
	.zero		1072


//--------------------- .nv.shared._Z25packDeltasKernelOptimizedIjEvPKT_PKiS4_S4_PKdS4_PKliPj --------------------------
	.section	.nv.shared._Z25packDeltasKernelOptimizedIjEvPKT_PKiS4_S4_PKdS4_PKliPj,"aw",@nobits
	.sectionflags	@""
	.align	16
	.zero		1024


//--------------------- .nv.shared._Z24wprocessPartitionsKernelIjEvPKT_PiS3_S3_PdS3_PxiPl --------------------------
	.section	.nv.shared._Z24wprocessPartitionsKernelIjEvPKT_PiS3_S3_PdS3_PxiPl,"aw",@nobits
	.sectionflags	@""
	.align	16
.nv.shared._Z24wprocessPartitionsKernelIjEvPKT_PiS3_S3_PdS3_PxiPl:
	.zero		1040


//--------------------- .nv.shared._Z30fitPartitionsBatched_OptimizedIjEvPKT_PKiS4_PiPdS6_S5_PxS6_i --------------------------
	.section	.nv.shared._Z30fitPartitionsBatched_OptimizedIjEvPKT_PKiS4_PiPdS6_S5_PxS6_i,"aw",@nobits
	.sectionflags	@""
	.align	16
.nv.shared._Z30fitPartitionsBatched_OptimizedIjEvPKT_PKiS4_PiPdS6_S5_PxS6_i:
	.zero		1552


//--------------------- .nv.shared._Z20createPartitionsFastIjEviiPKfiPiS2_S2_S1_PKiii --------------------------
	.section	.nv.shared._Z20createPartitionsFastIjEviiPKfiPiS2_S2_S1_PKiii,"aw",@nobits
	.sectionflags	@""
	.align	16
	.zero		1024


//--------------------- .nv.shared._Z23analyzeDataVarianceFastIjEvPKT_iiPfi --------------------------
	.section	.nv.shared._Z23analyzeDataVarianceFastIjEvPKT_iiPfi,"aw",@nobits
	.sectionflags	@""
	.align	16
	.zero		1024


//--------------------- .nv.shared._Z21unpackAllDeltasKernelIyEvPKiS1_S1_S1_PKlPKjPxii --------------------------
	.section	.nv.shared._Z21unpackAllDeltasKernelIyEvPKiS1_S1_S1_PKlPKjPxii,"aw",@nobits
	.sectionflags	@""
	.align	16
	.zero		1024


//--------------------- .nv.shared._Z40decompressFullFile_OnTheFly_Optimized_V2IyEvPK14CompressedDataIT_EPS1_i --------------------------
	.section	.nv.shared._Z40decompressFullFile_OnTheFly_Optimized_V2IyEvPK14CompressedDataIT_EPS1_i,"aw",@nobits
	.sectionflags	@""
	.align	16
.nv.shared._Z40decompressFullFile_OnTheFly_Optimized_V2IyEvPK14CompressedDataIT_EPS1_i:
	.zero		1072


//--------------------- .nv.shared._Z25packDeltasKernelOptimizedIyEvPKT_PKiS4_S4_PKdS4_PKliPj --------------------------
	.section	.nv.shared._Z25packDeltasKernelOptimizedIyEvPKT_PKiS4_S4_PKdS4_PKliPj,"aw",@nobits
	.sectionflags	@""
	.align	16
	.zero		1024


//--------------------- .nv.shared._Z24wprocessPartitionsKernelIyEvPKT_PiS3_S3_PdS3_PxiPl --------------------------
	.section	.nv.shared._Z24wprocessPartitionsKernelIyEvPKT_PiS3_S3_PdS3_PxiPl,"aw",@nobits
	.sectionflags	@""
	.align	16
.nv.shared._Z24wprocessPartitionsKernelIyEvPKT_PiS3_S3_PdS3_PxiPl:
	.zero		1040


//--------------------- .nv.shared._Z30fitPartitionsBatched_OptimizedIyEvPKT_PKiS4_PiPdS6_S5_PxS6_i --------------------------
	.section	.nv.shared._Z30fitPartitionsBatched_OptimizedIyEvPKT_PKiS4_PiPdS6_S5_PxS6_i,"aw",@nobits
	.sectionflags	@""
	.align	16
.nv.shared._Z30fitPartitionsBatched_OptimizedIyEvPKT_PKiS4_PiPdS6_S5_PxS6_i:
	.zero		1552


//--------------------- .nv.shared._Z20createPartitionsFastIyEviiPKfiPiS2_S2_S1_PKiii --------------------------
	.section	.nv.shared._Z20createPartitionsFastIyEviiPKfiPiS2_S2_S1_PKiii,"aw",@nobits
	.sectionflags	@""
	.align	16
	.zero		1024


//--------------------- .nv.shared._Z23analyzeDataVarianceFastIyEvPKT_iiPfi --------------------------
	.section	.nv.shared._Z23analyzeDataVarianceFastIyEvPKT_iiPfi,"aw",@nobits
	.sectionflags	@""
	.align	16
	.zero		1024


//--------------------- .nv.shared._Z21unpackAllDeltasKernelIxEvPKiS1_S1_S1_PKlPKjPxii --------------------------
	.section	.nv.shared._Z21unpackAllDeltasKernelIxEvPKiS1_S1_S1_PKlPKjPxii,"aw",@nobits
	.sectionflags	@""
	.align	16
	.zero		1024


//--------------------- .nv.shared._Z40decompressFullFile_OnTheFly_Optimized_V2IxEvPK14CompressedDataIT_EPS1_i --------------------------
	.section	.nv.shared._Z40decompressFullFile_OnTheFly_Optimized_V2IxEvPK14CompressedDataIT_EPS1_i,"aw",@nobits
	.sectionflags	@""
	.align	16
.nv.shared._Z40decompressFullFile_OnTheFly_Optimized_V2IxEvPK14CompressedDataIT_EPS1_i:
	.zero		1072


//--------------------- .nv.shared._Z25packDeltasKernelOptimizedIxEvPKT_PKiS4_S4_PKdS4_PKliPj --------------------------
	.section	.nv.shared._Z25packDeltasKernelOptimizedIxEvPKT_PKiS4_S4_PKdS4_PKliPj,"aw",@nobits
	.sectionflags	@""
	.align	16
	.zero		1024


//--------------------- .nv.shared._Z24wprocessPartitionsKernelIxEvPKT_PiS3_S3_PdS3_PxiPl --------------------------
	.section	.nv.shared._Z24wprocessPartitionsKernelIxEvPKT_PiS3_S3_PdS3_PxiPl,"aw",@nobits
	.sectionflags	@""
	.align	16
.nv.shared._Z24wprocessPartitionsKernelIxEvPKT_PiS3_S3_PdS3_PxiPl:
	.zero		1040


//--------------------- .nv.shared._Z30fitPartitionsBatched_OptimizedIxEvPKT_PKiS4_PiPdS6_S5_PxS6_i --------------------------
	.section	.nv.shared._Z30fitPartitionsBatched_OptimizedIxEvPKT_PKiS4_PiPdS6_S5_PxS6_i,"aw",@nobits
	.sectionflags	@""
	.align	16
.nv.shared._Z30fitPartitionsBatched_OptimizedIxEvPKT_PKiS4_PiPdS6_S5_PxS6_i:
	.zero		1552


//--------------------- .nv.shared._Z20createPartitionsFastIxEviiPKfiPiS2_S2_S1_PKiii --------------------------
	.section	.nv.shared._Z20createPartitionsFastIxEviiPKfiPiS2_S2_S1_PKiii,"aw",@nobits
	.sectionflags	@""
	.align	16
	.zero		1024


//--------------------- .nv.shared._Z23analyzeDataVarianceFastIxEvPKT_iiPfi --------------------------
	.section	.nv.shared._Z23analyzeDataVarianceFastIxEvPKT_iiPfi,"aw",@nobits
	.sectionflags	@""
	.align	16
	.zero		1024


//--------------------- .nv.shared._Z21unpackAllDeltasKernelIlEvPKiS1_S1_S1_PKlPKjPxii --------------------------
	.section	.nv.shared._Z21unpackAllDeltasKernelIlEvPKiS1_S1_S1_PKlPKjPxii,"aw",@nobits
	.sectionflags	@""
	.align	16
	.zero		1024


//--------------------- .nv.shared._Z40decompressFullFile_OnTheFly_Optimized_V2IlEvPK14CompressedDataIT_EPS1_i --------------------------
	.section	.nv.shared._Z40decompressFullFile_OnTheFly_Optimized_V2IlEvPK14CompressedDataIT_EPS1_i,"aw",@nobits
	.sectionflags	@""
	.align	16
.nv.shared._Z40decompressFullFile_OnTheFly_Optimized_V2IlEvPK14CompressedDataIT_EPS1_i:
	.zero		1072


//--------------------- .nv.shared._Z25packDeltasKernelOptimizedIlEvPKT_PKiS4_S4_PKdS4_PKliPj --------------------------
	.section	.nv.shared._Z25packDeltasKernelOptimizedIlEvPKT_PKiS4_S4_PKdS4_PKliPj,"aw",@nobits
	.sectionflags	@""
	.align	16
	.zero		1024


//--------------------- .nv.shared._Z24wprocessPartitionsKernelIlEvPKT_PiS3_S3_PdS3_PxiPl --------------------------
	.section	.nv.shared._Z24wprocessPartitionsKernelIlEvPKT_PiS3_S3_PdS3_PxiPl,"aw",@nobits
	.sectionflags	@""
	.align	16
.nv.shared._Z24wprocessPartitionsKernelIlEvPKT_PiS3_S3_PdS3_PxiPl:
	.zero		1040


//--------------------- .nv.shared._Z30fitPartitionsBatched_OptimizedIlEvPKT_PKiS4_PiPdS6_S5_PxS6_i --------------------------
	.section	.nv.shared._Z30fitPartitionsBatched_OptimizedIlEvPKT_PKiS4_PiPdS6_S5_PxS6_i,"aw",@nobits
	.sectionflags	@""
	.align	16
.nv.shared._Z30fitPartitionsBatched_OptimizedIlEvPKT_PKiS4_PiPdS6_S5_PxS6_i:
	.zero		1552


//--------------------- .nv.shared._Z20createPartitionsFastIlEviiPKfiPiS2_S2_S1_PKiii --------------------------
	.section	.nv.shared._Z20createPartitionsFastIlEviiPKfiPiS2_S2_S1_PKiii,"aw",@nobits
	.sectionflags	@""
	.align	16
	.zero		1024


//--------------------- .nv.shared._Z23analyzeDataVarianceFastIlEvPKT_iiPfi --------------------------
	.section	.nv.shared._Z23analyzeDataVarianceFastIlEvPKT_iiPfi,"aw",@nobits
	.sectionflags	@""
	.align	16
	.zero		1024


//--------------------- .nv.shared._Z21unpackAllDeltasKernelIiEvPKiS1_S1_S1_PKlPKjPxii --------------------------
	.section	.nv.shared._Z21unpackAllDeltasKernelIiEvPKiS1_S1_S1_PKlPKjPxii,"aw",@nobits
	.sectionflags	@""
	.align	16
	.zero		1024


//--------------------- .nv.shared._Z40decompressFullFile_OnTheFly_Optimized_V2IiEvPK14CompressedDataIT_EPS1_i --------------------------
	.section	.nv.shared._Z40decompressFullFile_OnTheFly_Optimized_V2IiEvPK14CompressedDataIT_EPS1_i,"aw",@nobits
	.sectionflags	@""
	.align	16
.nv.shared._Z40decompressFullFile_OnTheFly_Optimized_V2IiEvPK14CompressedDataIT_EPS1_i:
	.zero		1072


//--------------------- .nv.shared._Z25packDeltasKernelOptimizedIiEvPKT_PKiS4_S4_PKdS4_PKliPj --------------------------
	.section	.nv.shared._Z25packDeltasKernelOptimizedIiEvPKT_PKiS4_S4_PKdS4_PKliPj,"aw",@nobits
	.sectionflags	@""
	.align	16
	.zero		1024


//--------------------- .nv.shared._Z24wprocessPartitionsKernelIiEvPKT_PiS3_S3_PdS3_PxiPl --------------------------
	.section	.nv.shared._Z24wprocessPartitionsKernelIiEvPKT_PiS3_S3_PdS3_PxiPl,"aw",@nobits
	.sectionflags	@""
	.align	16
.nv.shared._Z24wprocessPartitionsKernelIiEvPKT_PiS3_S3_PdS3_PxiPl:
	.zero		1040


//--------------------- .nv.shared._Z30fitPartitionsBatched_OptimizedIiEvPKT_PKiS4_PiPdS6_S5_PxS6_i --------------------------
	.section	.nv.shared._Z30fitPartitionsBatched_OptimizedIiEvPKT_PKiS4_PiPdS6_S5_PxS6_i,"aw",@nobits
	.sectionflags	@""
	.align	16
.nv.shared._Z30fitPartitionsBatched_OptimizedIiEvPKT_PKiS4_PiPdS6_S5_PxS6_i:
	.zero		1552


//--------------------- .nv.shared._Z20createPartitionsFastIiEviiPKfiPiS2_S2_S1_PKiii --------------------------
	.section	.nv.shared._Z20createPartitionsFastIiEviiPKfiPiS2_S2_S1_PKiii,"aw",@nobits
	.sectionflags	@""
	.align	16
	.zero		1024


//--------------------- .nv.shared._Z23analyzeDataVarianceFastIiEvPKT_iiPfi --------------------------
	.section	.nv.shared._Z23analyzeDataVarianceFastIiEvPKT_iiPfi,"aw",@nobits
	.sectionflags	@""
	.align	16
	.zero		1024


//--------------------- .nv.shared._Z19setBitOffsetsKernelPiS_S_Pli --------------------------
	.section	.nv.shared._Z19setBitOffsetsKernelPiS_S_Pli,"aw",@nobits
	.sectionflags	@""
	.align	16
	.zero		1024


//--------------------- .nv.shared._Z25packToBlobKernelOptimizedPK16SerializedHeaderPKiS3_S3_PKdS3_PKlPKxPKjimPh --------------------------
	.section	.nv.shared._Z25packToBlobKernelOptimizedPK16SerializedHeaderPKiS3_S3_PKdS3_PKlPKxPKjimPh,"aw",@nobits
	.sectionflags	@""
	.align	16
	.zero		1024


//--------------------- .nv.shared._Z20unpackFromBlobKernelPKhimPiS1_S1_PdS1_PlPxPj --------------------------
	.section	.nv.shared._Z20unpackFromBlobKernelPKhimPiS1_S1_PdS1_PlPxPj,"aw",@nobits
	.sectionflags	@""
	.align	16
	.zero		1024


//--------------------- .nv.shared._Z16packToBlobKernelPK16SerializedHeaderPKiS3_S3_PKdS3_PKlPKxPKjimPh --------------------------
	.section	.nv.shared._Z16packToBlobKernelPK16SerializedHeaderPKiS3_S3_PKdS3_PKlPKxPKjimPh,"aw",@nobits
	.sectionflags	@""
	.align	16
	.zero		1024


//--------------------- .nv.constant0._ZN3cub18CUB_300001_SM_10006detail10radix_sort29DeviceRadixSortOnesweepKernelINS1_5radix10policy_hubIiiyE10Policy1000ELNS0_9SortOrderE0EiiyiiNS1_21identity_decomposer_tEEEvPT5_SB_PT3_PKSC_PT1_PKSG_PT2_PKSK_T4_iiT6_ --------------------------
	.section	.nv.constant0._ZN3cub18CUB_300001_SM_10006detail10radix_sort29DeviceRadixSortOnesweepKernelINS1_5radix10policy_hubIiiyE10Policy1000ELNS0_9SortOrderE0EiiyiiNS1_21identity_decomposer_tEEEvPT5_SB_PT3_PKSC_PT1_PKSG_PT2_PKSK_T4_iiT6_,"a",@progbits
	.sectionflags	@""
	.align	4
.nv.constant0._ZN3cub18CUB_300001_SM_10006detail10radix_sort29DeviceRadixSortOnesweepKernelINS1_5radix10policy_hubIiiyE10Policy1000ELNS0_9SortOrderE0EiiyiiNS1_21identity_decomposer_tEEEvPT5_SB_PT3_PKSC_PT1_PKSG_PT2_PKSK_T4_iiT6_:
	.zero		973


//--------------------- .nv.constant0._ZN3cub18CUB_300001_SM_10006detail10radix_sort33DeviceRadixSortExclusiveSumKernelINS1_5radix10policy_hubIiiyE10Policy1000EyEEvPT0_ --------------------------
	.section	.nv.constant0._ZN3cub18CUB_300001_SM_10006detail10radix_sort33DeviceRadixSortExclusiveSumKernelINS1_5radix10policy_hubIiiyE10Policy1000EyEEvPT0_,"a",@progbits
	.sectionflags	@""
	.align	4
.nv.constant0._ZN3cub18CUB_300001_SM_10006detail10radix_sort33DeviceRadixSortExclusiveSumKernelINS1_5radix10policy_hubIiiyE10Policy1000EyEEvPT0_:
	.zero		904


//--------------------- .nv.constant0._ZN3cub18CUB_300001_SM_10006detail10radix_sort30DeviceRadixSortHistogramKernelINS1_5radix10policy_hubIiiyE10Policy1000ELNS0_9SortOrderE0EiyNS1_21identity_decomposer_tEEEvPT2_PKT1_SA_iiT3_ --------------------------
	.section	.nv.constant0._ZN3cub18CUB_300001_SM_10006detail10radix_sort30DeviceRadixSortHistogramKernelINS1_5radix10policy_hubIiiyE10Policy1000ELNS0_9SortOrderE0EiyNS1_21identity_decomposer_tEEEvPT2_PKT1_SA_iiT3_,"a",@progbits
	.sectionflags	@""
	.align	4
.nv.constant0._ZN3cub18CUB_300001_SM_10006detail10radix_sort30DeviceRadixSortHistogramKernelINS1_5radix10policy_hubIiiyE10Policy1000ELNS0_9SortOrderE0EiyNS1_21identity_decomposer_tEEEvPT2_PKT1_SA_iiT3_:
	.zero		929


//--------------------- .nv.constant0._ZN3cub18CUB_300001_SM_10006detail10radix_sort31DeviceRadixSortSingleTileKernelINS1_5radix10policy_hubIiiyE10Policy1000ELNS0_9SortOrderE0EiiyNS1_21identity_decomposer_tEEEvPKT1_PSA_PKT2_PSE_T3_iiT4_ --------------------------
	.section	.nv.constant0._ZN3cub18CUB_300001_SM_10006detail10radix_sort31DeviceRadixSortSingleTileKernelINS1_5radix10policy_hubIiiyE10Policy1000ELNS0_9SortOrderE0EiiyNS1_21identity_decomposer_tEEEvPKT1_PSA_PKT2_PSE_T3_iiT4_,"a",@progbits
	.sectionflags	@""
	.align	4
.nv.constant0._ZN3cub18CUB_300001_SM_10006detail10radix_sort31DeviceRadixSortSingleTileKernelINS1_5radix10policy_hubIiiyE10Policy1000ELNS0_9SortOrderE0EiiyNS1_21identity_decomposer_tEEEvPKT1_PSA_PKT2_PSE_T3_iiT4_:
	.zero		945


//--------------------- .nv.constant0._ZN3cub18CUB_300001_SM_10006detail10radix_sort29DeviceRadixSortOnesweepKernelINS1_5radix10policy_hubIfNS0_8NullTypeEyE10Policy1000ELNS0_9SortOrderE0EfS6_yiiNS1_21identity_decomposer_tEEEvPT5_SC_PT3_PKSD_PT1_PKSH_PT2_PKSL_T4_iiT6_ --------------------------
	.section	.nv.constant0._ZN3cub18CUB_300001_SM_10006detail10radix_sort29DeviceRadixSortOnesweepKernelINS1_5radix10policy_hubIfNS0_8NullTypeEyE10Policy1000ELNS0_9SortOrderE0EfS6_yiiNS1_21identity_decomposer_tEEEvPT5_SC_PT3_PKSD_PT1_PKSH_PT2_PKSL_T4_iiT6_,"a",@progbits
	.sectionflags	@""
	.align	4
.nv.constant0._ZN3cub18CUB_300001_SM_10006detail10radix_sort29DeviceRadixSortOnesweepKernelINS1_5radix10policy_hubIfNS0_8NullTypeEyE10Policy1000ELNS0_9SortOrderE0EfS6_yiiNS1_21identity_decomposer_tEEEvPT5_SC_PT3_PKSD_PT1_PKSH_PT2_PKSL_T4_iiT6_:
	.zero		973


//--------------------- .nv.constant0._ZN3cub18CUB_300001_SM_10006detail10radix_sort33DeviceRadixSortExclusiveSumKernelINS1_5radix10policy_hubIfNS0_8NullTypeEyE10Policy1000EyEEvPT0_ --------------------------
	.section	.nv.constant0._ZN3cub18CUB_300001_SM_10006detail10radix_sort33DeviceRadixSortExclusiveSumKernelINS1_5radix10policy_hubIfNS0_8NullTypeEyE10Policy1000EyEEvPT0_,"a",@progbits
	.sectionflags	@""
	.align	4
.nv.constant0._ZN3cub18CUB_300001_SM_10006detail10radix_sort33DeviceRadixSortExclusiveSumKernelINS1_5radix10policy_hubIfNS0_8NullTypeEyE10Policy1000EyEEvPT0_:
	.zero		904


//--------------------- .nv.constant0._ZN3cub18CUB_300001_SM_10006detail10radix_sort30DeviceRadixSortHistogramKernelINS1_5radix10policy_hubIfNS0_8NullTypeEyE10Policy1000ELNS0_9SortOrderE0EfyNS1_21identity_decomposer_tEEEvPT2_PKT1_SB_iiT3_ --------------------------
	.section	.nv.constant0._ZN3cub18CUB_300001_SM_10006detail10radix_sort30DeviceRadixSortHistogramKernelINS1_5radix10policy_hubIfNS0_8NullTypeEyE10Policy1000ELNS0_9SortOrderE0EfyNS1_21identity_decomposer_tEEEvPT2_PKT1_SB_iiT3_,"a",@progbits
	.sectionflags	@""
	.align	4
.nv.constant0._ZN3cub18CUB_300001_SM_10006detail10radix_sort30DeviceRadixSortHistogramKernelINS1_5radix10policy_hubIfNS0_8NullTypeEyE10Policy1000ELNS0_9SortOrderE0EfyNS1_21identity_decomposer_tEEEvPT2_PKT1_SB_iiT3_:
	.zero		929


//--------------------- .nv.constant0._ZN3cub18CUB_300001_SM_10006detail10radix_sort31DeviceRadixSortSingleTileKernelINS1_5radix10policy_hubIfNS0_8NullTypeEyE10Policy1000ELNS0_9SortOrderE0EfS6_yNS1_21identity_decomposer_tEEEvPKT1_PSB_PKT2_PSF_T3_iiT4_ --------------------------
	.section	.nv.constant0._ZN3cub18CUB_300001_SM_10006detail10radix_sort31DeviceRadixSortSingleTileKernelINS1_5radix10policy_hubIfNS0_8NullTypeEyE10Policy1000ELNS0_9SortOrderE0EfS6_yNS1_21identity_decomposer_tEEEvPKT1_PSB_PKT2_PSF_T3_iiT4_,"a",@progbits
	.sectionflags	@""
	.align	4
.nv.constant0._ZN3cub18CUB_300001_SM_10006detail10radix_sort31DeviceRadixSortSingleTileKernelINS1_5radix10policy_hubIfNS0_8NullTypeEyE10Policy1000ELNS0_9SortOrderE0EfS6_yNS1_21identity_decomposer_tEEEvPKT1_PSB_PKT2_PSF_T3_iiT4_:
	.zero		945


//--------------------- .nv.constant0._ZN3cub18CUB_300001_SM_10006detail11EmptyKernelIvEEvv --------------------------
	.section	.nv.constant0._ZN3cub18CUB_300001_SM_10006detail11EmptyKernelIvEEvv,"a",@progbits
	.sectionflags	@""
	.align	4
.nv.constant0._ZN3cub18CUB_300001_SM_10006detail11EmptyKernelIvEEvv:
	.zero		896


//--------------------- .nv.constant0._Z21unpackAllDeltasKernelIjEvPKiS1_S1_S1_PKlPKjPxii --------------------------
	.section	.nv.constant0._Z21unpackAllDeltasKernelIjEvPKiS1_S1_S1_PKlPKjPxii,"a",@progbits
	.sectionflags	@""
	.align	4
.nv.constant0._Z21unpackAllDeltasKernelIjEvPKiS1_S1_S1_PKlPKjPxii:
	.zero		960


//--------------------- .nv.constant0._Z40decompressFullFile_OnTheFly_Optimized_V2IjEvPK14CompressedDataIT_EPS1_i --------------------------
	.section	.nv.constant0._Z40decompressFullFile_OnTheFly_Optimized_V2IjEvPK14CompressedDataIT_EPS1_i,"a",@progbits
	.sectionflags	@""
	.align	4
.nv.constant0._Z40decompressFullFile_OnTheFly_Optimized_V2IjEvPK14CompressedDataIT_EPS1_i:
	.zero		916


//--------------------- .nv.constant0._Z25packDeltasKernelOptimizedIjEvPKT_PKiS4_S4_PKdS4_PKliPj --------------------------
	.section	.nv.constant0._Z25packDeltasKernelOptimizedIjEvPKT_PKiS4_S4_PKdS4_PKliPj,"a",@progbits
	.sectionflags	@""
	.align	4
.nv.constant0._Z25packDeltasKernelOptimizedIjEvPKT_PKiS4_S4_PKdS4_PKliPj:
	.zero		968


//--------------------- .nv.constant0._Z24wprocessPartitionsKernelIjEvPKT_PiS3_S3_PdS3_PxiPl --------------------------
	.section	.nv.constant0._Z24wprocessPartitionsKernelIjEvPKT_PiS3_S3_PdS3_PxiPl,"a",@progbits
	.sectionflags	@""
	.align	4
.nv.constant0._Z24wprocessPartitionsKernelIjEvPKT_PiS3_S3_PdS3_PxiPl:
	.zero		968


//--------------------- .nv.constant0._Z30fitPartitionsBatched_OptimizedIjEvPKT_PKiS4_PiPdS6_S5_PxS6_i --------------------------
	.section	.nv.constant0._Z30fitPartitionsBatched_OptimizedIjEvPKT_PKiS4_PiPdS6_S5_PxS6_i,"a",@progbits
	.sectionflags	@""
	.align	4
.nv.constant0._Z30fitPartitionsBatched_OptimizedIjEvPKT_PKiS4_PiPdS6_S5_PxS6_i:
	.zero		972


//--------------------- .nv.constant0._Z20createPartitionsFastIjEviiPKfiPiS2_S2_S1_PKiii --------------------------
	.section	.nv.constant0._Z20createPartitionsFastIjEviiPKfiPiS2_S2_S1_PKiii,"a",@progbits
	.sectionflags	@""
	.align	4
.nv.constant0._Z20createPartitionsFastIjEviiPKfiPiS2_S2_S1_PKiii:
	.zero		968


//--------------------- .nv.constant0._Z23analyzeDataVarianceFastIjEvPKT_iiPfi --------------------------
	.section	.nv.constant0._Z23analyzeDataVarianceFastIjEvPKT_iiPfi,"a",@progbits
	.sectionflags	@""
	.align	4
.nv.constant0._Z23analyzeDataVarianceFastIjEvPKT_iiPfi:
	.zero		924


//--------------------- .nv.constant0._Z21unpackAllDeltasKernelIyEvPKiS1_S1_S1_PKlPKjPxii --------------------------
	.section	.nv.constant0._Z21unpackAllDeltasKernelIyEvPKiS1_S1_S1_PKlPKjPxii,"a",@progbits
	.sectionflags	@""
	.align	4
.nv.constant0._Z21unpackAllDeltasKernelIyEvPKiS1_S1_S1_PKlPKjPxii:
	.zero		960


//--------------------- .nv.constant0._Z40decompressFullFile_OnTheFly_Optimized_V2IyEvPK14CompressedDataIT_EPS1_i --------------------------
	.section	.nv.constant0._Z40decompressFullFile_OnTheFly_Optimized_V2IyEvPK14CompressedDataIT_EPS1_i,"a",@progbits
	.sectionflags	@""
	.align	4
.nv.constant0._Z40decompressFullFile_OnTheFly_Optimized_V2IyEvPK14CompressedDataIT_EPS1_i:
	.zero		916


//--------------------- .nv.constant0._Z25packDeltasKernelOptimizedIyEvPKT_PKiS4_S4_PKdS4_PKliPj --------------------------
	.section	.nv.constant0._Z25packDeltasKernelOptimizedIyEvPKT_PKiS4_S4_PKdS4_PKliPj,"a",@progbits
	.sectionflags	@""
	.align	4
.nv.constant0._Z25packDeltasKernelOptimizedIyEvPKT_PKiS4_S4_PKdS4_PKliPj:
	.zero		968


//--------------------- .nv.constant0._Z24wprocessPartitionsKernelIyEvPKT_PiS3_S3_PdS3_PxiPl --------------------------
	.section	.nv.constant0._Z24wprocessPartitionsKernelIyEvPKT_PiS3_S3_PdS3_PxiPl,"a",@progbits
	.sectionflags	@""
	.align	4
.nv.constant0._Z24wprocessPartitionsKernelIyEvPKT_PiS3_S3_PdS3_PxiPl:
	.zero		968


//--------------------- .nv.constant0._Z30fitPartitionsBatched_OptimizedIyEvPKT_PKiS4_PiPdS6_S5_PxS6_i --------------------------
	.section	.nv.constant0._Z30fitPartitionsBatched_OptimizedIyEvPKT_PKiS4_PiPdS6_S5_PxS6_i,"a",@progbits
	.sectionflags	@""
	.align	4
.nv.constant0._Z30fitPartitionsBatched_OptimizedIyEvPKT_PKiS4_PiPdS6_S5_PxS6_i:
	.zero		972


//--------------------- .nv.constant0._Z20createPartitionsFastIyEviiPKfiPiS2_S2_S1_PKiii --------------------------
	.section	.nv.constant0._Z20createPartitionsFastIyEviiPKfiPiS2_S2_S1_PKiii,"a",@progbits
	.sectionflags	@""
	.align	4
.nv.constant0._Z20createPartitionsFastIyEviiPKfiPiS2_S2_S1_PKiii:
	.zero		968


//--------------------- .nv.constant0._Z23analyzeDataVarianceFastIyEvPKT_iiPfi --------------------------
	.section	.nv.constant0._Z23analyzeDataVarianceFastIyEvPKT_iiPfi,"a",@progbits
	.sectionflags	@""
	.align	4
.nv.constant0._Z23analyzeDataVarianceFastIyEvPKT_iiPfi:
	.zero		924


//--------------------- .nv.constant0._Z21unpackAllDeltasKernelIxEvPKiS1_S1_S1_PKlPKjPxii --------------------------
	.section	.nv.constant0._Z21unpackAllDeltasKernelIxEvPKiS1_S1_S1_PKlPKjPxii,"a",@progbits
	.sectionflags	@""
	.align	4
.nv.constant0._Z21unpackAllDeltasKernelIxEvPKiS1_S1_S1_PKlPKjPxii:
	.zero		960


//--------------------- .nv.constant0._Z40decompressFullFile_OnTheFly_Optimized_V2IxEvPK14CompressedDataIT_EPS1_i --------------------------
	.section	.nv.constant0._Z40decompressFullFile_OnTheFly_Optimized_V2IxEvPK14CompressedDataIT_EPS1_i,"a",@progbits
	.sectionflags	@""
	.align	4
.nv.constant0._Z40decompressFullFile_OnTheFly_Optimized_V2IxEvPK14CompressedDataIT_EPS1_i:
	.zero		916


//--------------------- .nv.constant0._Z25packDeltasKernelOptimizedIxEvPKT_PKiS4_S4_PKdS4_PKliPj --------------------------
	.section	.nv.constant0._Z25packDeltasKernelOptimizedIxEvPKT_PKiS4_S4_PKdS4_PKliPj,"a",@progbits
	.sectionflags	@""
	.align	4
.nv.constant0._Z25packDeltasKernelOptimizedIxEvPKT_PKiS4_S4_PKdS4_PKliPj:
	.zero		968


//--------------------- .nv.constant0._Z24wprocessPartitionsKernelIxEvPKT_PiS3_S3_PdS3_PxiPl --------------------------
	.section	.nv.constant0._Z24wprocessPartitionsKernelIxEvPKT_PiS3_S3_PdS3_PxiPl,"a",@progbits
	.sectionflags	@""
	.align	4
.nv.constant0._Z24wprocessPartitionsKernelIxEvPKT_PiS3_S3_PdS3_PxiPl:
	.zero		968


//--------------------- .nv.constant0._Z30fitPartitionsBatched_OptimizedIxEvPKT_PKiS4_PiPdS6_S5_PxS6_i --------------------------
	.section	.nv.constant0._Z30fitPartitionsBatched_OptimizedIxEvPKT_PKiS4_PiPdS6_S5_PxS6_i,"a",@progbits
	.sectionflags	@""
	.align	4
.nv.constant0._Z30fitPartitionsBatched_OptimizedIxEvPKT_PKiS4_PiPdS6_S5_PxS6_i:
	.zero		972


//--------------------- .nv.constant0._Z20createPartitionsFastIxEviiPKfiPiS2_S2_S1_PKiii --------------------------
	.section	.nv.constant0._Z20createPartitionsFastIxEviiPKfiPiS2_S2_S1_PKiii,"a",@progbits
	.sectionflags	@""
	.align	4
.nv.constant0._Z20createPartitionsFastIxEviiPKfiPiS2_S2_S1_PKiii:
	.zero		968


//--------------------- .nv.constant0._Z23analyzeDataVarianceFastIxEvPKT_iiPfi --------------------------
	.section	.nv.constant0._Z23analyzeDataVarianceFastIxEvPKT_iiPfi,"a",@progbits
	.sectionflags	@""
	.align	4
.nv.constant0._Z23analyzeDataVarianceFastIxEvPKT_iiPfi:
	.zero		924


//--------------------- .nv.constant0._Z21unpackAllDeltasKernelIlEvPKiS1_S1_S1_PKlPKjPxii --------------------------
	.section	.nv.constant0._Z21unpackAllDeltasKernelIlEvPKiS1_S1_S1_PKlPKjPxii,"a",@progbits
	.sectionflags	@""
	.align	4
.nv.constant0._Z21unpackAllDeltasKernelIlEvPKiS1_S1_S1_PKlPKjPxii:
	.zero		960


//--------------------- .nv.constant0._Z40decompressFullFile_OnTheFly_Optimized_V2IlEvPK14CompressedDataIT_EPS1_i --------------------------
	.section	.nv.constant0._Z40decompressFullFile_OnTheFly_Optimized_V2IlEvPK14CompressedDataIT_EPS1_i,"a",@progbits
	.sectionflags	@""
	.align	4
.nv.constant0._Z40decompressFullFile_OnTheFly_Optimized_V2IlEvPK14CompressedDataIT_EPS1_i:
	.zero		916


//--------------------- .nv.constant0._Z25packDeltasKernelOptimizedIlEvPKT_PKiS4_S4_PKdS4_PKliPj --------------------------
	.section	.nv.constant0._Z25packDeltasKernelOptimizedIlEvPKT_PKiS4_S4_PKdS4_PKliPj,"a",@progbits
	.sectionflags	@""
	.align	4
.nv.constant0._Z25packDeltasKernelOptimizedIlEvPKT_PKiS4_S4_PKdS4_PKliPj:
	.zero		968


//--------------------- .nv.constant0._Z24wprocessPartitionsKernelIlEvPKT_PiS3_S3_PdS3_PxiPl --------------------------
	.section	.nv.constant0._Z24wprocessPartitionsKernelIlEvPKT_PiS3_S3_PdS3_PxiPl,"a",@progbits
	.sectionflags	@""
	.align	4
.nv.constant0._Z24wprocessPartitionsKernelIlEvPKT_PiS3_S3_PdS3_PxiPl:
	.zero		968


//--------------------- .nv.constant0._Z30fitPartitionsBatched_OptimizedIlEvPKT_PKiS4_PiPdS6_S5_PxS6_i --------------------------
	.section	.nv.constant0._Z30fitPartitionsBatched_OptimizedIlEvPKT_PKiS4_PiPdS6_S5_PxS6_i,"a",@progbits
	.sectionflags	@""
	.align	4
.nv.constant0._Z30fitPartitionsBatched_OptimizedIlEvPKT_PKiS4_PiPdS6_S5_PxS6_i:
	.zero		972


//--------------------- .nv.constant0._Z20createPartitionsFastIlEviiPKfiPiS2_S2_S1_PKiii --------------------------
	.section	.nv.constant0._Z20createPartitionsFastIlEviiPKfiPiS2_S2_S1_PKiii,"a",@progbits
	.sectionflags	@""
	.align	4
.nv.constant0._Z20createPartitionsFastIlEviiPKfiPiS2_S2_S1_PKiii:
	.zero		968


//--------------------- .nv.constant0._Z23analyzeDataVarianceFastIlEvPKT_iiPfi --------------------------
	.section	.nv.constant0._Z23analyzeDataVarianceFastIlEvPKT_iiPfi,"a",@progbits
	.sectionflags	@""
	.align	4
.nv.constant0._Z23analyzeDataVarianceFastIlEvPKT_iiPfi:
	.zero		924


//--------------------- .nv.constant0._Z21unpackAllDeltasKernelIiEvPKiS1_S1_S1_PKlPKjPxii --------------------------
	.section	.nv.constant0._Z21unpackAllDeltasKernelIiEvPKiS1_S1_S1_PKlPKjPxii,"a",@progbits
	.sectionflags	@""
	.align	4
.nv.constant0._Z21unpackAllDeltasKernelIiEvPKiS1_S1_S1_PKlPKjPxii:
	.zero		960


//--------------------- .nv.constant0._Z40decompressFullFile_OnTheFly_Optimized_V2IiEvPK14CompressedDataIT_EPS1_i --------------------------
	.section	.nv.constant0._Z40decompressFullFile_OnTheFly_Optimized_V2IiEvPK14CompressedDataIT_EPS1_i,"a",@progbits
	.sectionflags	@""
	.align	4
.nv.constant0._Z40decompressFullFile_OnTheFly_Optimized_V2IiEvPK14CompressedDataIT_EPS1_i:
	.zero		916


//--------------------- .nv.constant0._Z25packDeltasKernelOptimizedIiEvPKT_PKiS4_S4_PKdS4_PKliPj --------------------------
	.section	.nv.constant0._Z25packDeltasKernelOptimizedIiEvPKT_PKiS4_S4_PKdS4_PKliPj,"a",@progbits
	.sectionflags	@""
	.align	4
.nv.constant0._Z25packDeltasKernelOptimizedIiEvPKT_PKiS4_S4_PKdS4_PKliPj:
	.zero		968


//--------------------- .nv.constant0._Z24wprocessPartitionsKernelIiEvPKT_PiS3_S3_PdS3_PxiPl --------------------------
	.section	.nv.constant0._Z24wprocessPartitionsKernelIiEvPKT_PiS3_S3_PdS3_PxiPl,"a",@progbits
	.sectionflags	@""
	.align	4
.nv.constant0._Z24wprocessPartitionsKernelIiEvPKT_PiS3_S3_PdS3_PxiPl:
	.zero		968


//--------------------- .nv.constant0._Z30fitPartitionsBatched_OptimizedIiEvPKT_PKiS4_PiPdS6_S5_PxS6_i --------------------------
	.section	.nv.constant0._Z30fitPartitionsBatched_OptimizedIiEvPKT_PKiS4_PiPdS6_S5_PxS6_i,"a",@progbits
	.sectionflags	@""
	.align	4
.nv.constant0._Z30fitPartitionsBatched_OptimizedIiEvPKT_PKiS4_PiPdS6_S5_PxS6_i:
	.zero		972


//--------------------- .nv.constant0._Z20createPartitionsFastIiEviiPKfiPiS2_S2_S1_PKiii --------------------------
	.section	.nv.constant0._Z20createPartitionsFastIiEviiPKfiPiS2_S2_S1_PKiii,"a",@progbits
	.sectionflags	@""
	.align	4
.nv.constant0._Z20createPartitionsFastIiEviiPKfiPiS2_S2_S1_PKiii:
	.zero		968


//--------------------- .nv.constant0._Z23analyzeDataVarianceFastIiEvPKT_iiPfi --------------------------
	.section	.nv.constant0._Z23analyzeDataVarianceFastIiEvPKT_iiPfi,"a",@progbits
	.sectionflags	@""
	.align	4
.nv.constant0._Z23analyzeDataVarianceFastIiEvPKT_iiPfi:
	.zero		924


//--------------------- .nv.constant0._Z19setBitOffsetsKernelPiS_S_Pli --------------------------
	.section	.nv.constant0._Z19setBitOffsetsKernelPiS_S_Pli,"a",@progbits
	.sectionflags	@""
	.align	4
.nv.constant0._Z19setBitOffsetsKernelPiS_S_Pli:
	.zero		932


//--------------------- .nv.constant0._Z25packToBlobKernelOptimizedPK16SerializedHeaderPKiS3_S3_PKdS3_PKlPKxPKjimPh --------------------------
	.section	.nv.constant0._Z25packToBlobKernelOptimizedPK16SerializedHeaderPKiS3_S3_PKdS3_PKlPKxPKjimPh,"a",@progbits
	.sectionflags	@""
	.align	4
.nv.constant0._Z25packToBlobKernelOptimizedPK16SerializedHeaderPKiS3_S3_PKdS3_PKlPKxPKjimPh:
	.zero		992


//--------------------- .nv.constant0._Z20unpackFromBlobKernelPKhimPiS1_S1_PdS1_PlPxPj --------------------------
	.section	.nv.constant0._Z20unpackFromBlobKernelPKhimPiS1_S1_PdS1_PlPxPj,"a",@progbits
	.sectionflags	@""
	.align	4
.nv.constant0._Z20unpackFromBlobKernelPKhimPiS1_S1_PdS1_PlPxPj:
	.zero		984


//--------------------- .nv.constant0._Z16packToBlobKernelPK16SerializedHeaderPKiS3_S3_PKdS3_PKlPKxPKjimPh --------------------------
	.section	.nv.constant0._Z16packToBlobKernelPK16SerializedHeaderPKiS3_S3_PKdS3_PKlPKxPKjimPh,"a",@progbits
	.sectionflags	@""
	.align	4
.nv.constant0._Z16packToBlobKernelPK16SerializedHeaderPKiS3_S3_PKdS3_PKlPKxPKjimPh:
	.zero		992


//--------------------- SYMBOLS --------------------------

	.type		.nv.reservedSmem.offset0,@object
	.size		.nv.reservedSmem.offset0,0x4
	.type		.nv.reservedSmem.cap,@object
	.size		.nv.reservedSmem.cap,0x4
